def matmul_kernel(
    a_ptr,
    b_ptr,
    c_ptr,
    M,
    N,
    K,
    stride_am,
    stride_ak,
    stride_bk,
    stride_bn,
    stride_cm,
    stride_cn,
    BLOCK_M: tl.constexpr,
    BLOCK_N: tl.constexpr,
    BLOCK_K: tl.constexpr,
    GROUP_M: tl.constexpr,
):
    pid = tl.program_id(axis=0)
    num_pid_m = tl.cdiv(M, BLOCK_M)
    num_pid_n = tl.cdiv(N, BLOCK_N)
    num_pid_in_group = GROUP_M * num_pid_n
    group_id = pid // num_pid_in_group
    first_pid_m = group_id * GROUP_M
    group_size_m = min(num_pid_m - first_pid_m, GROUP_M)
    pid_m = first_pid_m + ((pid % num_pid_in_group) % group_size_m)
    pid_n = (pid % num_pid_in_group) // group_size_m

    offs_am = (pid_m * BLOCK_M + tl.arange(0, BLOCK_M)) % M
    offs_bn = (pid_n * BLOCK_N + tl.arange(0, BLOCK_N)) % N
    offs_k = tl.arange(0, BLOCK_K)
    a_ptrs = a_ptr + offs_am[:, None] * stride_am + offs_k[None, :] * stride_ak
    b_ptrs = b_ptr + offs_k[:, None] * stride_bk + offs_bn[None, :] * stride_bn

    acc = tl.zeros((BLOCK_M, BLOCK_N), dtype=tl.float32)
    for kk in range(0, tl.cdiv(K, BLOCK_K)):
        a = tl.load(a_ptrs, mask=offs_k[None, :] < K - kk * BLOCK_K, other=0.0)
        b = tl.load(b_ptrs, mask=offs_k[:, None] < K - kk * BLOCK_K, other=0.0)
        acc = tl.dot(a, b, acc)
        a_ptrs += BLOCK_K * stride_ak
        b_ptrs += BLOCK_K * stride_bk

    c = acc.to(c_ptr.dtype.element_ty)
    offs_cm = pid_m * BLOCK_M + tl.arange(0, BLOCK_M)
    offs_cn = pid_n * BLOCK_N + tl.arange(0, BLOCK_N)
    c_ptrs = c_ptr + offs_cm[:, None] * stride_cm + offs_cn[None, :] * stride_cn
    mask = (offs_cm[:, None] < M) & (offs_cn[None, :] < N)
    tl.store(c_ptrs, c, mask=mask)

# config = {"BLOCK_K": 64, "BLOCK_M": 512, "BLOCK_N": 256, "GROUP_M": 8, "arch": "sm_100", "dtype": "bf16", "num_ctas": 4, "num_stages": 3, "num_warps": 4}
# arch = sm_100


// ===== COMPILED SASS (sm_100a) =====

	.target	sm_100a

	.elftype	@"ET_EXEC"


//--------------------- .note.nv.tkinfo           --------------------------
	.section	.note.nv.tkinfo,"",@"SHT_NOTE"
	.sectionflags	@"SHF_NOTE_NV_TKINFO"
	.tkinfo
        /*0018*/ 	.word	0x00000081
        /*0030*/ 	.string	""
        /*0030*/ 	.string	"ptxas-blackwell"
        /*0030*/ 	.string	"Cuda compilation tools, release 12.9, V12.9.86"
        /*0030*/ 	.string	"Build cuda_12.9.r12.9/compiler.36037853_0"
        /*0030*/ 	.string	"-v  -suppress-debug-info  -lineinfo  -arch sm_100a "



//--------------------- .note.nv.cuver            --------------------------
	.section	.note.nv.cuver,"",@"SHT_NOTE"
	.sectionflags	@"SHF_NOTE_NV_CUVER"
        /*0018*/ 	.short	0x0001
        /*001a*/ 	.short	0x0064
        /*001c*/ 	.short	0x0001
        /*001e*/ 	.short	0x0000
        /*0020*/ 	.short	0x0001
        /*0022*/ 	.short	0x0000


//--------------------- .nv.info                  --------------------------
	.section	.nv.info,"",@"SHT_CUDA_INFO"
	.align	4


	//----- nvinfo : EIATTR_REGCOUNT
	.align		4
        /*0000*/ 	.byte	0x04, 0x2f
        /*0002*/ 	.short	(.L_4 - .L_3)
	.align		4
.L_3:
        /*0004*/ 	.word	index@(matmul_kernel)
        /*0008*/ 	.word	0x00000080


	//----- nvinfo : EIATTR_FRAME_SIZE
	.align		4
.L_4:
        /*000c*/ 	.byte	0x04, 0x11
        /*000e*/ 	.short	(.L_6 - .L_5)
	.align		4
.L_5:
        /*0010*/ 	.word	index@($__internal_2_$__cuda_sm10x_tcgen05_guardrail_trap_unallocated_columns_being_dealloced)
        /*0014*/ 	.word	0x000007b0


	//----- nvinfo : EIATTR_FRAME_SIZE
	.align		4
.L_6:
        /*0018*/ 	.byte	0x04, 0x11
        /*001a*/ 	.short	(.L_8 - .L_7)
	.align		4
.L_7:
        /*001c*/ 	.word	index@($__internal_1_$__cuda_sm10x_tcgen05_guardrail_trap_phase_invalid_during_alloc)
        /*0020*/ 	.word	0x000007b0


	//----- nvinfo : EIATTR_FRAME_SIZE
	.align		4
.L_8:
        /*0024*/ 	.byte	0x04, 0x11
        /*0026*/ 	.short	(.L_10 - .L_9)
	.align		4
.L_9:
        /*0028*/ 	.word	index@($__internal_0_$__cuda_sm10x_tcgen05_guardrail_trap_col_being_dealloced_not_returned_by_alloc)
        /*002c*/ 	.word	0x000007b0


	//----- nvinfo : EIATTR_FRAME_SIZE
	.align		4
.L_10:
        /*0030*/ 	.byte	0x04, 0x11
        /*0032*/ 	.short	(.L_12 - .L_11)
	.align		4
.L_11:
        /*0034*/ 	.word	index@(matmul_kernel)
        /*0038*/ 	.word	0x000007b0


	//----- nvinfo : EIATTR_MIN_STACK_SIZE
	.align		4
.L_12:
        /*003c*/ 	.byte	0x04, 0x12
        /*003e*/ 	.short	(.L_14 - .L_13)
	.align		4
.L_13:
        /*0040*/ 	.word	index@(matmul_kernel)
        /*0044*/ 	.word	0x000007b0
.L_14:


//--------------------- .nv.info.matmul_kernel    --------------------------
	.section	.nv.info.matmul_kernel,"",@"SHT_CUDA_INFO"
	.sectionflags	@""
	.align	4


	//----- nvinfo : EIATTR_CUDA_API_VERSION
	.align		4
        /*0000*/ 	.byte	0x04, 0x37
        /*0002*/ 	.short	(.L_16 - .L_15)
.L_15:
        /*0004*/ 	.word	0x00000081


	//----- nvinfo : EIATTR_KPARAM_INFO
	.align		4
.L_16:
        /*0008*/ 	.byte	0x04, 0x17
        /*000a*/ 	.short	(.L_18 - .L_17)
.L_17:
        /*000c*/ 	.word	0x00000000
        /*0010*/ 	.short	0x000d
        /*0012*/ 	.short	0x0048
        /*0014*/ 	.byte	0x00, 0xf4, 0x21, 0x00


	//----- nvinfo : EIATTR_KPARAM_INFO
	.align		4
.L_18:
        /*0018*/ 	.byte	0x04, 0x17
        /*001a*/ 	.short	(.L_20 - .L_19)
.L_19:
        /*001c*/ 	.word	0x00000000
        /*0020*/ 	.short	0x000c
        /*0022*/ 	.short	0x0040
        /*0024*/ 	.byte	0x00, 0xf4, 0x21, 0x00


	//----- nvinfo : EIATTR_KPARAM_INFO
	.align		4
.L_20:
        /*0028*/ 	.byte	0x04, 0x17
        /*002a*/ 	.short	(.L_22 - .L_21)
.L_21:
        /*002c*/ 	.word	0x00000000
        /*0030*/ 	.short	0x000b
        /*0032*/ 	.short	0x0038
        /*0034*/ 	.byte	0x00, 0xf0, 0x11, 0x00


	//----- nvinfo : EIATTR_KPARAM_INFO
	.align		4
.L_22:
        /*0038*/ 	.byte	0x04, 0x17
        /*003a*/ 	.short	(.L_24 - .L_23)
.L_23:
        /*003c*/ 	.word	0x00000000
        /*0040*/ 	.short	0x000a
        /*0042*/ 	.short	0x0034
        /*0044*/ 	.byte	0x00, 0xf0, 0x11, 0x00


	//----- nvinfo : EIATTR_KPARAM_INFO
	.align		4
.L_24:
        /*0048*/ 	.byte	0x04, 0x17
        /*004a*/ 	.short	(.L_26 - .L_25)
.L_25:
        /*004c*/ 	.word	0x00000000
        /*0050*/ 	.short	0x0009
        /*0052*/ 	.short	0x0030
        /*0054*/ 	.byte	0x00, 0xf0, 0x11, 0x00


	//----- nvinfo : EIATTR_KPARAM_INFO
	.align		4
.L_26:
        /*0058*/ 	.byte	0x04, 0x17
        /*005a*/ 	.short	(.L_28 - .L_27)
.L_27:
        /*005c*/ 	.word	0x00000000
        /*0060*/ 	.short	0x0008
        /*0062*/ 	.short	0x002c
        /*0064*/ 	.byte	0x00, 0xf0, 0x11, 0x00


	//----- nvinfo : EIATTR_KPARAM_INFO
	.align		4
.L_28:
        /*0068*/ 	.byte	0x04, 0x17
        /*006a*/ 	.short	(.L_30 - .L_29)
.L_29:
        /*006c*/ 	.word	0x00000000
        /*0070*/ 	.short	0x0007
        /*0072*/ 	.short	0x0028
        /*0074*/ 	.byte	0x00, 0xf0, 0x11, 0x00


	//----- nvinfo : EIATTR_KPARAM_INFO
	.align		4
.L_30:
        /*0078*/ 	.byte	0x04, 0x17
        /*007a*/ 	.short	(.L_32 - .L_31)
.L_31:
        /*007c*/ 	.word	0x00000000
        /*0080*/ 	.short	0x0006
        /*0082*/ 	.short	0x0024
        /*0084*/ 	.byte	0x00, 0xf0, 0x11, 0x00


	//----- nvinfo : EIATTR_KPARAM_INFO
	.align		4
.L_32:
        /*0088*/ 	.byte	0x04, 0x17
        /*008a*/ 	.short	(.L_34 - .L_33)
.L_33:
        /*008c*/ 	.word	0x00000000
        /*0090*/ 	.short	0x0005
        /*0092*/ 	.short	0x0020
        /*0094*/ 	.byte	0x00, 0xf0, 0x11, 0x00


	//----- nvinfo : EIATTR_KPARAM_INFO
	.align		4
.L_34:
        /*0098*/ 	.byte	0x04, 0x17
        /*009a*/ 	.short	(.L_36 - .L_35)
.L_35:
        /*009c*/ 	.word	0x00000000
        /*00a0*/ 	.short	0x0004
        /*00a2*/ 	.short	0x001c
        /*00a4*/ 	.byte	0x00, 0xf0, 0x11, 0x00


	//----- nvinfo : EIATTR_KPARAM_INFO
	.align		4
.L_36:
        /*00a8*/ 	.byte	0x04, 0x17
        /*00aa*/ 	.short	(.L_38 - .L_37)
.L_37:
        /*00ac*/ 	.word	0x00000000
        /*00b0*/ 	.short	0x0003
        /*00b2*/ 	.short	0x0018
        /*00b4*/ 	.byte	0x00, 0xf0, 0x11, 0x00


	//----- nvinfo : EIATTR_KPARAM_INFO
	.align		4
.L_38:
        /*00b8*/ 	.byte	0x04, 0x17
        /*00ba*/ 	.short	(.L_40 - .L_39)
.L_39:
        /*00bc*/ 	.word	0x00000000
        /*00c0*/ 	.short	0x0002
        /*00c2*/ 	.short	0x0010
        /*00c4*/ 	.byte	0x00, 0xf4, 0x21, 0x00


	//----- nvinfo : EIATTR_KPARAM_INFO
	.align		4
.L_40:
        /*00c8*/ 	.byte	0x04, 0x17
        /*00ca*/ 	.short	(.L_42 - .L_41)
.L_41:
        /*00cc*/ 	.word	0x00000000
        /*00d0*/ 	.short	0x0001
        /*00d2*/ 	.short	0x0008
        /*00d4*/ 	.byte	0x00, 0xf4, 0x21, 0x00


	//----- nvinfo : EIATTR_KPARAM_INFO
	.align		4
.L_42:
        /*00d8*/ 	.byte	0x04, 0x17
        /*00da*/ 	.short	(.L_44 - .L_43)
.L_43:
        /*00dc*/ 	.word	0x00000000
        /*00e0*/ 	.short	0x0000
        /*00e2*/ 	.short	0x0000
        /*00e4*/ 	.byte	0x00, 0xf4, 0x21, 0x00


	//----- nvinfo : EIATTR_EXPLICIT_CLUSTER
	.align		4
.L_44:
        /*00e8*/ 	.byte	0x01, 0x3e
	.zero		2


	//----- nvinfo : EIATTR_CTA_PER_CLUSTER
	.align		4
        /*00ec*/ 	.byte	0x04, 0x3d
        /*00ee*/ 	.short	(.L_46 - .L_45)
.L_45:
        /*00f0*/ 	.word	0x00000004
        /*00f4*/ 	.word	0x00000001
        /*00f8*/ 	.word	0x00000001


	//----- nvinfo : EIATTR_AT_ENTRY_FRAGMENTS
	.align		4
.L_46:
        /*00fc*/ 	.byte	0x04, 0x4f
        /*00fe*/ 	.short	(.L_48 - .L_47)


	//   ....[0]....
.L_47:
        /*0100*/ 	.word	0x00000004


	//----- nvinfo : EIATTR_RESERVED_SMEM_USED
	.align		4
.L_48:
        /*0104*/ 	.byte	0x01, 0x41
	.zero		2


	//----- nvinfo : EIATTR_SPARSE_MMA_MASK
	.align		4
        /*0108*/ 	.byte	0x03, 0x50
        /*010a*/ 	.short	0x0000


	//----- nvinfo : EIATTR_TCGEN05_1CTA_USED
	.align		4
        /*010c*/ 	.byte	0x01, 0x51
	.zero		2


	//----- nvinfo : EIATTR_MAXREG_COUNT
	.align		4
        /*0110*/ 	.byte	0x03, 0x1b
        /*0112*/ 	.short	0x00ff


	//----- nvinfo : EIATTR_NUM_BARRIERS
	.align		4
        /*0114*/ 	.byte	0x02, 0x4c
        /*0116*/ 	.byte	0x01
	.zero		1


	//----- nvinfo : EIATTR_ANNOTATIONS
	.align		4
        /*0118*/ 	.byte	0x04, 0x55
        /*011a*/ 	.short	(.L_50 - .L_49)


	//   ....[0]....
.L_49:
        /*011c*/ 	.word	0x00000001
        /*0120*/ 	.byte	0x00, 0x04, 0x00, 0x00, 0x01, 0x00, 0x00, 0x00, 0x20, 0x04, 0x00, 0x00, 0x01, 0x00, 0x00, 0x00
        /* <DEDUP_REMOVED lines=1088> */
        /*4530*/ 	.byte	0x70, 0x27, 0x02, 0x00, 0x01, 0x00, 0x00, 0x00, 0xa0, 0x27, 0x02, 0x00


	//----- nvinfo : EIATTR_INT_WARP_WIDE_INSTR_OFFSETS
	.align		4
.L_50:
        /*453c*/ 	.byte	0x04, 0x31
        /*453e*/ 	.short	(.L_52 - .L_51)


	//   ....[0]....
.L_51:
        /*4540*/ 	.word	0x00008500


	//   ....[1]....
        /*4544*/ 	.word	0x00008510


	//   ....[2]....
        /*4548*/ 	.word	0x0000b310


	//   ....[3]....
        /*454c*/ 	.word	0x00025640


	//   ....[4]....
        /*4550*/ 	.word	0x00025690


	//----- nvinfo : EIATTR_COOP_GROUP_MASK_REGIDS
	.align		4
.L_52:
        /*4554*/ 	.byte	0x04, 0x29
        /*4556*/ 	.short	(.L_54 - .L_53)


	//   ....[0]....
.L_53:
        /*4558*/ 	.word	0xffffffff


	//   ....[1]....
        /*455c*/ 	.word	0xffffffff


	//   ....[2]....
        /*4560*/ 	.word	0xffffffff


	//   ....[3]....
        /*4564*/ 	.word	0xffffffff


	//----- nvinfo : EIATTR_COOP_GROUP_INSTR_OFFSETS
	.align		4
.L_54:
        /*4568*/ 	.byte	0x04, 0x28
        /*456a*/ 	.short	(.L_56 - .L_55)


	//   ....[0]....
.L_55:
        /*456c*/ 	.word	0x00000070


	//   ....[1]....
        /*4570*/ 	.word	0x00000330


	//   ....[2]....
        /*4574*/ 	.word	0x000254d0


	//   ....[3]....
        /*4578*/ 	.word	0x00025740


	//----- nvinfo : EIATTR_VRC_CTA_INIT_COUNT
	.align		4
.L_56:
        /*457c*/ 	.byte	0x02, 0x4a
        /*457e*/ 	.byte	0x80
	.zero		1


	//----- nvinfo : EIATTR_MBARRIER_INSTR_OFFSETS
	.align		4
        /*4580*/ 	.byte	0x04, 0x39
        /*4582*/ 	.short	(.L_58 - .L_57)


	//   ....[0]....
.L_57:
        /*4584*/ 	.word	0x000086d0
        /*4588*/ 	.word	0x000000ff
        /*458c*/ 	.word	0x00000000
        /*4590*/ 	.short	0x0100
        /*4592*/ 	.byte	0x06
	.zero		1


	//   ....[1]....
        /*4594*/ 	.word	0x0000b370
        /*4598*/ 	.word	0x000000ff
        /*459c*/ 	.word	0x00010008
        /*45a0*/ 	.short	0x0100
        /*45a2*/ 	.byte	0x09
	.zero		1


	//   ....[2]....
        /*45a4*/ 	.word	0x00014a80
        /*45a8*/ 	.word	0x000000ff
        /*45ac*/ 	.word	0x00000000
        /*45b0*/ 	.short	0x010a
        /*45b2*/ 	.byte	0x06
	.zero		1


	//   ....[3]....
        /*45b4*/ 	.word	0x0001ad90
        /*45b8*/ 	.word	0x000000ff
        /*45bc*/ 	.word	0x00000000
        /*45c0*/ 	.short	0x010a
        /*45c2*/ 	.byte	0x06
	.zero		1


	//   ....[4]....
        /*45c4*/ 	.word	0x0001ae50
        /*45c8*/ 	.word	0x000000ff
        /*45cc*/ 	.word	0x00010000
        /*45d0*/ 	.short	0x0108
        /*45d2*/ 	.byte	0x09
	.zero		1


	//   ....[5]....
        /*45d4*/ 	.word	0x0001af70
        /*45d8*/ 	.word	0x000000ff
        /*45dc*/ 	.word	0x00010008
        /*45e0*/ 	.short	0x0108
        /*45e2*/ 	.byte	0x09
	.zero		1


	//   ....[6]....
        /*45e4*/ 	.word	0x00025760
        /*45e8*/ 	.word	0x000000ff
        /*45ec*/ 	.word	0x00000000
        /*45f0*/ 	.short	0x010a
        /*45f2*/ 	.byte	0x06
	.zero		1


	//   ....[7]....
        /*45f4*/ 	.word	0x00025790
        /*45f8*/ 	.word	0x000000ff
        /*45fc*/ 	.word	0x00000000
        /*4600*/ 	.short	0x010a
        /*4602*/ 	.byte	0x06
	.zero		1


	//----- nvinfo : EIATTR_NUM_MBARRIERS
	.align		4
.L_58:
        /*4604*/ 	.byte	0x03, 0x38
        /*4606*/ 	.short	0x0002


	//----- nvinfo : EIATTR_EXIT_INSTR_OFFSETS
	.align		4
        /*4608*/ 	.byte	0x04, 0x1c
        /*460a*/ 	.short	(.L_60 - .L_59)


	//   ....[0]....
.L_59:
        /*460c*/ 	.word	0x00025750


	//----- nvinfo : EIATTR_REQNTID
	.align		4
.L_60:
        /*4610*/ 	.byte	0x04, 0x10
        /*4612*/ 	.short	(.L_62 - .L_61)
.L_61:
        /*4614*/ 	.word	0x00000080
        /*4618*/ 	.word	0x00000001
        /*461c*/ 	.word	0x00000001


	//----- nvinfo : EIATTR_CRS_STACK_SIZE
	.align		4
.L_62:
        /*4620*/ 	.byte	0x04, 0x1e
        /*4622*/ 	.short	(.L_64 - .L_63)
.L_63:
        /*4624*/ 	.word	0x00000000


	//----- nvinfo : EIATTR_CBANK_PARAM_SIZE
	.align		4
.L_64:
        /*4628*/ 	.byte	0x03, 0x19
        /*462a*/ 	.short	0x0050


	//----- nvinfo : EIATTR_PARAM_CBANK
	.align		4
        /*462c*/ 	.byte	0x04, 0x0a
        /*462e*/ 	.short	(.L_66 - .L_65)
	.align		4
.L_65:
        /*4630*/ 	.word	index@(.nv.constant0.matmul_kernel)
        /*4634*/ 	.short	0x0380
        /*4636*/ 	.short	0x0050


	//----- nvinfo : EIATTR_SW_WAR
	.align		4
.L_66:
        /*4638*/ 	.byte	0x04, 0x36
        /*463a*/ 	.short	(.L_68 - .L_67)
.L_67:
        /*463c*/ 	.word	0x00000008
.L_68:


//--------------------- .nv.compat                --------------------------
	.section	.nv.compat,"",@"SHT_CUDA_COMPAT_INFO"
	.align	4
        /*0000*/ 	.byte	0x02, 0x02, 0x02, 0x00, 0x02, 0x05, 0x05, 0x00, 0x02, 0x03, 0x00, 0x00, 0x02, 0x06, 0x01, 0x00


//--------------------- .nv.callgraph             --------------------------
	.section	.nv.callgraph,"",@"SHT_CUDA_CALLGRAPH"
	.align	4
	.sectionentsize	8
	.align		4
        /*0000*/ 	.word	0x00000000
	.align		4
        /*0004*/ 	.word	0xffffffff
	.align		4
        /*0008*/ 	.word	0x00000000
	.align		4
        /*000c*/ 	.word	0xfffffffe
	.align		4
        /*0010*/ 	.word	0x00000000
	.align		4
        /*0014*/ 	.word	0xfffffffd
	.align		4
        /*0018*/ 	.word	0x00000000
	.align		4
        /*001c*/ 	.word	0xfffffffc


//--------------------- .text.matmul_kernel       --------------------------
	.section	.text.matmul_kernel,"ax",@progbits
	.align	128
        .global         matmul_kernel
        .type           matmul_kernel,@function
        .size           matmul_kernel,(.L_x_21 - matmul_kernel)
        .other          matmul_kernel,@"STO_CUDA_ENTRY STV_DEFAULT"
matmul_kernel:
.text.matmul_kernel:
[----:B------:R-:W0:Y:S01]  /*0000*/  LDC R1, c[0x0][0x37c] ;  /* 0x0000df00ff017b82 */ /* 0x000e220000000800 */
[----:B------:R-:W1:Y:S01]  /*0010*/  S2R R0, SR_TID.X ;  /* 0x0000000000007919 */ /* 0x000e620000002100 */
[----:B0-----:R-:W-:Y:S01]  /*0020*/  VIADD R1, R1, 0xfffff850 ;  /* 0xfffff85001017836 */ /* 0x001fe20000000000 */
[----:B-1----:R-:W-:-:S13]  /*0030*/  ISETP.GE.U32.AND P0, PT, R0, 0x20, PT ;  /* 0x000000200000780c */ /* 0x002fda0003f06070 */
[----:B------:R-:W-:Y:S02]  /*0040*/  VOTEU.ANY UP0, P0 ;  /* 0x0000000000ff7886 */ /* 0x000fe40000000100 */
[----:B------:R-:W-:Y:S05]  /*0050*/  BRA.U UP0, `(.L_x_0) ;  /* 0x0000000100b87547 */ /* 0x000fea000b800000 */
[----:B------:R-:W0:Y:S01]  /*0060*/  S2UR UR6, SR_CgaCtaId ;  /* 0x00000000000679c3 */ /* 0x000e220000008800 */
[----:B------:R-:W-:Y:S01]  /*0070*/  NOP ;  /* 0x0000000000007918 */ /* 0x000fe20000000000 */
[----:B------:R-:W-:Y:S02]  /*0080*/  UMOV UR4, 0x40 ;  /* 0x0000004000047882 */ /* 0x000fe40000000000 */
[----:B0-----:R-:W-:-:S09]  /*0090*/  ULEA UR4, UR6, UR4, 0x18 ;  /* 0x0000000406047291 */ /* 0x001fd2000f8ec0ff */
[----:B------:R-:W0:Y:S01]  /*00a0*/  LDS.U8 R0, [UR4] ;  /* 0x00000004ff007984 */ /* 0x000e220008000000 */
[----:B------:R-:W-:Y:S02]  /*00b0*/  UMOV UR4, 0x400 ;  /* 0x0000040000047882 */ /* 0x000fe40000000000 */
[----:B------:R-:W-:Y:S01]  /*00c0*/  ULEA UR4, UR6, UR4, 0x18 ;  /* 0x0000000406047291 */ /* 0x000fe2000f8ec0ff */
[----:B0-----:R-:W-:-:S13]  /*00d0*/  ISETP.NE.AND P0, PT, R0, RZ, PT ;  /* 0x000000ff0000720c */ /* 0x001fda0003f05270 */
[----:B------:R-:W-:Y:S05]  /*00e0*/  @P0 BRA `(.L_x_1) ;  /* 0x00000000007c0947 */ /* 0x000fea0003800000 */
[----:B------:R-:W-:-:S13]  /*00f0*/  ELECT P0, URZ, PT ;  /* 0x0000000000ff782f */ /* 0x000fda0003800000 */
[----:B------:R-:W-:Y:S05]  /*0100*/  @!P0 BRA `(.L_x_2) ;  /* 0x0000000000848947 */ /* 0x000fea0003800000 */
[----:B------:R-:W-:Y:S01]  /*0110*/  UMOV UR5, 0x10 ;  /* 0x0000001000057882 */ /* 0x000fe20000000000 */
[----:B------:R-:W-:Y:S02]  /*0120*/  IMAD.MOV.U32 R4, RZ, RZ, 0x1 ;  /* 0x00000001ff047424 */ /* 0x000fe400078e00ff */
[----:B------:R-:W-:Y:S02]  /*0130*/  IMAD.MOV.U32 R5, RZ, RZ, 0xffff ;  /* 0x0000ffffff057424 */ /* 0x000fe400078e00ff */
[----:B------:R-:W-:Y:S04]  /*0140*/  DEPBAR.LE SB0, 0x36 ;  /* 0x00008d800000791a */ /* 0x000fe80000000000 */
[----:B------:R-:W0:Y:S02]  /*0150*/  UTCATOMSWS.FIND_AND_SET.ALIGN UP1, UR5, UR5 ;  /* 0x00000005000575e3 */ /* 0x000e240008020800 */
[----:B0-----:R-:W-:-:S04]  /*0160*/  PLOP3.LUT P0, PT, PT, PT, UP1, 0x80, 0x8 ;  /* 0x000000000008781c */ /* 0x001fc80003f0f018 */
[----:B------:R-:W-:-:S04]  /*0170*/  SEL R0, RZ, 0xffffffff, !P0 ;  /* 0xffffffffff007807 */ /* 0x000fc80004000000 */
[----:B------:R-:W-:Y:S01]  /*0180*/  ISETP.NE.AND P0, PT, R0, RZ, PT ;  /* 0x000000ff0000720c */ /* 0x000fe20003f05270 */
[----:B------:R-:W-:-:S12]  /*0190*/  IMAD.U32 R0, RZ, RZ, UR5 ;  /* 0x00000005ff007e24 */ /* 0x000fd8000f8e00ff */
[----:B------:R-:W-:Y:S05]  /*01a0*/  @P0 BRA `(.L_x_3) ;  /* 0x0000000000240947 */ /* 0x000fea0003800000 */
.L_x_4:
[----:B------:R-:W-:Y:S05]  /*01b0*/  NANOSLEEP 0x64 ;  /* 0x000000640000795d */ /* 0x000fea0003800000 */
[----:B------:R-:W-:-:S05]  /*01c0*/  UMOV UR5, 0x10 ;  /* 0x0000001000057882 */ /* 0x000fca0000000000 */
[----:B------:R-:W-:Y:S04]  /*01d0*/  DEPBAR.LE SB0, 0x36 ;  /* 0x00008d800000791a */ /* 0x000fe80000000000 */
[----:B------:R-:W0:Y:S02]  /*01e0*/  UTCATOMSWS.FIND_AND_SET.ALIGN UP1, UR5, UR5 ;  /* 0x00000005000575e3 */ /* 0x000e240008020800 */
[----:B0-----:R-:W-:-:S04]  /*01f0*/  PLOP3.LUT P0, PT, PT, PT, UP1, 0x80, 0x8 ;  /* 0x000000000008781c */ /* 0x001fc80003f0f018 */
[----:B------:R-:W-:-:S04]  /*0200*/  SEL R0, RZ, 0xffffffff, !P0 ;  /* 0xffffffffff007807 */ /* 0x000fc80004000000 */
[----:B------:R-:W-:Y:S01]  /*0210*/  ISETP.NE.AND P0, PT, R0, RZ, PT ;  /* 0x000000ff0000720c */ /* 0x000fe20003f05270 */
[----:B------:R-:W-:-:S12]  /*0220*/  IMAD.U32 R0, RZ, RZ, UR5 ;  /* 0x00000005ff007e24 */ /* 0x000fd8000f8e00ff */
[----:B------:R-:W-:Y:S05]  /*0230*/  @!P0 BRA `(.L_x_4) ;  /* 0xfffffffc00dc8947 */ /* 0x000fea000383ffff */
.L_x_3:
[C---:B------:R-:W-:Y:S01]  /*0240*/  VIADD R3, R0.reuse, 0x10 ;  /* 0x0000001000037836 */ /* 0x040fe20000000000 */
[----:B------:R-:W-:Y:S01]  /*0250*/  UMOV UR5, 0x50 ;  /* 0x0000005000057882 */ /* 0x000fe20000000000 */
[----:B------:R-:W-:Y:S01]  /*0260*/  SHF.L.U32 R2, R5, R0, RZ ;  /* 0x0000000005027219 */ /* 0x000fe200000006ff */
[----:B------:R-:W-:Y:S01]  /*0270*/  ULEA UR5, UR6, UR5, 0x18 ;  /* 0x0000000506057291 */ /* 0x000fe2000f8ec0ff */
[----:B------:R-:W-:Y:S01]  /*0280*/  IMAD.SHL.U32 R0, R0, 0x20, RZ ;  /* 0x0000002000007824 */ /* 0x000fe200078e00ff */
[----:B------:R-:W-:-:S04]  /*0290*/  SHF.L.U32 R3, R4, R3, RZ ;  /* 0x0000000304037219 */ /* 0x000fc800000006ff */
[----:B------:R-:W-:-:S05]  /*02a0*/  LOP3.LUT R2, R3, R2, RZ, 0xfc, !PT ;  /* 0x0000000203027212 */ /* 0x000fca00078efcff */
[----:B------:R0:W-:Y:S04]  /*02b0*/  ATOMS.OR RZ, [UR5], R2 ;  /* 0x00000002ffff798c */ /* 0x0001e8000b000005 */
[----:B------:R0:W-:Y:S01]  /*02c0*/  STS [UR4], R0 ;  /* 0x00000000ff007988 */ /* 0x0001e20008000804 */
[----:B------:R-:W-:Y:S05]  /*02d0*/  BRA `(.L_x_2) ;  /* 0x0000000000107947 */ /* 0x000fea0003800000 */
.L_x_1:
[----:B------:R-:W-:Y:S01]  /*02e0*/  IMAD.MOV.U32 R0, RZ, RZ, -0x1 ;  /* 0xffffffffff007424 */ /* 0x000fe200078e00ff */
[----:B------:R-:W-:-:S04]  /*02f0*/  MOV R2, 0x320 ;  /* 0x0000032000027802 */ /* 0x000fc80000000f00 */
[----:B------:R0:W-:Y:S03]  /*0300*/  STS [UR4], R0 ;  /* 0x00000000ff007988 */ /* 0x0001e60008000804 */
[----:B0-----:R-:W-:Y:S05]  /*0310*/  CALL.REL.NOINC `($__internal_1_$__cuda_sm10x_tcgen05_guardrail_trap_phase_invalid_during_alloc) ;  /* 0x0000025400347944 */ /* 0x001fea0003c00000 */
.L_x_2:
[----:B------:R-:W-:Y:S05]  /*0320*/  WARPSYNC.ALL ;  /* 0x0000000000007948 */ /* 0x000fea0003800000 */
[----:B------:R-:W-:Y:S01]  /*0330*/  NOP ;  /* 0x0000000000007918 */ /* 0x000fe20000000000 */
.L_x_0:
[----:B------:R-:W1:Y:S08]  /*0340*/  LDC.64 R64, c[0x0][0x398] ;  /* 0x0000e600ff407b82 */ /* 0x000e700000000a00 */
[----:B------:R-:W2:Y:S02]  /*0350*/  S2UR UR5, SR_CgaSize ;  /* 0x00000000000579c3 */ /* 0x000ea40000008a00 */
[----:B--2---:R-:W-:-:S12]  /*0360*/  UIMAD UR5, UR5, -0xa0, URZ ;  /* 0xffffff60050578a4 */ /* 0x004fd8000f8e02ff */
[----:B------:R-:W2:Y:S01]  /*0370*/  LDCU UR5, c[0x0][UR5+0x2b0] ;  /* 0x00005600050577ac */ /* 0x000ea20008000800 */
[----:B------:R-:W3:Y:S01]  /*0380*/  S2R R12, SR_TID.X ;  /* 0x00000000000c7919 */ /* 0x000ee20000002100 */
[----:B------:R-:W-:Y:S01]  /*0390*/  UMOV UR9, 0x400 ;  /* 0x0000040000097882 */ /* 0x000fe20000000000 */
[----:B------:R-:W4:Y:S08]  /*03a0*/  S2UR UR4, SR_CTAID.X ;  /* 0x00000000000479c3 */ /* 0x000f300000002500 */
[----:B------:R-:W-:Y:S06]  /*03b0*/  BAR.SYNC.DEFER_BLOCKING 0x0 ;  /* 0x0000000000007b1d */ /* 0x000fec0000010000 */
[----:B------:R-:W0:Y:S01]  /*03c0*/  LDCU.64 UR20, c[0x0][0x358] ;  /* 0x00006b00ff1477ac */ /* 0x000e220008000a00 */
[----:B------:R-:W0:Y:S02]  /*03d0*/  LDCU.128 UR12, c[0x0][0x380] ;  /* 0x00007000ff0c77ac */ /* 0x000e240008000c00 */
[----:B01----:R-:W-:Y:S01]  /*03e0*/  VIADD R0, R65, 0xff ;  /* 0x000000ff41007836 */ /* 0x003fe20000000000 */
[----:B------:R-:W-:Y:S01]  /*03f0*/  IABS R123, R65 ;  /* 0x00000041007b7213 */ /* 0x000fe20000000000 */
[----:B------:R-:W-:Y:S03]  /*0400*/  STL [R1+0x670], R64 ;  /* 0x0006704001007387 */ /* 0x000fe60000100800 */
[----:B------:R-:W-:Y:S01]  /*0410*/  SHF.R.S32.HI R3, RZ, 0x1f, R0 ;  /* 0x0000001fff037819 */ /* 0x000fe20000011400 */
[----:B------:R-:W-:Y:S01]  /*0420*/  STL [R1+0x674], R65 ;  /* 0x0006744101007387 */ /* 0x000fe20000100800 */
[----:B----4-:R-:W-:-:S02]  /*0430*/  I2FP.F32.U32 R5, UR4 ;  /* 0x0000000400057c45 */ /* 0x010fc40008201000 */
[----:B------:R-:W-:-:S03]  /*0440*/  LEA.HI R3, R3, R0, RZ, 0x8 ;  /* 0x0000000003037211 */ /* 0x000fc600078f40ff */
[----:B--2---:R-:W-:Y:S01]  /*0450*/  FMUL R5, R5, UR5 ;  /* 0x0000000505057c20 */ /* 0x004fe20008400000 */
[----:B------:R-:W-:Y:S01]  /*0460*/  SHF.R.S32.HI R3, RZ, 0x8, R3 ;  /* 0x00000008ff037819 */ /* 0x000fe20000011403 */
[----:B------:R-:W0:Y:S04]  /*0470*/  S2UR UR5, SR_CgaCtaId ;  /* 0x00000000000579c3 */ /* 0x000e280000008800 */
[----:B------:R-:W-:Y:S01]  /*0480*/  IMAD.SHL.U32 R4, R3, 0x8, RZ ;  /* 0x0000000803047824 */ /* 0x000fe200078e00ff */
[----:B------:R-:W-:Y:S04]  /*0490*/  F2I.U32.TRUNC.NTZ R5, R5 ;  /* 0x0000000500057305 */ /* 0x000fe8000020f000 */
[----:B------:R-:W-:-:S04]  /*04a0*/  IABS R7, R4 ;  /* 0x0000000400077213 */ /* 0x000fc80000000000 */
[----:B------:R-:W1:Y:S01]  /*04b0*/  I2F.RP R0, R7 ;  /* 0x0000000700007306 */ /* 0x000e620000209400 */
[----:B0-----:R-:W-:Y:S02]  /*04c0*/  USHF.L.U32 UR4, UR5, 0x7, URZ ;  /* 0x0000000705047899 */ /* 0x001fe400080006ff */
[----:B------:R-:W-:-:S05]  /*04d0*/  ULEA UR9, UR5, UR9, 0x18 ;  /* 0x0000000905097291 */ /* 0x000fca000f8ec0ff */
[----:B-1----:R-:W0:Y:S01]  /*04e0*/  MUFU.RCP R0, R0 ;  /* 0x0000000000007308 */ /* 0x002e220000001000 */
[----:B------:R-:W-:Y:S01]  /*04f0*/  ULOP3.LUT UR4, UR4, 0x180, URZ, 0xc0, !UPT ;  /* 0x0000018004047892 */ /* 0x000fe2000f8ec0ff */
[----:B0-----:R-:W-:Y:S01]  /*0500*/  VIADD R2, R0, 0xffffffe ;  /* 0x0ffffffe00027836 */ /* 0x001fe20000000000 */
[----:B------:R-:W-:-:S05]  /*0510*/  IABS R0, R5 ;  /* 0x0000000500007213 */ /* 0x000fca0000000000 */
[----:B------:R0:W1:Y:S02]  /*0520*/  F2I.FTZ.U32.TRUNC.NTZ R3, R2 ;  /* 0x0000000200037305 */ /* 0x000064000021f000 */
[----:B0-----:R-:W-:Y:S02]  /*0530*/  IMAD.MOV.U32 R2, RZ, RZ, RZ ;  /* 0x000000ffff027224 */ /* 0x001fe400078e00ff */
[----:B-1----:R-:W-:-:S04]  /*0540*/  IMAD.MOV R6, RZ, RZ, -R3 ;  /* 0x000000ffff067224 */ /* 0x002fc800078e0a03 */
[----:B------:R-:W-:Y:S01]  /*0550*/  IMAD R9, R6, R7, RZ ;  /* 0x0000000706097224 */ /* 0x000fe200078e02ff */
[----:B------:R-:W-:-:S03]  /*0560*/  IABS R6, R4 ;  /* 0x0000000400067213 */ /* 0x000fc60000000000 */
[----:B------:R-:W-:Y:S01]  /*0570*/  IMAD.HI.U32 R3, R3, R9, R2 ;  /* 0x0000000903037227 */ /* 0x000fe200078e0002 */
[----:B------:R-:W-:-:S03]  /*0580*/  IABS R9, R64 ;  /* 0x0000004000097213 */ /* 0x000fc60000000000 */
[----:B------:R-:W-:Y:S02]  /*0590*/  IMAD.MOV R2, RZ, RZ, -R6 ;  /* 0x000000ffff027224 */ /* 0x000fe400078e0a06 */
[----:B------:R-:W-:-:S04]  /*05a0*/  IMAD.HI.U32 R3, R3, R0, RZ ;  /* 0x0000000003037227 */ /* 0x000fc800078e00ff */
[----:B------:R-:W-:-:S05]  /*05b0*/  IMAD R0, R3, R2, R0 ;  /* 0x0000000203007224 */ /* 0x000fca00078e0200 */
[----:B------:R-:W-:-:S13]  /*05c0*/  ISETP.GT.U32.AND P1, PT, R7, R0, PT ;  /* 0x000000000700720c */ /* 0x000fda0003f24070 */
[----:B------:R-:W-:Y:S02]  /*05d0*/  @!P1 IMAD.IADD R0, R0, 0x1, -R7 ;  /* 0x0000000100009824 */ /* 0x000fe400078e0a07 */
[----:B------:R-:W-:Y:S01]  /*05e0*/  @!P1 VIADD R3, R3, 0x1 ;  /* 0x0000000103039836 */ /* 0x000fe20000000000 */
[----:B------:R-:W-:Y:S02]  /*05f0*/  ISETP.NE.AND P1, PT, R4, RZ, PT ;  /* 0x000000ff0400720c */ /* 0x000fe40003f25270 */
[----:B------:R-:W-:Y:S02]  /*0600*/  ISETP.GE.U32.AND P0, PT, R0, R7, PT ;  /* 0x000000070000720c */ /* 0x000fe40003f06070 */
[----:B------:R-:W-:-:S04]  /*0610*/  LOP3.LUT R0, R5, R4, RZ, 0x3c, !PT ;  /* 0x0000000405007212 */ /* 0x000fc800078e3cff */
[----:B------:R-:W-:Y:S01]  /*0620*/  ISETP.GE.AND P2, PT, R0, RZ, PT ;  /* 0x000000ff0000720c */ /* 0x000fe20003f46270 */
[----:B------:R-:W-:-:S06]  /*0630*/  VIADD R0, R64, 0x1ff ;  /* 0x000001ff40007836 */ /* 0x000fcc0000000000 */
[----:B------:R-:W-:-:S04]  /*0640*/  @P0 VIADD R3, R3, 0x1 ;  /* 0x0000000103030836 */ /* 0x000fc80000000000 */
[----:B------:R-:W-:Y:S01]  /*0650*/  IMAD.MOV.U32 R2, RZ, RZ, R3 ;  /* 0x000000ffff027224 */ /* 0x000fe200078e0003 */
[----:B------:R-:W-:-:S03]  /*0660*/  SHF.R.S32.HI R3, RZ, 0x1f, R0 ;  /* 0x0000001fff037819 */ /* 0x000fc60000011400 */
[----:B------:R-:W-:Y:S01]  /*0670*/  @!P2 IMAD.MOV R2, RZ, RZ, -R2 ;  /* 0x000000ffff02a224 */ /* 0x000fe200078e0a02 */
[----:B------:R-:W-:Y:S02]  /*0680*/  @!P1 LOP3.LUT R2, RZ, R4, RZ, 0x33, !PT ;  /* 0x00000004ff029212 */ /* 0x000fe400078e33ff */
[----:B------:R-:W-:-:S03]  /*0690*/  LEA.HI R3, R3, R0, RZ, 0x9 ;  /* 0x0000000003037211 */ /* 0x000fc600078f48ff */
[----:B------:R-:W-:Y:S02]  /*06a0*/  IMAD.SHL.U32 R6, R2, 0x8, RZ ;  /* 0x0000000802067824 */ /* 0x000fe400078e00ff */
[----:B------:R-:W-:-:S03]  /*06b0*/  IMAD.MOV R2, RZ, RZ, -R2 ;  /* 0x000000ffff027224 */ /* 0x000fc600078e0a02 */
[----:B------:R-:W-:Y:S01]  /*06c0*/  LEA.HI.SX32 R3, R3, -R6, 0x17 ;  /* 0x8000000603037211 */ /* 0x000fe200078fbaff */
[----:B------:R-:W-:Y:S02]  /*06d0*/  IMAD R8, R4, R2, R5 ;  /* 0x0000000204087224 */ /* 0x000fe400078e0205 */
[----:B------:R-:W-:Y:S01]  /*06e0*/  IMAD.MOV.U32 R2, RZ, RZ, RZ ;  /* 0x000000ffff027224 */ /* 0x000fe200078e00ff */
[----:B------:R-:W-:Y:S02]  /*06f0*/  VIMNMX R13, PT, PT, R3, 0x8, PT ;  /* 0x00000008030d7848 */ /* 0x000fe40003fe0100 */
[----:B------:R-:W-:Y:S02]  /*0700*/  IABS R4, R8 ;  /* 0x0000000800047213 */ /* 0x000fe40000000000 */
[----:B------:R-:W-:-:S04]  /*0710*/  IABS R7, R13 ;  /* 0x0000000d00077213 */ /* 0x000fc80000000000 */
[----:B------:R-:W0:Y:S08]  /*0720*/  I2F.RP R0, R7 ;  /* 0x0000000700007306 */ /* 0x000e300000209400 */
[----:B0-----:R-:W0:Y:S02]  /*0730*/  MUFU.RCP R0, R0 ;  /* 0x0000000000007308 */ /* 0x001e240000001000 */
[----:B0-----:R-:W-:-:S06]  /*0740*/  VIADD R3, R0, 0xffffffe ;  /* 0x0ffffffe00037836 */ /* 0x001fcc0000000000 */
[----:B------:R-:W0:Y:S02]  /*0750*/  F2I.FTZ.U32.TRUNC.NTZ R3, R3 ;  /* 0x0000000300037305 */ /* 0x000e24000021f000 */
[----:B0-----:R-:W-:-:S04]  /*0760*/  IMAD.MOV R10, RZ, RZ, -R3 ;  /* 0x000000ffff0a7224 */ /* 0x001fc800078e0a03 */
[----:B------:R-:W-:Y:S01]  /*0770*/  IMAD R5, R10, R7, RZ ;  /* 0x000000070a057224 */ /* 0x000fe200078e02ff */
[----:B------:R-:W-:-:S03]  /*0780*/  IABS R10, R13 ;  /* 0x0000000d000a7213 */ /* 0x000fc60000000000 */
[----:B------:R-:W-:Y:S02]  /*0790*/  IMAD.HI.U32 R2, R3, R5, R2 ;  /* 0x0000000503027227 */ /* 0x000fe400078e0002 */
[----:B------:R-:W0:Y:S02]  /*07a0*/  I2F.RP R5, R123 ;  /* 0x0000007b00057306 */ /* 0x000e240000209400 */
[----:B------:R-:W-:Y:S02]  /*07b0*/  IMAD.MOV.U32 R3, RZ, RZ, R4 ;  /* 0x000000ffff037224 */ /* 0x000fe400078e0004 */
[----:B------:R-:W-:Y:S02]  /*07c0*/  IMAD.MOV R0, RZ, RZ, -R10 ;  /* 0x000000ffff007224 */ /* 0x000fe400078e0a0a */
[----:B------:R-:W-:Y:S02]  /*07d0*/  IMAD.HI.U32 R2, R2, R3, RZ ;  /* 0x0000000302027227 */ /* 0x000fe400078e00ff */
[----:B------:R-:W1:Y:S02]  /*07e0*/  I2F.RP R4, R9 ;  /* 0x0000000900047306 */ /* 0x000e640000209400 */
[----:B------:R-:W-:-:S05]  /*07f0*/  IMAD R0, R2, R0, R3 ;  /* 0x0000000002007224 */ /* 0x000fca00078e0203 */
[----:B------:R-:W-:Y:S01]  /*0800*/  ISETP.GT.U32.AND P1, PT, R7, R0, PT ;  /* 0x000000000700720c */ /* 0x000fe20003f24070 */
[----:B0-----:R-:W0:Y:S08]  /*0810*/  MUFU.RCP R5, R5 ;  /* 0x0000000500057308 */ /* 0x001e300000001000 */
[----:B-1----:R-:W1:Y:S04]  /*0820*/  MUFU.RCP R4, R4 ;  /* 0x0000000400047308 */ /* 0x002e680000001000 */
[----:B------:R-:W-:-:S02]  /*0830*/  @!P1 IMAD.IADD R0, R0, 0x1, -R7 ;  /* 0x0000000100009824 */ /* 0x000fc400078e0a07 */
[----:B------:R-:W-:Y:S01]  /*0840*/  @!P1 VIADD R2, R2, 0x1 ;  /* 0x0000000102029836 */ /* 0x000fe20000000000 */
[----:B------:R-:W-:Y:S02]  /*0850*/  ISETP.NE.AND P1, PT, R13, RZ, PT ;  /* 0x000000ff0d00720c */ /* 0x000fe40003f25270 */
[----:B------:R-:W-:Y:S01]  /*0860*/  ISETP.GE.U32.AND P0, PT, R0, R7, PT ;  /* 0x000000070000720c */ /* 0x000fe20003f06070 */
[----:B0-----:R-:W-:Y:S01]  /*0870*/  VIADD R5, R5, 0xffffffe ;  /* 0x0ffffffe05057836 */ /* 0x001fe20000000000 */
[----:B------:R-:W-:-:S03]  /*0880*/  LOP3.LUT R0, R8, R13, RZ, 0x3c, !PT ;  /* 0x0000000d08007212 */ /* 0x000fc600078e3cff */
[----:B------:R3:W0:Y:S01]  /*0890*/  F2I.FTZ.U32.TRUNC.NTZ R7, R5 ;  /* 0x0000000500077305 */ /* 0x000622000021f000 */
[----:B------:R-:W-:Y:S01]  /*08a0*/  ISETP.GE.AND P2, PT, R0, RZ, PT ;  /* 0x000000ff0000720c */ /* 0x000fe20003f46270 */
[----:B-1----:R-:W-:-:S06]  /*08b0*/  VIADD R3, R4, 0xffffffe ;  /* 0x0ffffffe04037836 */ /* 0x002fcc0000000000 */
[----:B------:R-:W-:Y:S01]  /*08c0*/  @P0 VIADD R2, R2, 0x1 ;  /* 0x0000000102020836 */ /* 0x000fe20000000000 */
[----:B------:R-:W1:Y:S01]  /*08d0*/  F2I.FTZ.U32.TRUNC.NTZ R3, R3 ;  /* 0x0000000300037305 */ /* 0x000e62000021f000 */
[----:B---3--:R-:W-:Y:S02]  /*08e0*/  LOP3.LUT R5, R12, 0x7f, RZ, 0xc0, !PT ;  /* 0x0000007f0c057812 */ /* 0x008fe400078ec0ff */
[----:B------:R-:W-:Y:S02]  /*08f0*/  IMAD.MOV.U32 R4, RZ, RZ, R2 ;  /* 0x000000ffff047224 */ /* 0x000fe400078e0002 */
[----:B0-----:R-:W-:Y:S02]  /*0900*/  IMAD.MOV R10, RZ, RZ, -R7 ;  /* 0x000000ffff0a7224 */ /* 0x001fe400078e0a07 */
[----:B------:R-:W-:Y:S01]  /*0910*/  @!P2 IMAD.MOV R4, RZ, RZ, -R4 ;  /* 0x000000ffff04a224 */ /* 0x000fe200078e0a04 */
[----:B------:R-:W-:Y:S02]  /*0920*/  @!P1 LOP3.LUT R4, RZ, R13, RZ, 0x33, !PT ;  /* 0x0000000dff049212 */ /* 0x000fe400078e33ff */
[----:B------:R-:W-:-:S03]  /*0930*/  ISETP.NE.U32.AND P2, PT, R5, RZ, PT ;  /* 0x000000ff0500720c */ /* 0x000fc60003f45070 */
[----:B------:R-:W-:Y:S02]  /*0940*/  IMAD.MOV R0, RZ, RZ, -R4 ;  /* 0x000000ffff007224 */ /* 0x000fe400078e0a04 */
[----:B-1----:R-:W-:Y:S02]  /*0950*/  IMAD.MOV R2, RZ, RZ, -R3 ;  /* 0x000000ffff027224 */ /* 0x002fe400078e0a03 */
[----:B------:R-:W-:Y:S02]  /*0960*/  IMAD R0, R13, R0, R8 ;  /* 0x000000000d007224 */ /* 0x000fe400078e0208 */
[----:B------:R-:W-:Y:S02]  /*0970*/  IMAD R11, R2, R9, RZ ;  /* 0x00000009020b7224 */ /* 0x000fe400078e02ff */
[----:B------:R-:W-:Y:S02]  /*0980*/  IMAD.IADD R0, R6, 0x1, R0 ;  /* 0x0000000106007824 */ /* 0x000fe400078e0200 */
[----:B------:R-:W-:-:S02]  /*0990*/  IMAD.MOV.U32 R2, RZ, RZ, RZ ;  /* 0x000000ffff027224 */ /* 0x000fc400078e00ff */
[----:B------:R-:W-:Y:S01]  /*09a0*/  IMAD.MOV.U32 R6, RZ, RZ, RZ ;  /* 0x000000ffff067224 */ /* 0x000fe200078e00ff */
[----:B------:R-:W-:Y:S01]  /*09b0*/  LEA R0, R0, UR4, 0x9 ;  /* 0x0000000400007c11 */ /* 0x000fe2000f8e48ff */
[----:B------:R-:W-:Y:S01]  /*09c0*/  IMAD.HI.U32 R8, R3, R11, R2 ;  /* 0x0000000b03087227 */ /* 0x000fe200078e0002 */
[----:B------:R-:W-:-:S03]  /*09d0*/  SHF.R.U32.HI R3, RZ, 0x6, R12 ;  /* 0x00000006ff037819 */ /* 0x000fc6000001160c */
[----:B------:R-:W-:Y:S01]  /*09e0*/  IMAD.IADD R0, R5, 0x1, R0 ;  /* 0x0000000105007824 */ /* 0x000fe200078e0200 */
[----:B------:R-:W-:Y:S01]  /*09f0*/  SGXT.U32 R3, R3, 0x1 ;  /* 0x000000010303781a */ /* 0x000fe20000000000 */
[----:B------:R-:W-:Y:S02]  /*0a00*/  IMAD.SHL.U32 R2, R4, 0x100, RZ ;  /* 0x0000010004027824 */ /* 0x000fe400078e00ff */
[----:B------:R-:W-:Y:S01]  /*0a10*/  IMAD R11, R10, R123, RZ ;  /* 0x0000007b0a0b7224 */ /* 0x000fe200078e02ff */
[----:B------:R-:W-:Y:S02]  /*0a20*/  IABS R10, R0 ;  /* 0x00000000000a7213 */ /* 0x000fe40000000000 */
[----:B------:R-:W-:Y:S01]  /*0a30*/  LEA.HI R4, R12, R2, RZ, 0x1a ;  /* 0x000000020c047211 */ /* 0x000fe200078fd0ff */
[----:B------:R-:W-:Y:S01]  /*0a40*/  STL [R1+0x648], R2 ;  /* 0x0006480201007387 */ /* 0x000fe20000100800 */
[----:B------:R-:W-:Y:S01]  /*0a50*/  LOP3.LUT R3, R2, R3, RZ, 0xfc, !PT ;  /* 0x0000000302037212 */ /* 0x000fe200078efcff */
[----:B------:R-:W-:-:S02]  /*0a60*/  IMAD.HI.U32 R8, R8, R10, RZ ;  /* 0x0000000a08087227 */ /* 0x000fc400078e00ff */
[----:B------:R0:W-:Y:S01]  /*0a70*/  STL [R1+0x644], R0 ;  /* 0x0006440001007387 */ /* 0x0001e20000100800 */
[----:B------:R-:W-:Y:S01]  /*0a80*/  IABS R121, R3 ;  /* 0x0000000300797213 */ /* 0x000fe20000000000 */
[C---:B------:R-:W-:Y:S01]  /*0a90*/  VIADD R14, R4.reuse, 0xfe ;  /* 0x000000fe040e7836 */ /* 0x040fe20000000000 */
[C---:B------:R-:W-:Y:S01]  /*0aa0*/  LOP3.LUT R15, R3.reuse, 0x4, RZ, 0xfc, !PT ;  /* 0x00000004030f7812 */ /* 0x040fe200078efcff */
[----:B------:R-:W-:Y:S01]  /*0ab0*/  IMAD.MOV R8, RZ, RZ, -R8 ;  /* 0x000000ffff087224 */ /* 0x000fe200078e0a08 */
[----:B------:R-:W-:Y:S01]  /*0ac0*/  LOP3.LUT R13, R3, 0x2, RZ, 0xfc, !PT ;  /* 0x00000002030d7812 */ /* 0x000fe200078efcff */
[----:B------:R-:W-:Y:S01]  /*0ad0*/  VIADD R24, R4, 0x2e ;  /* 0x0000002e04187836 */ /* 0x000fe20000000000 */
[----:B------:R-:W-:Y:S01]  /*0ae0*/  IABS R122, R14 ;  /* 0x0000000e007a7213 */ /* 0x000fe20000000000 */
[----:B------:R-:W-:Y:S01]  /*0af0*/  IMAD R8, R9, R8, R10 ;  /* 0x0000000809087224 */ /* 0x000fe200078e020a */
[----:B------:R-:W-:Y:S01]  /*0b00*/  IABS R10, R15 ;  /* 0x0000000f000a7213 */ /* 0x000fe20000000000 */
[----:B0-----:R-:W-:Y:S01]  /*0b10*/  IMAD.HI.U32 R0, R7, R11, R6 ;  /* 0x0000000b07007227 */ /* 0x001fe200078e0006 */
[----:B------:R-:W-:-:S02]  /*0b20*/  IABS R11, R13 ;  /* 0x0000000d000b7213 */ /* 0x000fc40000000000 */
[----:B------:R-:W-:Y:S01]  /*0b30*/  ISETP.GT.U32.AND P0, PT, R9, R8, PT ;  /* 0x000000080900720c */ /* 0x000fe20003f04070 */
[----:B------:R-:W-:Y:S01]  /*0b40*/  VIADD R37, R4, 0x3e ;  /* 0x0000003e04257836 */ /* 0x000fe20000000000 */
[----:B------:R-:W-:Y:S01]  /*0b50*/  LOP3.LUT R17, R3, 0x6, RZ, 0xfc, !PT ;  /* 0x0000000603117812 */ /* 0x000fe200078efcff */
[----:B------:R-:W-:Y:S01]  /*0b60*/  IMAD.HI.U32 R7, R0, R122, RZ ;  /* 0x0000007a00077227 */ /* 0x000fe200078e00ff */
[----:B------:R-:W-:Y:S02]  /*0b70*/  ISETP.GE.AND P1, PT, R14, RZ, PT ;  /* 0x000000ff0e00720c */ /* 0x000fe40003f26270 */
[----:B------:R-:W-:Y:S01]  /*0b80*/  ISETP.GE.AND P3, PT, R13, RZ, PT ;  /* 0x000000ff0d00720c */ /* 0x000fe20003f66270 */
[----:B------:R-:W-:Y:S01]  /*0b90*/  IMAD.HI.U32 R6, R0, R121, RZ ;  /* 0x0000007900067227 */ /* 0x000fe200078e00ff */
[C---:B------:R-:W-:Y:S02]  /*0ba0*/  LOP3.LUT R13, R3.reuse, 0xa, RZ, 0xfc, !PT ;  /* 0x0000000a030d7812 */ /* 0x040fe400078efcff */
[C---:B------:R-:W-:Y:S01]  /*0bb0*/  LOP3.LUT R21, R3.reuse, 0x12, RZ, 0xfc, !PT ;  /* 0x0000001203157812 */ /* 0x040fe200078efcff */
[----:B------:R-:W-:Y:S01]  /*0bc0*/  IMAD.MOV R7, RZ, RZ, -R7 ;  /* 0x000000ffff077224 */ /* 0x000fe200078e0a07 */
[----:B------:R-:W-:Y:S01]  /*0bd0*/  IABS R16, R13 ;  /* 0x0000000d00107213 */ /* 0x000fe20000000000 */
[----:B------:R-:W-:Y:S01]  /*0be0*/  IMAD.MOV R12, RZ, RZ, -R6 ;  /* 0x000000ffff0c7224 */ /* 0x000fe200078e0a06 */
[----:B------:R-:W-:Y:S01]  /*0bf0*/  LOP3.LUT R19, R3, 0x10, RZ, 0xfc, !PT ;  /* 0x0000001003137812 */ /* 0x000fe200078efcff */
[C---:B------:R-:W-:Y:S01]  /*0c00*/  IMAD R122, R123.reuse, R7, R122 ;  /* 0x000000077b7a7224 */ /* 0x040fe200078e027a */
[----:B------:R-:W-:Y:S01]  /*0c10*/  IABS R18, R21 ;  /* 0x0000001500127213 */ /* 0x000fe20000000000 */
[C---:B------:R-:W-:Y:S01]  /*0c20*/  IMAD R121, R123.reuse, R12, R121 ;  /* 0x0000000c7b797224 */ /* 0x040fe200078e0279 */
[----:B------:R-:W-:Y:S01]  /*0c30*/  IABS R12, R17 ;  /* 0x00000011000c7213 */ /* 0x000fe20000000000 */
[----:B------:R-:W-:Y:S01]  /*0c40*/  @!P0 IMAD.IADD R8, R8, 0x1, -R9 ;  /* 0x0000000108088824 */ /* 0x000fe200078e0a09 */
[C---:B------:R-:W-:Y:S01]  /*0c50*/  ISETP.GT.U32.AND P6, PT, R123.reuse, R122, PT ;  /* 0x0000007a7b00720c */ /* 0x040fe20003fc4070 */
[----:B------:R-:W-:Y:S01]  /*0c60*/  IMAD.HI.U32 R5, R0, R10, RZ ;  /* 0x0000000a00057227 */ /* 0x000fe200078e00ff */
[----:B------:R-:W-:-:S02]  /*0c70*/  ISETP.GT.U32.AND P5, PT, R123, R121, PT ;  /* 0x000000797b00720c */ /* 0x000fc40003fa4070 */
[----:B------:R-:W-:Y:S01]  /*0c80*/  ISETP.GT.U32.AND P0, PT, R9, R8, PT ;  /* 0x000000080900720c */ /* 0x000fe20003f04070 */
[----:B------:R-:W-:Y:S01]  /*0c90*/  IMAD.HI.U32 R6, R0, R11, RZ ;  /* 0x0000000b00067227 */ /* 0x000fe200078e00ff */
[C---:B------:R-:W-:Y:S02]  /*0ca0*/  LOP3.LUT R22, R3.reuse, 0x18, RZ, 0xfc, !PT ;  /* 0x0000001803167812 */ /* 0x040fe400078efcff */
[C---:B------:R-:W-:Y:S01]  /*0cb0*/  LOP3.LUT R23, R3.reuse, 0x1a, RZ, 0xfc, !PT ;  /* 0x0000001a03177812 */ /* 0x040fe200078efcff */
[----:B------:R-:W-:Y:S01]  /*0cc0*/  IMAD.MOV R5, RZ, RZ, -R5 ;  /* 0x000000ffff057224 */ /* 0x000fe200078e0a05 */
[C---:B------:R-:W-:Y:S01]  /*0cd0*/  LOP3.LUT R25, R3.reuse, 0x32, RZ, 0xfc, !PT ;  /* 0x0000003203197812 */ /* 0x040fe200078efcff */
[----:B------:R-:W-:Y:S01]  /*0ce0*/  IMAD.MOV R6, RZ, RZ, -R6 ;  /* 0x000000ffff067224 */ /* 0x000fe200078e0a06 */
[C---:B------:R-:W-:Y:S01]  /*0cf0*/  LOP3.LUT R26, R3.reuse, 0x34, RZ, 0xfc, !PT ;  /* 0x00000034031a7812 */ /* 0x040fe200078efcff */
[--C-:B------:R-:W-:Y:S01]  /*0d00*/  @!P6 IMAD.IADD R122, R122, 0x1, -R123.reuse ;  /* 0x000000017a7ae824 */ /* 0x100fe200078e0a7b */
[----:B------:R-:W-:Y:S01]  /*0d10*/  LOP3.LUT R34, R3, 0x38, RZ, 0xfc, !PT ;  /* 0x0000003803227812 */ /* 0x000fe200078efcff */
[----:B------:R-:W-:Y:S01]  /*0d20*/  IMAD R10, R123, R5, R10 ;  /* 0x000000057b0a7224 */ /* 0x000fe200078e020a */
[----:B------:R-:W-:Y:S01]  /*0d30*/  LOP3.LUT R35, R3, 0x3a, RZ, 0xfc, !PT ;  /* 0x0000003a03237812 */ /* 0x000fe200078efcff */
[----:B------:R-:W-:Y:S01]  /*0d40*/  @!P5 IMAD.IADD R121, R121, 0x1, -R123 ;  /* 0x000000017979d824 */ /* 0x000fe200078e0a7b */
[C---:B------:R-:W-:Y:S01]  /*0d50*/  ISETP.GT.U32.AND P5, PT, R123.reuse, R122, PT ;  /* 0x0000007a7b00720c */ /* 0x040fe20003fa4070 */
[----:B------:R-:W-:Y:S01]  /*0d60*/  IMAD R6, R123, R6, R11 ;  /* 0x000000067b067224 */ /* 0x000fe200078e020b */
[----:B------:R-:W-:Y:S01]  /*0d70*/  LOP3.LUT R11, R3, 0x8, RZ, 0xfc, !PT ;  /* 0x00000008030b7812 */ /* 0x000fe200078efcff */
[----:B------:R-:W-:Y:S01]  /*0d80*/  @!P0 IMAD.IADD R8, R8, 0x1, -R9 ;  /* 0x0000000108088824 */ /* 0x000fe200078e0a09 */
[C---:B------:R-:W-:Y:S01]  /*0d90*/  ISETP.GT.U32.AND P0, PT, R123.reuse, R10, PT ;  /* 0x0000000a7b00720c */ /* 0x040fe20003f04070 */
[----:B------:R-:W-:Y:S01]  /*0da0*/  IMAD.HI.U32 R7, R0, R12, RZ ;  /* 0x0000000c00077227 */ /* 0x000fe200078e00ff */
[----:B------:R-:W-:-:S02]  /*0db0*/  ISETP.GT.U32.AND P6, PT, R123, R121, PT ;  /* 0x000000797b00720c */ /* 0x000fc40003fc4070 */
[----:B------:R-:W-:Y:S01]  /*0dc0*/  ISETP.GT.U32.AND P4, PT, R123, R6, PT ;  /* 0x000000067b00720c */ /* 0x000fe20003f84070 */
[----:B------:R-:W-:Y:S01]  /*0dd0*/  IMAD.MOV R7, RZ, RZ, -R7 ;  /* 0x000000ffff077224 */ /* 0x000fe200078e0a07 */
[----:B------:R-:W-:Y:S01]  /*0de0*/  IABS R14, R11 ;  /* 0x0000000b000e7213 */ /* 0x000fe20000000000 */
[----:B------:R0:W-:Y:S01]  /*0df0*/  STL [R1+0x66c], R8 ;  /* 0x00066c0801007387 */ /* 0x0001e20000100800 */
[----:B------:R-:W-:Y:S01]  /*0e00*/  LOP3.LUT R36, R3, 0x3c, RZ, 0xfc, !PT ;  /* 0x0000003c03247812 */ /* 0x000fe200078efcff */
[----:B------:R-:W-:Y:S01]  /*0e10*/  IMAD R12, R123, R7, R12 ;  /* 0x000000077b0c7224 */ /* 0x000fe200078e020c */
[----:B------:R-:W-:Y:S01]  /*0e20*/  IABS R27, R34 ;  /* 0x00000022001b7213 */ /* 0x000fe20000000000 */
[----:B------:R-:W-:Y:S01]  /*0e30*/  IMAD.HI.U32 R5, R0, R14, RZ ;  /* 0x0000000e00057227 */ /* 0x000fe200078e00ff */
[----:B------:R-:W-:Y:S02]  /*0e40*/  IABS R29, R35 ;  /* 0x00000023001d7213 */ /* 0x000fe40000000000 */
[----:B------:R-:W-:Y:S01]  /*0e50*/  IABS R30, R36 ;  /* 0x00000024001e7213 */ /* 0x000fe20000000000 */
[--C-:B------:R-:W-:Y:S01]  /*0e60*/  @!P5 IMAD.IADD R122, R122, 0x1, -R123.reuse ;  /* 0x000000017a7ad824 */ /* 0x100fe200078e0a7b */
[----:B------:R-:W-:Y:S01]  /*0e70*/  ISETP.GE.AND P5, PT, R15, RZ, PT ;  /* 0x000000ff0f00720c */ /* 0x000fe20003fa6270 */
[----:B------:R-:W-:Y:S01]  /*0e80*/  @!P0 IMAD.IADD R10, R10, 0x1, -R123 ;  /* 0x000000010a0a8824 */ /* 0x000fe200078e0a7b */
[C---:B------:R-:W-:Y:S01]  /*0e90*/  LOP3.LUT R15, R3.reuse, 0xc, RZ, 0xfc, !PT ;  /* 0x0000000c030f7812 */ /* 0x040fe200078efcff */
[----:B------:R-:W-:Y:S01]  /*0ea0*/  IMAD.MOV R5, RZ, RZ, -R5 ;  /* 0x000000ffff057224 */ /* 0x000fe200078e0a05 */
[----:B------:R-:W-:Y:S01]  /*0eb0*/  ISETP.GE.AND P0, PT, R3, RZ, PT ;  /* 0x000000ff0300720c */ /* 0x000fe20003f06270 */
[--C-:B------:R-:W-:Y:S01]  /*0ec0*/  @!P6 IMAD.IADD R121, R121, 0x1, -R123.reuse ;  /* 0x000000017979e824 */ /* 0x100fe200078e0a7b */
[C---:B------:R-:W-:Y:S01]  /*0ed0*/  ISETP.GT.U32.AND P6, PT, R123.reuse, R12, PT ;  /* 0x0000000c7b00720c */ /* 0x040fe20003fc4070 */
[----:B------:R-:W-:Y:S01]  /*0ee0*/  @!P4 IMAD.IADD R6, R6, 0x1, -R123 ;  /* 0x000000010606c824 */ /* 0x000fe200078e0a7b */
[----:B------:R-:W-:Y:S01]  /*0ef0*/  IABS R9, R15 ;  /* 0x0000000f00097213 */ /* 0x000fe20000000000 */
[----:B------:R-:W-:Y:S01]  /*0f00*/  @!P1 IMAD.MOV R122, RZ, RZ, -R122 ;  /* 0x000000ffff7a9224 */ /* 0x000fe200078e0a7a */
[C---:B------:R-:W-:Y:S01]  /*0f10*/  ISETP.GT.U32.AND P1, PT, R123.reuse, R10, PT ;  /* 0x0000000a7b00720c */ /* 0x040fe20003f24070 */
[C---:B------:R-:W-:Y:S01]  /*0f20*/  IMAD R14, R123.reuse, R5, R14 ;  /* 0x000000057b0e7224 */ /* 0x040fe200078e020e */
[----:B------:R-:W-:Y:S01]  /*0f30*/  ISETP.GT.U32.AND P4, PT, R123, R6, PT ;  /* 0x000000067b00720c */ /* 0x000fe20003f84070 */
[----:B------:R-:W-:Y:S01]  /*0f40*/  IMAD.HI.U32 R5, R0, R16, RZ ;  /* 0x0000001000057227 */ /* 0x000fe200078e00ff */
[----:B------:R-:W-:Y:S01]  /*0f50*/  STL [R1+0x678], R122 ;  /* 0x0006787a01007387 */ /* 0x000fe20000100800 */
[----:B------:R-:W-:-:S02]  /*0f60*/  IABS R31, R37 ;  /* 0x00000025001f7213 */ /* 0x000fc40000000000 */
[----:B------:R-:W-:Y:S01]  /*0f70*/  IMAD.MOV R7, RZ, RZ, -R5 ;  /* 0x000000ffff077224 */ /* 0x000fe200078e0a05 */
[C---:B------:R-:W-:Y:S01]  /*0f80*/  LOP3.LUT R38, R3.reuse, 0x40, RZ, 0xfc, !PT ;  /* 0x0000004003267812 */ /* 0x040fe200078efcff */
[--C-:B------:R-:W-:Y:S01]  /*0f90*/  @!P6 IMAD.IADD R12, R12, 0x1, -R123.reuse ;  /* 0x000000010c0ce824 */ /* 0x100fe200078e0a7b */
[----:B------:R-:W-:Y:S01]  /*0fa0*/  LOP3.LUT R40, R3, 0x44, RZ, 0xfc, !PT ;  /* 0x0000004403287812 */ /* 0x000fe200078efcff */
[----:B------:R-:W-:Y:S01]  /*0fb0*/  IMAD R16, R123, R7, R16 ;  /* 0x000000077b107224 */ /* 0x000fe200078e0210 */
[----:B------:R-:W-:Y:S01]  /*0fc0*/  LOP3.LUT R39, R3, 0x42, RZ, 0xfc, !PT ;  /* 0x0000004203277812 */ /* 0x000fe200078efcff */
[--C-:B------:R-:W-:Y:S01]  /*0fd0*/  @!P1 IMAD.IADD R10, R10, 0x1, -R123.reuse ;  /* 0x000000010a0a9824 */ /* 0x100fe200078e0a7b */
[C---:B------:R-:W-:Y:S01]  /*0fe0*/  ISETP.GT.U32.AND P6, PT, R123.reuse, R12, PT ;  /* 0x0000000c7b00720c */ /* 0x040fe20003fc4070 */
[----:B------:R-:W-:Y:S01]  /*0ff0*/  @!P4 IMAD.IADD R6, R6, 0x1, -R123 ;  /* 0x000000010606c824 */ /* 0x000fe200078e0a7b */
[----:B------:R-:W-:Y:S01]  /*1000*/  ISETP.GT.U32.AND P1, PT, R123, R16, PT ;  /* 0x000000107b00720c */ /* 0x000fe20003f24070 */
[----:B------:R-:W-:Y:S01]  /*1010*/  IMAD.HI.U32 R5, R0, R9, RZ ;  /* 0x0000000900057227 */ /* 0x000fe200078e00ff */
[----:B------:R-:W-:-:S02]  /*1020*/  ISETP.GE.AND P4, PT, R17, RZ, PT ;  /* 0x000000ff1100720c */ /* 0x000fc40003f86270 */
[----:B------:R-:W-:Y:S01]  /*1030*/  IABS R32, R40 ;  /* 0x0000002800207213 */ /* 0x000fe20000000000 */
[----:B------:R-:W-:Y:S01]  /*1040*/  IMAD.MOV.U32 R2, RZ, RZ, R6 ;  /* 0x000000ffff027224 */ /* 0x000fe200078e0006 */
[C---:B------:R-:W-:Y:S01]  /*1050*/  LOP3.LUT R46, R3.reuse, 0x52, RZ, 0xfc, !PT ;  /* 0x00000052032e7812 */ /* 0x040fe200078efcff */
[----:B------:R-:W-:Y:S01]  /*1060*/  IMAD.MOV R6, RZ, RZ, -R5 ;  /* 0x000000ffff067224 */ /* 0x000fe200078e0a05 */
[----:B------:R-:W-:Y:S01]  /*1070*/  LOP3.LUT R45, R3, 0x50, RZ, 0xfc, !PT ;  /* 0x00000050032d7812 */ /* 0x000fe200078efcff */
[----:B------:R-:W-:Y:S01]  /*1080*/  VIADD R17, R4, 0xe ;  /* 0x0000000e04117836 */ /* 0x000fe20000000000 */
[----:B------:R-:W-:Y:S01]  /*1090*/  IABS R41, R46 ;  /* 0x0000002e00297213 */ /* 0x000fe20000000000 */
[----:B------:R-:W-:Y:S01]  /*10a0*/  IMAD R6, R123, R6, R9 ;  /* 0x000000067b067224 */ /* 0x000fe200078e0209 */
[C---:B------:R-:W-:Y:S01]  /*10b0*/  LOP3.LUT R47, R3.reuse, 0x54, RZ, 0xfc, !PT ;  /* 0x00000054032f7812 */ /* 0x040fe200078efcff */
[--C-:B------:R-:W-:Y:S01]  /*10c0*/  @!P1 IMAD.IADD R16, R16, 0x1, -R123.reuse ;  /* 0x0000000110109824 */ /* 0x100fe200078e0a7b */
[----:B------:R-:W-:Y:S01]  /*10d0*/  IABS R9, R17 ;  /* 0x0000001100097213 */ /* 0x000fe20000000000 */
[----:B0-----:R-:W-:Y:S01]  /*10e0*/  IMAD.MOV.U32 R8, RZ, RZ, R10 ;  /* 0x000000ffff087224 */ /* 0x001fe200078e000a */
[----:B------:R-:W-:Y:S01]  /*10f0*/  LOP3.LUT R48, R3, 0x56, RZ, 0xfc, !PT ;  /* 0x0000005603307812 */ /* 0x000fe200078efcff */
[----:B------:R-:W-:Y:S01]  /*1100*/  @!P6 IMAD.IADD R12, R12, 0x1, -R123 ;  /* 0x000000010c0ce824 */ /* 0x000fe200078e0a7b */
[C---:B------:R-:W-:Y:S01]  /*1110*/  ISETP.GT.U32.AND P6, PT, R123.reuse, R6, PT ;  /* 0x000000067b00720c */ /* 0x040fe20003fc4070 */
[----:B------:R-:W-:Y:S01]  /*1120*/  @!P5 IMAD.MOV R8, RZ, RZ, -R8 ;  /* 0x000000ffff08d224 */ /* 0x000fe200078e0a08 */
[C---:B------:R-:W-:Y:S01]  /*1130*/  ISETP.GT.U32.AND P5, PT, R123.reuse, R16, PT ;  /* 0x000000107b00720c */ /* 0x040fe20003fa4070 */
[----:B------:R-:W-:Y:S01]  /*1140*/  @!P0 IMAD.MOV R121, RZ, RZ, -R121 ;  /* 0x000000ffff798224 */ /* 0x000fe200078e0a79 */
[----:B------:R-:W-:Y:S01]  /*1150*/  ISETP.GT.U32.AND P0, PT, R123, R14, PT ;  /* 0x0000000e7b00720c */ /* 0x000fe20003f04070 */
[----:B------:R-:W-:Y:S01]  /*1160*/  IMAD.HI.U32 R5, R0, R9, RZ ;  /* 0x0000000900057227 */ /* 0x000fe200078e00ff */
[----:B------:R-:W-:-:S02]  /*1170*/  LOP3.LUT R49, R3, 0x58, RZ, 0xfc, !PT ;  /* 0x0000005803317812 */ /* 0x000fc400078efcff */
[C---:B------:R-:W-:Y:S01]  /*1180*/  LOP3.LUT R51, R3.reuse, 0x5c, RZ, 0xfc, !PT ;  /* 0x0000005c03337812 */ /* 0x040fe200078efcff */
[----:B------:R-:W-:Y:S01]  /*1190*/  IMAD.MOV R10, RZ, RZ, -R5 ;  /* 0x000000ffff0a7224 */ /* 0x000fe200078e0a05 */
[----:B------:R-:W-:Y:S01]  /*11a0*/  LOP3.LUT R50, R3, 0x5a, RZ, 0xfc, !PT ;  /* 0x0000005a03327812 */ /* 0x000fe200078efcff */
[----:B------:R-:W-:Y:S01]  /*11b0*/  @!P3 IMAD.MOV R2, RZ, RZ, -R2 ;  /* 0x000000ffff02b224 */ /* 0x000fe200078e0a02 */
[----:B------:R-:W-:Y:S01]  /*11c0*/  ISETP.GE.AND P3, PT, R11, RZ, PT ;  /* 0x000000ff0b00720c */ /* 0x000fe20003f66270 */
[C---:B------:R-:W-:Y:S01]  /*11d0*/  IMAD R10, R123.reuse, R10, R9 ;  /* 0x0000000a7b0a7224 */ /* 0x040fe200078e0209 */
[----:B------:R-:W-:Y:S01]  /*11e0*/  IABS R11, R19 ;  /* 0x00000013000b7213 */ /* 0x000fe20000000000 */
[--C-:B------:R-:W-:Y:S01]  /*11f0*/  @!P6 IMAD.IADD R6, R6, 0x1, -R123.reuse ;  /* 0x000000010606e824 */ /* 0x100fe200078e0a7b */
[----:B------:R0:W-:Y:S01]  /*1200*/  STL [R1+0x24], R2 ;  /* 0x0000240201007387 */ /* 0x0001e20000100800 */
[--C-:B------:R-:W-:Y:S01]  /*1210*/  @!P5 IMAD.IADD R16, R16, 0x1, -R123.reuse ;  /* 0x000000011010d824 */ /* 0x100fe200078e0a7b */
[C---:B------:R-:W-:Y:S01]  /*1220*/  ISETP.GT.U32.AND P5, PT, R123.reuse, R10, PT ;  /* 0x0000000a7b00720c */ /* 0x040fe20003fa4070 */
[----:B------:R-:W-:Y:S01]  /*1230*/  @!P0 IMAD.IADD R14, R14, 0x1, -R123 ;  /* 0x000000010e0e8824 */ /* 0x000fe200078e0a7b */
[----:B------:R-:W-:Y:S01]  /*1240*/  ISETP.GT.U32.AND P6, PT, R123, R6, PT ;  /* 0x000000067b00720c */ /* 0x000fe20003fc4070 */
[C---:B------:R-:W-:Y:S01]  /*1250*/  IMAD.HI.U32 R5, R0.reuse, R18, RZ ;  /* 0x0000001200057227 */ /* 0x040fe200078e00ff */
[----:B------:R-:W-:Y:S01]  /*1260*/  ISETP.GE.AND P0, PT, R13, RZ, PT ;  /* 0x000000ff0d00720c */ /* 0x000fe20003f06270 */
[----:B------:R1:W-:Y:S01]  /*1270*/  STL [R1+0x20], R8 ;  /* 0x0000200801007387 */ /* 0x0003e20000100800 */
[----:B------:R-:W-:Y:S01]  /*1280*/  ISETP.GT.U32.AND P1, PT, R123, R14, PT ;  /* 0x0000000e7b00720c */ /* 0x000fe20003f24070 */
[----:B------:R-:W-:Y:S01]  /*1290*/  IMAD.HI.U32 R7, R0, R11, RZ ;  /* 0x0000000b00077227 */ /* 0x000fe200078e00ff */
[----:B------:R-:W-:-:S02]  /*12a0*/  IABS R13, R23 ;  /* 0x00000017000d7213 */ /* 0x000fc40000000000 */
[----:B------:R-:W-:Y:S01]  /*12b0*/  IABS R44, R51 ;  /* 0x00000033002c7213 */ /* 0x000fe20000000000 */
[----:B0-----:R-:W-:Y:S01]  /*12c0*/  IMAD.MOV.U32 R2, RZ, RZ, R12 ;  /* 0x000000ffff027224 */ /* 0x001fe200078e000c */
[----:B------:R-:W-:Y:S01]  /*12d0*/  IABS R43, R50 ;  /* 0x00000032002b7213 */ /* 0x000fe20000000000 */
[----:B------:R-:W-:Y:S01]  /*12e0*/  IMAD.MOV R5, RZ, RZ, -R5 ;  /* 0x000000ffff057224 */ /* 0x000fe200078e0a05 */
[C---:B------:R-:W-:Y:S01]  /*12f0*/  LOP3.LUT R52, R3.reuse, 0x60, RZ, 0xfc, !PT ;  /* 0x0000006003347812 */ /* 0x040fe200078efcff */
[----:B------:R-:W-:Y:S01]  /*1300*/  IMAD.MOV R12, RZ, RZ, -R7 ;  /* 0x000000ffff0c7224 */ /* 0x000fe200078e0a07 */
[----:B------:R-:W-:Y:S01]  /*1310*/  LOP3.LUT R53, R3, 0x68, RZ, 0xfc, !PT ;  /* 0x0000006803357812 */ /* 0x000fe200078efcff */
[----:B------:R-:W-:Y:S01]  /*1320*/  IMAD R18, R123, R5, R18 ;  /* 0x000000057b127224 */ /* 0x000fe200078e0212 */
[----:B------:R-:W-:Y:S01]  /*1330*/  LOP3.LUT R54, R3, 0x6a, RZ, 0xfc, !PT ;  /* 0x0000006a03367812 */ /* 0x000fe200078efcff */
[----:B------:R-:W-:Y:S01]  /*1340*/  IMAD R12, R123, R12, R11 ;  /* 0x0000000c7b0c7224 */ /* 0x000fe200078e020b */
[----:B------:R-:W-:Y:S01]  /*1350*/  IABS R11, R22 ;  /* 0x00000016000b7213 */ /* 0x000fe20000000000 */
[----:B------:R-:W-:Y:S01]  /*1360*/  @!P4 IMAD.MOV R2, RZ, RZ, -R2 ;  /* 0x000000ffff02c224 */ /* 0x000fe200078e0a02 */
[----:B------:R-:W-:Y:S01]  /*1370*/  ISETP.GE.AND P4, PT, R15, RZ, PT ;  /* 0x000000ff0f00720c */ /* 0x000fe20003f86270 */
[--C-:B------:R-:W-:Y:S01]  /*1380*/  @!P5 IMAD.IADD R10, R10, 0x1, -R123.reuse ;  /* 0x000000010a0ad824 */ /* 0x100fe200078e0a7b */
[----:B------:R-:W-:Y:S01]  /*1390*/  ISETP.GT.U32.AND P5, PT, R123, R18, PT ;  /* 0x000000127b00720c */ /* 0x000fe20003fa4070 */
[--C-:B------:R-:W-:Y:S01]  /*13a0*/  @!P6 IMAD.IADD R6, R6, 0x1, -R123.reuse ;  /* 0x000000010606e824 */ /* 0x100fe200078e0a7b */
[----:B------:R-:W-:Y:S01]  /*13b0*/  LOP3.LUT R15, R3, 0x14, RZ, 0xfc, !PT ;  /* 0x00000014030f7812 */ /* 0x000fe200078efcff */
[----:B------:R-:W-:Y:S01]  /*13c0*/  @!P1 IMAD.IADD R14, R14, 0x1, -R123 ;  /* 0x000000010e0e9824 */ /* 0x000fe200078e0a7b */
[----:B------:R-:W-:Y:S01]  /*13d0*/  ISETP.GT.U32.AND P6, PT, R123, R12, PT ;  /* 0x0000000c7b00720c */ /* 0x000fe20003fc4070 */
[----:B------:R0:W-:Y:S01]  /*13e0*/  STL [R1+0x1c], R2 ;  /* 0x00001c0201007387 */ /* 0x0001e20000100800 */
[----:B------:R-:W-:Y:S01]  /*13f0*/  ISETP.GE.AND P1, PT, R17, RZ, PT ;  /* 0x000000ff1100720c */ /* 0x000fe20003f26270 */
[----:B-1----:R-:W-:Y:S01]  /*1400*/  IMAD.MOV.U32 R8, RZ, RZ, R14 ;  /* 0x000000ffff087224 */ /* 0x002fe200078e000e */
[----:B------:R-:W-:Y:S01]  /*1410*/  IABS R20, R15 ;  /* 0x0000000f00147213 */ /* 0x000fe20000000000 */
[----:B------:R-:W-:Y:S01]  /*1420*/  IMAD.HI.U32 R28, R0, R31, RZ ;  /* 0x0000001f001c7227 */ /* 0x000fe200078e00ff */
[----:B------:R-:W-:-:S02]  /*1430*/  LOP3.LUT R17, R3, 0x16, RZ, 0xfc, !PT ;  /* 0x0000001603117812 */ /* 0x000fc400078efcff */
[C---:B------:R-:W-:Y:S01]  /*1440*/  LOP3.LUT R57, R3.reuse, 0x6c, RZ, 0xfc, !PT ;  /* 0x0000006c03397812 */ /* 0x040fe200078efcff */
[----:B------:R-:W-:Y:S01]  /*1450*/  IMAD.HI.U32 R5, R0, R20, RZ ;  /* 0x0000001400057227 */ /* 0x000fe200078e00ff */
[----:B------:R-:W-:Y:S02]  /*1460*/  IABS R9, R17 ;  /* 0x0000001100097213 */ /* 0x000fe40000000000 */
[C---:B------:R-:W-:Y:S01]  /*1470*/  LOP3.LUT R59, R3.reuse, 0x70, RZ, 0xfc, !PT ;  /* 0x00000070033b7812 */ /* 0x040fe200078efcff */
[----:B0-----:R-:W-:Y:S01]  /*1480*/  IMAD.MOV.U32 R2, RZ, RZ, R16 ;  /* 0x000000ffff027224 */ /* 0x001fe200078e0010 */
[C---:B------:R-:W-:Y:S01]  /*1490*/  LOP3.LUT R16, R3.reuse, 0x1c, RZ, 0xfc, !PT ;  /* 0x0000001c03107812 */ /* 0x040fe200078efcff */
[----:B------:R-:W-:Y:S01]  /*14a0*/  @!P3 IMAD.MOV R8, RZ, RZ, -R8 ;  /* 0x000000ffff08b224 */ /* 0x000fe200078e0a08 */
[----:B------:R-:W-:Y:S01]  /*14b0*/  LOP3.LUT R60, R3, 0x72, RZ, 0xfc, !PT ;  /* 0x00000072033c7812 */ /* 0x000fe200078efcff */
[----:B------:R-:W-:Y:S01]  /*14c0*/  @!P5 IMAD.IADD R18, R18, 0x1, -R123 ;  /* 0x000000011212d824 */ /* 0x000fe200078e0a7b */
[C---:B------:R-:W-:Y:S01]  /*14d0*/  ISETP.GT.U32.AND P5, PT, R123.reuse, R10, PT ;  /* 0x0000000a7b00720c */ /* 0x040fe20003fa4070 */
[----:B------:R-:W-:Y:S01]  /*14e0*/  @!P0 IMAD.MOV R2, RZ, RZ, -R2 ;  /* 0x000000ffff028224 */ /* 0x000fe200078e0a02 */
[----:B------:R-:W-:Y:S01]  /*14f0*/  STL [R1+0x18], R8 ;  /* 0x0000180801007387 */ /* 0x000fe20000100800 */
[----:B------:R-:W-:Y:S01]  /*1500*/  IMAD.MOV R7, RZ, RZ, -R5 ;  /* 0x000000ffff077224 */ /* 0x000fe200078e0a05 */
[----:B------:R-:W-:Y:S01]  /*1510*/  ISETP.GT.U32.AND P0, PT, R123, R18, PT ;  /* 0x000000127b00720c */ /* 0x000fe20003f04070 */
[----:B------:R-:W-:Y:S01]  /*1520*/  @!P6 IMAD.IADD R12, R12, 0x1, -R123 ;  /* 0x000000010c0ce824 */ /* 0x000fe200078e0a7b */
[----:B------:R0:W-:Y:S01]  /*1530*/  STL [R1+0x14], R2 ;  /* 0x0000140201007387 */ /* 0x0001e20000100800 */
[----:B------:R-:W-:Y:S01]  /*1540*/  IMAD.HI.U32 R5, R0, R9, RZ ;  /* 0x0000000900057227 */ /* 0x000fe200078e00ff */
[----:B------:R-:W-:-:S02]  /*1550*/  ISETP.GE.AND P6, PT, R19, RZ, PT ;  /* 0x000000ff1300720c */ /* 0x000fc40003fc6270 */
[C---:B------:R-:W-:Y:S01]  /*1560*/  ISETP.GT.U32.AND P3, PT, R123.reuse, R12, PT ;  /* 0x0000000c7b00720c */ /* 0x040fe20003f64070 */
[----:B------:R-:W-:Y:S01]  /*1570*/  IMAD R20, R123, R7, R20 ;  /* 0x000000077b147224 */ /* 0x000fe200078e0214 */
[----:B------:R-:W-:Y:S01]  /*1580*/  IABS R55, R59 ;  /* 0x0000003b00377213 */ /* 0x000fe20000000000 */
[----:B------:R-:W-:Y:S01]  /*1590*/  IMAD.MOV R14, RZ, RZ, -R5 ;  /* 0x000000ffff0e7224 */ /* 0x000fe200078e0a05 */
[----:B------:R-:W-:Y:S01]  /*15a0*/  IABS R56, R60 ;  /* 0x0000003c00387213 */ /* 0x000fe20000000000 */
[----:B------:R-:W-:Y:S01]  /*15b0*/  IMAD.HI.U32 R7, R0, R11, RZ ;  /* 0x0000000b00077227 */ /* 0x000fe200078e00ff */
[C---:B------:R-:W-:Y:S02]  /*15c0*/  LOP3.LUT R61, R3.reuse, 0x74, RZ, 0xfc, !PT ;  /* 0x00000074033d7812 */ /* 0x040fe400078efcff */
[C---:B------:R-:W-:Y:S01]  /*15d0*/  LOP3.LUT R63, R3.reuse, 0x7a, RZ, 0xfc, !PT ;  /* 0x0000007a033f7812 */ /* 0x040fe200078efcff */
[----:B0-----:R-:W-:Y:S01]  /*15e0*/  IMAD.MOV.U32 R2, RZ, RZ, R6 ;  /* 0x000000ffff027224 */ /* 0x001fe200078e0006 */
[----:B------:R-:W-:Y:S01]  /*15f0*/  LOP3.LUT R67, R3, 0x7c, RZ, 0xfc, !PT ;  /* 0x0000007c03437812 */ /* 0x000fe200078efcff */
[----:B------:R-:W-:Y:S01]  /*1600*/  IMAD R9, R123, R14, R9 ;  /* 0x0000000e7b097224 */ /* 0x000fe200078e0209 */
[----:B------:R-:W-:Y:S01]  /*1610*/  LOP3.LUT R62, R3, 0x78, RZ, 0xfc, !PT ;  /* 0x00000078033e7812 */ /* 0x000fe200078efcff */
[----:B------:R-:W-:Y:S01]  /*1620*/  @!P4 IMAD.MOV R2, RZ, RZ, -R2 ;  /* 0x000000ffff02c224 */ /* 0x000fe200078e0a02 */
[----:B------:R-:W-:Y:S01]  /*1630*/  ISETP.GT.U32.AND P4, PT, R123, R20, PT ;  /* 0x000000147b00720c */ /* 0x000fe20003f84070 */
[----:B------:R-:W-:Y:S01]  /*1640*/  IMAD.MOV R6, RZ, RZ, -R7 ;  /* 0x000000ffff067224 */ /* 0x000fe200078e0a07 */
[----:B------:R-:W-:Y:S01]  /*1650*/  LOP3.LUT R68, R3, 0x80, RZ, 0xfc, !PT ;  /* 0x0000008003447812 */ /* 0x000fe200078efcff */
[----:B------:R-:W-:Y:S01]  /*1660*/  @!P5 IMAD.IADD R10, R10, 0x1, -R123 ;  /* 0x000000010a0ad824 */ /* 0x000fe200078e0a7b */
[C---:B------:R-:W-:Y:S01]  /*1670*/  ISETP.GT.U32.AND P5, PT, R123.reuse, R9, PT ;  /* 0x000000097b00720c */ /* 0x040fe20003fa4070 */
[----:B------:R-:W-:Y:S01]  /*1680*/  IMAD R6, R123, R6, R11 ;  /* 0x000000067b067224 */ /* 0x000fe200078e020b */
[----:B------:R0:W-:Y:S01]  /*1690*/  STL [R1+0x10], R2 ;  /* 0x0000100201007387 */ /* 0x0001e20000100800 */
[----:B------:R-:W-:Y:S01]  /*16a0*/  @!P3 IMAD.IADD R12, R12, 0x1, -R123 ;  /* 0x000000010c0cb824 */ /* 0x000fe200078e0a7b */
[----:B------:R-:W-:Y:S01]  /*16b0*/  LOP3.LUT R69, R3, 0x82, RZ, 0xfc, !PT ;  /* 0x0000008203457812 */ /* 0x000fe200078efcff */
[----:B------:R-:W-:Y:S01]  /*16c0*/  IMAD.MOV.U32 R7, RZ, RZ, R13 ;  /* 0x000000ffff077224 */ /* 0x000fe200078e000d */
[----:B------:R-:W-:Y:S01]  /*16d0*/  ISETP.GT.U32.AND P3, PT, R123, R6, PT ;  /* 0x000000067b00720c */ /* 0x000fe20003f64070 */
[----:B------:R-:W-:Y:S01]  /*16e0*/  @!P0 IMAD.IADD R18, R18, 0x1, -R123 ;  /* 0x0000000112128824 */ /* 0x000fe200078e0a7b */
[----:B------:R-:W-:Y:S01]  /*16f0*/  ISETP.GE.AND P0, PT, R21, RZ, PT ;  /* 0x000000ff1500720c */ /* 0x000fe20003f06270 */
[----:B------:R-:W-:Y:S01]  /*1700*/  IMAD.HI.U32 R5, R0, R7, RZ ;  /* 0x0000000700057227 */ /* 0x000fe200078e00ff */
[----:B------:R-:W-:-:S02]  /*1710*/  LOP3.LUT R21, R3, 0x26, RZ, 0xfc, !PT ;  /* 0x0000002603157812 */ /* 0x000fc400078efcff */
[----:B------:R-:W-:Y:S01]  /*1720*/  LOP3.LUT R70, R3, 0x84, RZ, 0xfc, !PT ;  /* 0x0000008403467812 */ /* 0x000fe200078efcff */
[----:B------:R-:W-:Y:S01]  /*1730*/  @!P4 IMAD.IADD R20, R20, 0x1, -R123 ;  /* 0x000000011414c824 */ /* 0x000fe200078e0a7b */
[----:B------:R-:W-:Y:S01]  /*1740*/  ISETP.GE.AND P4, PT, R15, RZ, PT ;  /* 0x000000ff0f00720c */ /* 0x000fe20003f86270 */
[----:B0-----:R-:W-:Y:S01]  /*1750*/  IMAD.MOV.U32 R2, RZ, RZ, R10 ;  /* 0x000000ffff027224 */ /* 0x001fe200078e000a */
[----:B------:R-:W-:Y:S01]  /*1760*/  IABS R66, R70 ;  /* 0x0000004600427213 */ /* 0x000fe20000000000 */
[----:B------:R-:W-:Y:S01]  /*1770*/  IMAD.MOV R14, RZ, RZ, -R5 ;  /* 0x000000ffff0e7224 */ /* 0x000fe200078e0a05 */
[----:B------:R-:W-:Y:S01]  /*1780*/  IABS R5, R16 ;  /* 0x0000001000057213 */ /* 0x000fe20000000000 */
[----:B------:R-:W-:Y:S01]  /*1790*/  @!P5 IMAD.IADD R9, R9, 0x1, -R123 ;  /* 0x000000010909d824 */ /* 0x000fe200078e0a7b */
[----:B------:R-:W-:Y:S01]  /*17a0*/  ISETP.GT.U32.AND P5, PT, R123, R20, PT ;  /* 0x000000147b00720c */ /* 0x000fe20003fa4070 */
[----:B------:R-:W-:Y:S01]  /*17b0*/  @!P1 IMAD.MOV R2, RZ, RZ, -R2 ;  /* 0x000000ffff029224 */ /* 0x000fe200078e0a02 */
[----:B------:R-:W-:Y:S01]  /*17c0*/  LOP3.LUT R71, R3, 0x86, RZ, 0xfc, !PT ;  /* 0x0000008603477812 */ /* 0x000fe200078efcff */
[C---:B------:R-:W-:Y:S01]  /*17d0*/  IMAD R11, R123.reuse, R14, R7 ;  /* 0x0000000e7b0b7224 */ /* 0x040fe200078e0207 */
[----:B------:R-:W-:Y:S01]  /*17e0*/  ISETP.GT.U32.AND P1, PT, R123, R9, PT ;  /* 0x000000097b00720c */ /* 0x000fe20003f24070 */
[----:B------:R-:W-:Y:S01]  /*17f0*/  IMAD.MOV.U32 R8, RZ, RZ, R12 ;  /* 0x000000ffff087224 */ /* 0x000fe200078e000c */
[----:B------:R0:W-:Y:S01]  /*1800*/  STL [R1+0xc], R2 ;  /* 0x00000c0201007387 */ /* 0x0001e20000100800 */
[----:B------:R-:W-:Y:S01]  /*1810*/  @!P3 IMAD.IADD R6, R6, 0x1, -R123 ;  /* 0x000000010606b824 */ /* 0x000fe200078e0a7b */
[C---:B------:R-:W-:Y:S01]  /*1820*/  LOP3.LUT R72, R3.reuse, 0x8c, RZ, 0xfc, !PT ;  /* 0x0000008c03487812 */ /* 0x040fe200078efcff */
[----:B------:R-:W-:Y:S01]  /*1830*/  IMAD.MOV.U32 R7, RZ, RZ, R5 ;  /* 0x000000ffff077224 */ /* 0x000fe200078e0005 */
[----:B------:R-:W-:Y:S01]  /*1840*/  LOP3.LUT R76, R3, 0x90, RZ, 0xfc, !PT ;  /* 0x00000090034c7812 */ /* 0x000fe200078efcff */
[----:B------:R-:W-:Y:S01]  /*1850*/  @!P6 IMAD.MOV R8, RZ, RZ, -R8 ;  /* 0x000000ffff08e224 */ /* 0x000fe200078e0a08 */
[C---:B------:R-:W-:Y:S01]  /*1860*/  ISETP.GT.U32.AND P6, PT, R123.reuse, R11, PT ;  /* 0x0000000b7b00720c */ /* 0x040fe20003fc4070 */
[----:B------:R-:W-:Y:S01]  /*1870*/  IMAD.HI.U32 R5, R0, R7, RZ ;  /* 0x0000000700057227 */ /* 0x000fe200078e00ff */
[----:B------:R-:W-:-:S02]  /*1880*/  ISETP.GT.U32.AND P3, PT, R123, R6, PT ;  /* 0x000000067b00720c */ /* 0x000fc40003f64070 */
[----:B------:R-:W-:Y:S01]  /*1890*/  STL [R1+0x8], R8 ;  /* 0x0000080801007387 */ /* 0x000fe20000100800 */
[----:B0-----:R-:W-:Y:S01]  /*18a0*/  IMAD.MOV.U32 R2, RZ, RZ, R18 ;  /* 0x000000ffff027224 */ /* 0x001fe200078e0012 */
[----:B------:R-:W-:Y:S01]  /*18b0*/  LOP3.LUT R77, R3, 0x92, RZ, 0xfc, !PT ;  /* 0x00000092034d7812 */ /* 0x000fe200078efcff */
[----:B------:R-:W-:Y:S01]  /*18c0*/  @!P5 IMAD.IADD R20, R20, 0x1, -R123 ;  /* 0x000000011414d824 */ /* 0x000fe200078e0a7b */
[----:B------:R-:W-:Y:S01]  /*18d0*/  ISETP.GE.AND P5, PT, R22, RZ, PT ;  /* 0x000000ff1600720c */ /* 0x000fe20003fa6270 */
[----:B------:R-:W-:Y:S01]  /*18e0*/  @!P0 IMAD.MOV R2, RZ, RZ, -R2 ;  /* 0x000000ffff028224 */ /* 0x000fe200078e0a02 */
[----:B------:R-:W-:Y:S01]  /*18f0*/  ISETP.GE.AND P0, PT, R17, RZ, PT ;  /* 0x000000ff1100720c */ /* 0x000fe20003f06270 */
[----:B------:R-:W-:Y:S01]  /*1900*/  IMAD.MOV R12, RZ, RZ, -R5 ;  /* 0x000000ffff0c7224 */ /* 0x000fe200078e0a05 */
[----:B------:R-:W-:Y:S01]  /*1910*/  IABS R17, R21 ;  /* 0x0000001500117213 */ /* 0x000fe20000000000 */
[----:B------:R-:W-:Y:S01]  /*1920*/  VIADD R19, R4, 0x1e ;  /* 0x0000001e04137836 */ /* 0x000fe20000000000 */
[----:B------:R0:W-:Y:S01]  /*1930*/  STL [R1+0x4], R2 ;  /* 0x0000040201007387 */ /* 0x0001e20000100800 */
[----:B------:R-:W-:Y:S01]  /*1940*/  IMAD R12, R123, R12, R7 ;  /* 0x0000000c7b0c7224 */ /* 0x000fe200078e0207 */
[----:B------:R-:W-:Y:S01]  /*1950*/  LOP3.LUT R7, R3, 0x20, RZ, 0xfc, !PT ;  /* 0x0000002003077812 */ /* 0x000fe200078efcff */
[--C-:B------:R-:W-:Y:S01]  /*1960*/  @!P6 IMAD.IADD R11, R11, 0x1, -R123.reuse ;  /* 0x000000010b0be824 */ /* 0x100fe200078e0a7b */
[----:B------:R-:W-:Y:S01]  /*1970*/  IABS R13, R19 ;  /* 0x00000013000d7213 */ /* 0x000fe20000000000 */
[--C-:B------:R-:W-:Y:S01]  /*1980*/  @!P3 IMAD.IADD R6, R6, 0x1, -R123.reuse ;  /* 0x000000010606b824 */ /* 0x100fe200078e0a7b */
[----:B------:R-:W-:Y:S01]  /*1990*/  ISETP.GE.AND P3, PT, R16, RZ, PT ;  /* 0x000000ff1000720c */ /* 0x000fe20003f66270 */
[----:B------:R-:W-:Y:S01]  /*19a0*/  @!P1 IMAD.IADD R9, R9, 0x1, -R123 ;  /* 0x0000000109099824 */ /* 0x000fe200078e0a7b */
[----:B------:R-:W-:Y:S01]  /*19b0*/  ISETP.GT.U32.AND P6, PT, R123, R11, PT ;  /* 0x0000000b7b00720c */ /* 0x000fe20003fc4070 */
[----:B------:R-:W-:Y:S01]  /*19c0*/  IMAD.MOV.U32 R10, RZ, RZ, R6 ;  /* 0x000000ffff0a7224 */ /* 0x000fe200078e0006 */
[----:B------:R-:W-:Y:S01]  /*19d0*/  ISETP.GE.AND P1, PT, R23, RZ, PT ;  /* 0x000000ff1700720c */ /* 0x000fe20003f26270 */
[----:B0-----:R-:W-:Y:S01]  /*19e0*/  IMAD.MOV.U32 R2, RZ, RZ, R20 ;  /* 0x000000ffff027224 */ /* 0x001fe200078e0014 */
[C---:B------:R-:W-:Y:S01]  /*19f0*/  LOP3.LUT R16, R3.reuse, 0x22, RZ, 0xfc, !PT ;  /* 0x0000002203107812 */ /* 0x040fe200078efcff */
[----:B------:R-:W-:Y:S01]  /*1a00*/  IMAD.HI.U32 R5, R0, R13, RZ ;  /* 0x0000000d00057227 */ /* 0x000fe200078e00ff */
[----:B------:R-:W-:-:S02]  /*1a10*/  LOP3.LUT R20, R3, 0x24, RZ, 0xfc, !PT ;  /* 0x0000002403147812 */ /* 0x000fc400078efcff */
[----:B------:R-:W-:Y:S01]  /*1a20*/  IABS R15, R16 ;  /* 0x00000010000f7213 */ /* 0x000fe20000000000 */
[----:B------:R-:W-:Y:S01]  /*1a30*/  @!P4 IMAD.MOV R2, RZ, RZ, -R2 ;  /* 0x000000ffff02c224 */ /* 0x000fe200078e0a02 */
[----:B------:R-:W-:Y:S01]  /*1a40*/  ISETP.GT.U32.AND P4, PT, R123, R12, PT ;  /* 0x0000000c7b00720c */ /* 0x000fe20003f84070 */
[----:B------:R-:W-:Y:S01]  /*1a50*/  @!P5 IMAD.MOV R10, RZ, RZ, -R10 ;  /* 0x000000ffff0ad224 */ /* 0x000fe200078e0a0a */
[----:B------:R-:W-:Y:S01]  /*1a60*/  ISETP.GE.AND P5, PT, R7, RZ, PT ;  /* 0x000000ff0700720c */ /* 0x000fe20003fa6270 */
[----:B------:R-:W-:Y:S01]  /*1a70*/  IMAD.MOV R14, RZ, RZ, -R5 ;  /* 0x000000ffff0e7224 */ /* 0x000fe200078e0a05 */
[----:B------:R-:W-:Y:S01]  /*1a80*/  IABS R7, R7 ;  /* 0x0000000700077213 */ /* 0x000fe20000000000 */
[----:B------:R-:W-:Y:S01]  /*1a90*/  @!P6 IMAD.IADD R11, R11, 0x1, -R123 ;  /* 0x000000010b0be824 */ /* 0x000fe200078e0a7b */
[----:B------:R-:W-:Y:S01]  /*1aa0*/  LOP3.LUT R22, R3, 0x28, RZ, 0xfc, !PT ;  /* 0x0000002803167812 */ /* 0x000fe200078efcff */
[----:B------:R-:W-:Y:S01]  /*1ab0*/  IMAD R13, R123, R14, R13 ;  /* 0x0000000e7b0d7224 */ /* 0x000fe200078e020d */
[----:B------:R-:W-:Y:S01]  /*1ac0*/  LOP3.LUT R23, R3, 0x2a, RZ, 0xfc, !PT ;  /* 0x0000002a03177812 */ /* 0x000fe200078efcff */
[----:B------:R-:W-:Y:S01]  /*1ad0*/  IMAD.MOV.U32 R14, RZ, RZ, R7 ;  /* 0x000000ffff0e7224 */ /* 0x000fe200078e0007 */
[----:B------:R-:W-:Y:S01]  /*1ae0*/  IABS R7, R20 ;  /* 0x0000001400077213 */ /* 0x000fe20000000000 */
[----:B------:R-:W-:Y:S01]  /*1af0*/  @!P1 IMAD.MOV R11, RZ, RZ, -R11 ;  /* 0x000000ffff0b9224 */ /* 0x000fe200078e0a0b */
[C---:B------:R-:W-:Y:S01]  /*1b00*/  ISETP.GT.U32.AND P6, PT, R123.reuse, R13, PT ;  /* 0x0000000d7b00720c */ /* 0x040fe20003fc4070 */
[----:B------:R-:W-:Y:S01]  /*1b10*/  @!P4 IMAD.IADD R12, R12, 0x1, -R123 ;  /* 0x000000010c0cc824 */ /* 0x000fe200078e0a7b */
[----:B------:R-:W-:Y:S01]  /*1b20*/  ISETP.GE.AND P1, PT, R16, RZ, PT ;  /* 0x000000ff1000720c */ /* 0x000fe20003f26270 */
[C---:B------:R-:W-:Y:S01]  /*1b30*/  IMAD.HI.U32 R5, R0.reuse, R14, RZ ;  /* 0x0000000e00057227 */ /* 0x040fe200078e00ff */
[----:B------:R-:W-:Y:S01]  /*1b40*/  IABS R18, R22 ;  /* 0x0000001600127213 */ /* 0x000fe20000000000 */
[----:B------:R0:W-:Y:S01]  /*1b50*/  STL [R1+0x64c], R2 ;  /* 0x00064c0201007387 */ /* 0x0001e20000100800 */
[----:B------:R-:W-:Y:S01]  /*1b60*/  ISETP.GT.U32.AND P4, PT, R123, R12, PT ;  /* 0x0000000c7b00720c */ /* 0x000fe20003f84070 */
[----:B------:R-:W-:Y:S01]  /*1b70*/  IMAD.MOV R6, RZ, RZ, -R5 ;  /* 0x000000ffff067224 */ /* 0x000fe200078e0a05 */
[----:B------:R-:W-:Y:S01]  /*1b80*/  IABS R73, R77 ;  /* 0x0000004d00497213 */ /* 0x000fe20000000000 */
[----:B------:R-:W-:Y:S01]  /*1b90*/  IMAD.HI.U32 R5, R0, R15, RZ ;  /* 0x0000000f00057227 */ /* 0x000fe200078e00ff */
[----:B------:R-:W-:-:S02]  /*1ba0*/  LOP3.LUT R78, R3, 0x94, RZ, 0xfc, !PT ;  /* 0x00000094034e7812 */ /* 0x000fc400078efcff */
[----:B------:R-:W-:Y:S01]  /*1bb0*/  LOP3.LUT R79, R3, 0x96, RZ, 0xfc, !PT ;  /* 0x00000096034f7812 */ /* 0x000fe200078efcff */
[----:B------:R-:W-:Y:S01]  /*1bc0*/  IMAD R14, R123, R6, R14 ;  /* 0x000000067b0e7224 */ /* 0x000fe200078e020e */
[----:B------:R-:W-:Y:S01]  /*1bd0*/  IABS R74, R78 ;  /* 0x0000004e004a7213 */ /* 0x000fe20000000000 */
[----:B------:R-:W-:Y:S01]  /*1be0*/  @!P6 IMAD.IADD R13, R13, 0x1, -R123 ;  /* 0x000000010d0de824 */ /* 0x000fe200078e0a7b */
[----:B------:R-:W-:Y:S01]  /*1bf0*/  IABS R75, R79 ;  /* 0x0000004f004b7213 */ /* 0x000fe20000000000 */
[----:B------:R-:W-:Y:S01]  /*1c00*/  IMAD.MOV R16, RZ, RZ, -R5 ;  /* 0x000000ffff107224 */ /* 0x000fe200078e0a05 */
[----:B------:R-:W-:Y:S01]  /*1c10*/  LOP3.LUT R82, R3, 0x9a, RZ, 0xfc, !PT ;  /* 0x0000009a03527812 */ /* 0x000fe200078efcff */
[----:B------:R-:W-:Y:S01]  /*1c20*/  @!P4 IMAD.IADD R12, R12, 0x1, -R123 ;  /* 0x000000010c0cc824 */ /* 0x000fe200078e0a7b */
[C---:B------:R-:W-:Y:S01]  /*1c30*/  ISETP.GT.U32.AND P4, PT, R123.reuse, R14, PT ;  /* 0x0000000e7b00720c */ /* 0x040fe20003f84070 */
[----:B------:R-:W-:Y:S01]  /*1c40*/  IMAD.HI.U32 R6, R0, R7, RZ ;  /* 0x0000000700067227 */ /* 0x000fe200078e00ff */
[----:B------:R-:W-:-:S02]  /*1c50*/  ISETP.GT.U32.AND P6, PT, R123, R13, PT ;  /* 0x0000000d7b00720c */ /* 0x000fc40003fc4070 */
[----:B------:R-:W-:Y:S01]  /*1c60*/  LOP3.LUT R83, R3, 0x9c, RZ, 0xfc, !PT ;  /* 0x0000009c03537812 */ /* 0x000fe200078efcff */
[----:B------:R-:W-:Y:S01]  /*1c70*/  IMAD R15, R123, R16, R15 ;  /* 0x000000107b0f7224 */ /* 0x000fe200078e020f */
[C---:B------:R-:W-:Y:S01]  /*1c80*/  LOP3.LUT R87, R3.reuse, 0xa0, RZ, 0xfc, !PT ;  /* 0x000000a003577812 */ /* 0x040fe200078efcff */
[----:B------:R-:W-:Y:S01]  /*1c90*/  IMAD.MOV R6, RZ, RZ, -R6 ;  /* 0x000000ffff067224 */ /* 0x000fe200078e0a06 */
[C---:B------:R-:W-:Y:S01]  /*1ca0*/  LOP3.LUT R85, R3.reuse, 0xa2, RZ, 0xfc, !PT ;  /* 0x000000a203557812 */ /* 0x040fe200078efcff */
[----:B------:R-:W-:Y:S01]  /*1cb0*/  @!P3 IMAD.MOV R12, RZ, RZ, -R12 ;  /* 0x000000ffff0cb224 */ /* 0x000fe200078e0a0c */
[C---:B------:R-:W-:Y:S01]  /*1cc0*/  LOP3.LUT R86, R3.reuse, 0xa4, RZ, 0xfc, !PT ;  /* 0x000000a403567812 */ /* 0x040fe200078efcff */
[----:B------:R-:W-:Y:S01]  /*1cd0*/  IMAD.HI.U32 R5, R0, R17, RZ ;  /* 0x0000001100057227 */ /* 0x000fe200078e00ff */
[----:B------:R-:W-:Y:S02]  /*1ce0*/  IABS R81, R85 ;  /* 0x0000005500517213 */ /* 0x000fe40000000000 */
[C---:B------:R-:W-:Y:S01]  /*1cf0*/  LOP3.LUT R88, R3.reuse, 0xa6, RZ, 0xfc, !PT ;  /* 0x000000a603587812 */ /* 0x040fe200078efcff */
[--C-:B------:R-:W-:Y:S01]  /*1d00*/  @!P4 IMAD.IADD R14, R14, 0x1, -R123.reuse ;  /* 0x000000010e0ec824 */ /* 0x100fe200078e0a7b */
[----:B------:R-:W-:Y:S01]  /*1d10*/  LOP3.LUT R89, R3, 0xaa, RZ, 0xfc, !PT ;  /* 0x000000aa03597812 */ /* 0x000fe200078efcff */
[----:B------:R-:W-:Y:S01]  /*1d20*/  @!P6 IMAD.IADD R13, R13, 0x1, -R123 ;  /* 0x000000010d0de824 */ /* 0x000fe200078e0a7b */
[C---:B------:R-:W-:Y:S01]  /*1d30*/  ISETP.GT.U32.AND P6, PT, R123.reuse, R15, PT ;  /* 0x0000000f7b00720c */ /* 0x040fe20003fc4070 */
[C---:B------:R-:W-:Y:S01]  /*1d40*/  IMAD R16, R123.reuse, R6, R7 ;  /* 0x000000067b107224 */ /* 0x040fe200078e0207 */
[----:B------:R-:W-:Y:S01]  /*1d50*/  ISETP.GT.U32.AND P3, PT, R123, R14, PT ;  /* 0x0000000e7b00720c */ /* 0x000fe20003f64070 */
[----:B------:R-:W-:Y:S01]  /*1d60*/  IMAD.MOV R6, RZ, RZ, -R5 ;  /* 0x000000ffff067224 */ /* 0x000fe200078e0a05 */
[----:B------:R-:W-:Y:S01]  /*1d70*/  LOP3.LUT R7, R3, 0x2c, RZ, 0xfc, !PT ;  /* 0x0000002c03077812 */ /* 0x000fe200078efcff */
[----:B------:R-:W-:Y:S01]  /*1d80*/  @!P0 IMAD.MOV R9, RZ, RZ, -R9 ;  /* 0x000000ffff098224 */ /* 0x000fe200078e0a09 */
[C---:B------:R-:W-:Y:S01]  /*1d90*/  ISETP.GT.U32.AND P4, PT, R123.reuse, R16, PT ;  /* 0x000000107b00720c */ /* 0x040fe20003f84070 */
[----:B------:R-:W-:Y:S01]  /*1da0*/  IMAD R17, R123, R6, R17 ;  /* 0x000000067b117224 */ /* 0x000fe200078e0211 */
[----:B------:R-:W-:Y:S01]  /*1db0*/  ISETP.GE.AND P0, PT, R19, RZ, PT ;  /* 0x000000ff1300720c */ /* 0x000fe20003f06270 */
[----:B------:R-:W-:Y:S01]  /*1dc0*/  IMAD.HI.U32 R5, R0, R18, RZ ;  /* 0x0000001200057227 */ /* 0x000fe200078e00ff */
[----:B------:R-:W-:Y:S01]  /*1dd0*/  IABS R19, R23 ;  /* 0x0000001700137213 */ /* 0x000fe20000000000 */
[----:B------:R-:W-:Y:S01]  /*1de0*/  STL [R1+0x650], R9 ;  /* 0x0006500901007387 */ /* 0x000fe20000100800 */
[----:B------:R-:W-:Y:S01]  /*1df0*/  LOP3.LUT R92, R3, 0xac, RZ, 0xfc, !PT ;  /* 0x000000ac035c7812 */ /* 0x000fe200078efcff */
[--C-:B------:R-:W-:Y:S01]  /*1e00*/  @!P6 IMAD.IADD R15, R15, 0x1, -R123.reuse ;  /* 0x000000010f0fe824 */ /* 0x100fe200078e0a7b */
[----:B------:R-:W-:Y:S01]  /*1e10*/  LOP3.LUT R91, R3, 0xb0, RZ, 0xfc, !PT ;  /* 0x000000b0035b7812 */ /* 0x000fe200078efcff */
[----:B------:R-:W-:Y:S01]  /*1e20*/  @!P3 IMAD.IADD R14, R14, 0x1, -R123 ;  /* 0x000000010e0eb824 */ /* 0x000fe200078e0a7b */
[C---:B------:R-:W-:Y:S01]  /*1e30*/  ISETP.GT.U32.AND P3, PT, R123.reuse, R17, PT ;  /* 0x000000117b00720c */ /* 0x040fe20003f64070 */
[----:B------:R-:W-:Y:S01]  /*1e40*/  IMAD.MOV R5, RZ, RZ, -R5 ;  /* 0x000000ffff057224 */ /* 0x000fe200078e0a05 */
[----:B------:R-:W-:Y:S01]  /*1e50*/  ISETP.GT.U32.AND P6, PT, R123, R15, PT ;  /* 0x0000000f7b00720c */ /* 0x000fe20003fc4070 */
[----:B------:R-:W-:Y:S01]  /*1e60*/  @!P4 IMAD.IADD R16, R16, 0x1, -R123 ;  /* 0x000000011010c824 */ /* 0x000fe200078e0a7b */
[C---:B------:R-:W-:Y:S01]  /*1e70*/  LOP3.LUT R93, R3.reuse, 0xb2, RZ, 0xfc, !PT ;  /* 0x000000b2035d7812 */ /* 0x040fe200078efcff */
[----:B------:R-:W-:Y:S01]  /*1e80*/  IMAD.HI.U32 R6, R0, R19, RZ ;  /* 0x0000001300067227 */ /* 0x000fe200078e00ff */
[----:B------:R-:W-:Y:S01]  /*1e90*/  LOP3.LUT R96, R3, 0xb4, RZ, 0xfc, !PT ;  /* 0x000000b403607812 */ /* 0x000fe200078efcff */
[----:B------:R-:W-:Y:S01]  /*1ea0*/  STL [R1+0x654], R10 ;  /* 0x0006540a01007387 */ /* 0x000fe20000100800 */
[C---:B------:R-:W-:Y:S01]  /*1eb0*/  ISETP.GT.U32.AND P4, PT, R123.reuse, R16, PT ;  /* 0x000000107b00720c */ /* 0x040fe20003f84070 */
[----:B------:R-:W-:Y:S01]  /*1ec0*/  IMAD R18, R123, R5, R18 ;  /* 0x000000057b127224 */ /* 0x000fe200078e0212 */
[----:B------:R-:W-:Y:S01]  /*1ed0*/  LOP3.LUT R94, R3, 0xb6, RZ, 0xfc, !PT ;  /* 0x000000b6035e7812 */ /* 0x000fe200078efcff */
[----:B------:R-:W-:Y:S01]  /*1ee0*/  @!P0 IMAD.MOV R13, RZ, RZ, -R13 ;  /* 0x000000ffff0d8224 */ /* 0x000fe200078e0a0d */
[----:B------:R-:W-:Y:S01]  /*1ef0*/  ISETP.GE.AND P0, PT, R20, RZ, PT ;  /* 0x000000ff1400720c */ /* 0x000fe20003f06270 */
[--C-:B------:R-:W-:Y:S01]  /*1f00*/  @!P3 IMAD.IADD R17, R17, 0x1, -R123.reuse ;  /* 0x000000011111b824 */ /* 0x100fe200078e0a7b */
[----:B------:R-:W-:Y:S01]  /*1f10*/  IABS R20, R7 ;  /* 0x0000000700147213 */ /* 0x000fe20000000000 */
[----:B------:R-:W-:Y:S01]  /*1f20*/  IMAD.MOV R6, RZ, RZ, -R6 ;  /* 0x000000ffff067224 */ /* 0x000fe200078e0a06 */
[----:B------:R-:W-:Y:S01]  /*1f30*/  LOP3.LUT R95, R3, 0xb8, RZ, 0xfc, !PT ;  /* 0x000000b8035f7812 */ /* 0x000fe200078efcff */
[----:B------:R-:W-:Y:S01]  /*1f40*/  @!P6 IMAD.IADD R15, R15, 0x1, -R123 ;  /* 0x000000010f0fe824 */ /* 0x000fe200078e0a7b */
[C---:B------:R-:W-:Y:S01]  /*1f50*/  ISETP.GT.U32.AND P6, PT, R123.reuse, R18, PT ;  /* 0x000000127b00720c */ /* 0x040fe20003fc4070 */
        /* <DEDUP_REMOVED lines=8> */
[----:B------:R-:W-:Y:S01]  /*1fe0*/  @!P4 IMAD.IADD R16, R16, 0x1, -R123 ;  /* 0x000000011010c824 */ /* 0x000fe200078e0a7b */
[----:B------:R-:W-:Y:S01]  /*1ff0*/  ISETP.GT.U32.AND P4, PT, R123, R19, PT ;  /* 0x000000137b00720c */ /* 0x000fe20003f84070 */
[----:B------:R-:W-:Y:S01]  /*2000*/  IMAD.MOV R6, RZ, RZ, -R5 ;  /* 0x000000ffff067224 */ /* 0x000fe200078e0a05 */
[C---:B------:R-:W-:Y:S01]  /*2010*/  LOP3.LUT R98, R3.reuse, 0xc0, RZ, 0xfc, !PT ;  /* 0x000000c003627812 */ /* 0x040fe200078efcff */
[--C-:B------:R-:W-:Y:S01]  /*2020*/  @!P6 IMAD.IADD R18, R18, 0x1, -R123.reuse ;  /* 0x000000011212e824 */ /* 0x100fe200078e0a7b */
[----:B------:R-:W-:Y:S01]  /*2030*/  LOP3.LUT R102, R3, 0xc2, RZ, 0xfc, !PT ;  /* 0x000000c203667812 */ /* 0x000fe200078efcff */
[----:B------:R-:W-:Y:S01]  /*2040*/  @!P3 IMAD.IADD R17, R17, 0x1, -R123 ;  /* 0x000000011111b824 */ /* 0x000fe200078e0a7b */
[----:B------:R-:W-:Y:S01]  /*2050*/  ISETP.GE.AND P3, PT, R7, RZ, PT ;  /* 0x000000ff0700720c */ /* 0x000fe20003f66270 */
[C---:B------:R-:W-:Y:S01]  /*2060*/  IMAD R20, R123.reuse, R6, R20 ;  /* 0x000000067b147224 */ /* 0x040fe200078e0214 */
[----:B------:R-:W-:Y:S01]  /*2070*/  ISETP.GT.U32.AND P6, PT, R123, R18, PT ;  /* 0x000000127b00720c */ /* 0x000fe20003fc4070 */
[----:B------:R-:W-:Y:S01]  /*2080*/  @!P5 IMAD.MOV R17, RZ, RZ, -R17 ;  /* 0x000000ffff11d224 */ /* 0x000fe200078e0a11 */
[----:B------:R-:W-:Y:S01]  /*2090*/  LOP3.LUT R7, R3, 0x30, RZ, 0xfc, !PT ;  /* 0x0000003003077812 */ /* 0x000fe200078efcff */
[----:B------:R-:W-:Y:S01]  /*20a0*/  @!P1 IMAD.MOV R15, RZ, RZ, -R15 ;  /* 0x000000ffff0f9224 */ /* 0x000fe200078e0a0f */
[----:B------:R-:W-:Y:S01]  /*20b0*/  ISETP.GT.U32.AND P5, PT, R123, R20, PT ;  /* 0x000000147b00720c */ /* 0x000fe20003fa4070 */
[----:B------:R-:W-:Y:S01]  /*20c0*/  @!P4 IMAD.IADD R19, R19, 0x1, -R123 ;  /* 0x000000011313c824 */ /* 0x000fe200078e0a7b */
[----:B------:R-:W-:Y:S01]  /*20d0*/  ISETP.GE.AND P1, PT, R22, RZ, PT ;  /* 0x000000ff1600720c */ /* 0x000fe20003f26270 */
[----:B------:R-:W-:Y:S01]  /*20e0*/  IMAD.HI.U32 R5, R0, R21, RZ ;  /* 0x0000001500057227 */ /* 0x000fe200078e00ff */
[----:B------:R-:W-:Y:S01]  /*20f0*/  IABS R22, R7 ;  /* 0x0000000700167213 */ /* 0x000fe20000000000 */
[----:B------:R1:W-:Y:S01]  /*2100*/  STL [R1+0x65c], R12 ;  /* 0x00065c0c01007387 */ /* 0x0003e20000100800 */
[----:B------:R-:W-:Y:S01]  /*2110*/  ISETP.GT.U32.AND P4, PT, R123, R19, PT ;  /* 0x000000137b00720c */ /* 0x000fe20003f84070 */
[----:B------:R-:W-:Y:S01]  /*2120*/  IMAD.MOV R6, RZ, RZ, -R5 ;  /* 0x000000ffff067224 */ /* 0x000fe200078e0a05 */
[----:B------:R-:W-:Y:S01]  /*2130*/  LOP3.LUT R104, R3, 0xcc, RZ, 0xfc, !PT ;  /* 0x000000cc03687812 */ /* 0x000fe200078efcff */
[----:B------:R-:W-:Y:S01]  /*2140*/  @!P6 IMAD.IADD R18, R18, 0x1, -R123 ;  /* 0x000000011212e824 */ /* 0x000fe200078e0a7b */
[----:B------:R-:W-:Y:S01]  /*2150*/  ISETP.GE.AND P6, PT, R24, RZ, PT ;  /* 0x000000ff1800720c */ /* 0x000fe20003fc6270 */
[----:B------:R-:W-:Y:S01]  /*2160*/  IMAD R21, R123, R6, R21 ;  /* 0x000000067b157224 */ /* 0x000fe200078e0215 */
[----:B------:R-:W-:Y:S01]  /*2170*/  IABS R24, R26 ;  /* 0x0000001a00187213 */ /* 0x000fe20000000000 */
[--C-:B------:R-:W-:Y:S01]  /*2180*/  @!P5 IMAD.IADD R20, R20, 0x1, -R123.reuse ;  /* 0x000000011414d824 */ /* 0x100fe200078e0a7b */
[----:B------:R-:W-:Y:S01]  /*2190*/  ISETP.GE.AND P5, PT, R7, RZ, PT ;  /* 0x000000ff0700720c */ /* 0x000fe20003fa6270 */
[----:B------:R-:W-:Y:S01]  /*21a0*/  @!P1 IMAD.MOV R18, RZ, RZ, -R18 ;  /* 0x000000ffff129224 */ /* 0x000fe200078e0a12 */
[----:B------:R-:W-:Y:S01]  /*21b0*/  LOP3.LUT R108, R3, 0xd0, RZ, 0xfc, !PT ;  /* 0x000000d0036c7812 */ /* 0x000fe200078efcff */
[C---:B------:R-:W-:Y:S01]  /*21c0*/  IMAD.HI.U32 R5, R0.reuse, R22, RZ ;  /* 0x0000001600057227 */ /* 0x040fe200078e00ff */
[----:B------:R-:W-:Y:S01]  /*21d0*/  ISETP.GT.U32.AND P1, PT, R123, R20, PT ;  /* 0x000000147b00720c */ /* 0x000fe20003f24070 */
[----:B------:R-:W-:Y:S01]  /*21e0*/  STL [R1+0x660], R13 ;  /* 0x0006600d01007387 */ /* 0x000fe20000100800 */
[----:B------:R-:W-:Y:S01]  /*21f0*/  LOP3.LUT R110, R3, 0xd2, RZ, 0xfc, !PT ;  /* 0x000000d2036e7812 */ /* 0x000fe200078efcff */
[----:B------:R-:W-:Y:S01]  /*2200*/  @!P4 IMAD.IADD R19, R19, 0x1, -R123 ;  /* 0x000000011313c824 */ /* 0x000fe200078e0a7b */
[----:B------:R-:W-:Y:S01]  /*2210*/  ISETP.GT.U32.AND P4, PT, R123, R21, PT ;  /* 0x000000157b00720c */ /* 0x000fe20003f84070 */
[----:B------:R-:W-:Y:S01]  /*2220*/  IMAD.MOV R5, RZ, RZ, -R5 ;  /* 0x000000ffff057224 */ /* 0x000fe200078e0a05 */
[----:B------:R-:W-:Y:S01]  /*2230*/  IABS R105, R110 ;  /* 0x0000006e00697213 */ /* 0x000fe20000000000 */
[----:B------:R-:W-:Y:S01]  /*2240*/  @!P0 IMAD.MOV R16, RZ, RZ, -R16 ;  /* 0x000000ffff108224 */ /* 0x000fe200078e0a10 */
[----:B------:R-:W-:Y:S01]  /*2250*/  ISETP.GE.AND P0, PT, R23, RZ, PT ;  /* 0x000000ff1700720c */ /* 0x000fe20003f06270 */
[----:B------:R-:W-:Y:S01]  /*2260*/  IMAD R22, R123, R5, R22 ;  /* 0x000000057b167224 */ /* 0x000fe200078e0216 */
[----:B------:R-:W-:Y:S01]  /*2270*/  IABS R23, R25 ;  /* 0x0000001900177213 */ /* 0x000fe20000000000 */
[----:B------:R-:W-:Y:S01]  /*2280*/  IMAD.HI.U32 R7, R0, R24, RZ ;  /* 0x0000001800077227 */ /* 0x000fe200078e00ff */
[C---:B------:R-:W-:Y:S01]  /*2290*/  LOP3.LUT R5, R3.reuse, 0x36, RZ, 0xfc, !PT ;  /* 0x0000003603057812 */ /* 0x040fe200078efcff */
[----:B------:R2:W-:Y:S01]  /*22a0*/  STL [R1+0x664], R14 ;  /* 0x0006640e01007387 */ /* 0x0005e20000100800 */
[----:B------:R-:W-:Y:S01]  /*22b0*/  LOP3.LUT R114, R3, 0xda, RZ, 0xfc, !PT ;  /* 0x000000da03727812 */ /* 0x000fe200078efcff */
[--C-:B------:R-:W-:Y:S01]  /*22c0*/  @!P1 IMAD.IADD R20, R20, 0x1, -R123.reuse ;  /* 0x0000000114149824 */ /* 0x100fe200078e0a7b */
[----:B------:R-:W-:Y:S01]  /*22d0*/  ISETP.GE.AND P1, PT, R26, RZ, PT ;  /* 0x000000ff1a00720c */ /* 0x000fe20003f26270 */
[----:B------:R-:W-:Y:S01]  /*22e0*/  @!P4 IMAD.IADD R21, R21, 0x1, -R123 ;  /* 0x000000011515c824 */ /* 0x000fe200078e0a7b */
[----:B------:R-:W-:Y:S01]  /*22f0*/  LOP3.LUT R113, R3, 0xdc, RZ, 0xfc, !PT ;  /* 0x000000dc03717812 */ /* 0x000fe200078efcff */
[----:B------:R-:W-:Y:S01]  /*2300*/  @!P3 IMAD.MOV R20, RZ, RZ, -R20 ;  /* 0x000000ffff14b224 */ /* 0x000fe200078e0a14 */
[C---:B------:R-:W-:Y:S01]  /*2310*/  ISETP.GT.U32.AND P3, PT, R123.reuse, R22, PT ;  /* 0x000000167b00720c */ /* 0x040fe20003f64070 */
[----:B------:R-:W-:Y:S01]  /*2320*/  IMAD.HI.U32 R6, R0, R23, RZ ;  /* 0x0000001700067227 */ /* 0x000fe200078e00ff */
[----:B------:R-:W-:Y:S01]  /*2330*/  ISETP.GT.U32.AND P4, PT, R123, R21, PT ;  /* 0x000000157b00720c */ /* 0x000fe20003f84070 */
[----:B------:R3:W-:Y:S01]  /*2340*/  STL [R1+0x668], R15 ;  /* 0x0006680f01007387 */ /* 0x0007e20000100800 */
[C---:B------:R-:W-:Y:S01]  /*2350*/  LOP3.LUT R125, R3.reuse, 0xe6, RZ, 0xfc, !PT ;  /* 0x000000e6037d7812 */ /* 0x040fe200078efcff */
[----:B------:R-:W-:Y:S01]  /*2360*/  IMAD.MOV R6, RZ, RZ, -R6 ;  /* 0x000000ffff067224 */ /* 0x000fe200078e0a06 */
[----:B------:R-:W-:Y:S01]  /*2370*/  LOP3.LUT R64, R3, 0xe8, RZ, 0xfc, !PT ;  /* 0x000000e803407812 */ /* 0x000fe200078efcff */
[----:B------:R-:W-:Y:S01]  /*2380*/  IMAD.MOV R7, RZ, RZ, -R7 ;  /* 0x000000ffff077224 */ /* 0x000fe200078e0a07 */
[----:B------:R-:W-:Y:S01]  /*2390*/  IABS R115, R125 ;  /* 0x0000007d00737213 */ /* 0x000fe20000000000 */
[C---:B------:R-:W-:Y:S01]  /*23a0*/  IMAD R23, R123.reuse, R6, R23 ;  /* 0x000000067b177224 */ /* 0x040fe200078e0217 */
[----:B------:R-:W-:Y:S01]  /*23b0*/  IABS R116, R64 ;  /* 0x0000004000747213 */ /* 0x000fe20000000000 */
[----:B------:R-:W-:Y:S01]  /*23c0*/  IMAD R24, R123, R7, R24 ;  /* 0x000000077b187224 */ /* 0x000fe200078e0218 */
[C---:B0-----:R-:W-:Y:S01]  /*23d0*/  LOP3.LUT R2, R3.reuse, 0xea, RZ, 0xfc, !PT ;  /* 0x000000ea03027812 */ /* 0x041fe200078efcff */
[--C-:B------:R-:W-:Y:S01]  /*23e0*/  @!P3 IMAD.IADD R22, R22, 0x1, -R123.reuse ;  /* 0x000000011616b824 */ /* 0x100fe200078e0a7b */
[----:B-1----:R-:W-:Y:S01]  /*23f0*/  LOP3.LUT R12, R3, 0xf0, RZ, 0xfc, !PT ;  /* 0x000000f0030c7812 */ /* 0x002fe200078efcff */
[----:B------:R-:W-:Y:S01]  /*2400*/  @!P4 IMAD.IADD R21, R21, 0x1, -R123 ;  /* 0x000000011515c824 */ /* 0x000fe200078e0a7b */
[----:B------:R-:W-:Y:S01]  /*2410*/  ISETP.GE.AND P4, PT, R5, RZ, PT ;  /* 0x000000ff0500720c */ /* 0x000fe20003f86270 */
[----:B------:R-:W-:Y:S01]  /*2420*/  @!P0 IMAD.MOV R19, RZ, RZ, -R19 ;  /* 0x000000ffff138224 */ /* 0x000fe200078e0a13 */
[C---:B------:R-:W-:Y:S01]  /*2430*/  ISETP.GT.U32.AND P3, PT, R123.reuse, R22, PT ;  /* 0x000000167b00720c */ /* 0x040fe20003f64070 */
[----:B------:R-:W-:Y:S01]  /*2440*/  @!P6 IMAD.MOV R21, RZ, RZ, -R21 ;  /* 0x000000ffff15e224 */ /* 0x000fe200078e0a15 */
[----:B------:R-:W-:Y:S01]  /*2450*/  ISETP.GT.U32.AND P6, PT, R123, R23, PT ;  /* 0x000000177b00720c */ /* 0x000fe20003fc4070 */
[----:B------:R-:W-:Y:S01]  /*2460*/  IMAD.HI.U32 R6, R0, R29, RZ ;  /* 0x0000001d00067227 */ /* 0x000fe200078e00ff */
[----:B------:R-:W-:-:S02]  /*2470*/  ISETP.GE.AND P0, PT, R25, RZ, PT ;  /* 0x000000ff1900720c */ /* 0x000fc40003f06270 */
[----:B------:R-:W-:Y:S01]  /*2480*/  IABS R25, R5 ;  /* 0x0000000500197213 */ /* 0x000fe20000000000 */
[C---:B------:R-:W-:Y:S01]  /*2490*/  IMAD.HI.U32 R7, R0.reuse, R30, RZ ;  /* 0x0000001e00077227 */ /* 0x040fe200078e00ff */
[----:B------:R-:W-:Y:S02]  /*24a0*/  IABS R117, R2 ;  /* 0x0000000200757213 */ /* 0x000fe40000000000 */
[----:B------:R-:W-:Y:S01]  /*24b0*/  IABS R120, R12 ;  /* 0x0000000c00787213 */ /* 0x000fe20000000000 */
[----:B------:R-:W-:Y:S01]  /*24c0*/  IMAD.HI.U32 R5, R0, R25, RZ ;  /* 0x0000001900057227 */ /* 0x000fe200078e00ff */
[C---:B------:R-:W-:Y:S02]  /*24d0*/  LOP3.LUT R10, R3.reuse, 0xec, RZ, 0xfc, !PT ;  /* 0x000000ec030a7812 */ /* 0x040fe400078efcff */
[----:B------:R-:W-:Y:S01]  /*24e0*/  LOP3.LUT R8, R3, 0xf2, RZ, 0xfc, !PT ;  /* 0x000000f203087812 */ /* 0x000fe200078efcff */
[--C-:B------:R-:W-:Y:S01]  /*24f0*/  @!P3 IMAD.IADD R22, R22, 0x1, -R123.reuse ;  /* 0x000000011616b824 */ /* 0x100fe200078e0a7b */
[----:B------:R-:W-:Y:S01]  /*2500*/  ISETP.GT.U32.AND P3, PT, R123, R24, PT ;  /* 0x000000187b00720c */ /* 0x000fe20003f64070 */
[----:B------:R-:W-:Y:S01]  /*2510*/  @!P6 IMAD.IADD R23, R23, 0x1, -R123 ;  /* 0x000000011717e824 */ /* 0x000fe200078e0a7b */
[----:B------:R-:W-:Y:S01]  /*2520*/  IABS R118, R10 ;  /* 0x0000000a00767213 */ /* 0x000fe20000000000 */
[----:B------:R-:W-:Y:S01]  /*2530*/  IMAD.MOV R26, RZ, RZ, -R5 ;  /* 0x000000ffff1a7224 */ /* 0x000fe200078e0a05 */
[----:B------:R-:W-:Y:S01]  /*2540*/  LOP3.LUT R9, R3, 0xf4, RZ, 0xfc, !PT ;  /* 0x000000f403097812 */ /* 0x000fe200078efcff */
[----:B------:R-:W-:Y:S01]  /*2550*/  IMAD.HI.U32 R5, R0, R27, RZ ;  /* 0x0000001b00057227 */ /* 0x000fe200078e00ff */
[----:B------:R-:W-:-:S02]  /*2560*/  ISETP.GT.U32.AND P6, PT, R123, R23, PT ;  /* 0x000000177b00720c */ /* 0x000fc40003fc4070 */
[----:B------:R-:W-:Y:S01]  /*2570*/  LOP3.LUT R65, R3, 0xfa, RZ, 0xfc, !PT ;  /* 0x000000fa03417812 */ /* 0x000fe200078efcff */
[----:B------:R-:W-:Y:S01]  /*2580*/  IMAD R25, R123, R26, R25 ;  /* 0x0000001a7b197224 */ /* 0x000fe200078e0219 */
[C---:B------:R-:W-:Y:S01]  /*2590*/  LOP3.LUT R11, R3.reuse, 0xf6, RZ, 0xfc, !PT ;  /* 0x000000f6030b7812 */ /* 0x040fe200078efcff */
[----:B------:R-:W-:Y:S01]  /*25a0*/  IMAD.MOV R26, RZ, RZ, -R5 ;  /* 0x000000ffff1a7224 */ /* 0x000fe200078e0a05 */
[----:B--2---:R-:W-:Y:S01]  /*25b0*/  IABS R14, R65 ;  /* 0x00000041000e7213 */ /* 0x004fe20000000000 */
[----:B------:R-:W-:Y:S01]  /*25c0*/  @!P3 IMAD.IADD R24, R24, 0x1, -R123 ;  /* 0x000000011818b824 */ /* 0x000fe200078e0a7b */
[----:B------:R-:W-:Y:S01]  /*25d0*/  LOP3.LUT R122, R3, 0xf8, RZ, 0xfc, !PT ;  /* 0x000000f8037a7812 */ /* 0x000fe200078efcff */
[----:B------:R-:W-:Y:S02]  /*25e0*/  IMAD.MOV R6, RZ, RZ, -R6 ;  /* 0x000000ffff067224 */ /* 0x000fe400078e0a06 */
[----:B------:R-:W-:Y:S01]  /*25f0*/  IMAD.MOV R7, RZ, RZ, -R7 ;  /* 0x000000ffff077224 */ /* 0x000fe200078e0a07 */
[----:B------:R-:W-:Y:S01]  /*2600*/  ISETP.GT.U32.AND P3, PT, R123, R24, PT ;  /* 0x000000187b00720c */ /* 0x000fe20003f64070 */
[----:B------:R-:W-:Y:S01]  /*2610*/  @!P6 IMAD.IADD R23, R23, 0x1, -R123 ;  /* 0x000000011717e824 */ /* 0x000fe200078e0a7b */
[C---:B------:R-:W-:Y:S01]  /*2620*/  ISETP.GT.U32.AND P6, PT, R123.reuse, R25, PT ;  /* 0x000000197b00720c */ /* 0x040fe20003fc4070 */
[----:B------:R-:W-:-:S02]  /*2630*/  IMAD R26, R123, R26, R27 ;  /* 0x0000001a7b1a7224 */ /* 0x000fc400078e021b */
[C---:B------:R-:W-:Y:S02]  /*2640*/  IMAD R27, R123.reuse, R6, R29 ;  /* 0x000000067b1b7224 */ /* 0x040fe400078e021d */
[----:B------:R-:W-:Y:S02]  /*2650*/  IMAD.MOV R6, RZ, RZ, -R28 ;  /* 0x000000ffff067224 */ /* 0x000fe400078e0a1c */
[C---:B------:R-:W-:Y:S01]  /*2660*/  IMAD R28, R123.reuse, R7, R30 ;  /* 0x000000077b1c7224 */ /* 0x040fe200078e021e */
[----:B------:R-:W-:Y:S01]  /*2670*/  IABS R30, R38 ;  /* 0x00000026001e7213 */ /* 0x000fe20000000000 */
[C---:B------:R-:W-:Y:S01]  /*2680*/  IMAD R29, R123.reuse, R6, R31 ;  /* 0x000000067b1d7224 */ /* 0x040fe200078e021f */
[----:B------:R-:W-:Y:S01]  /*2690*/  IABS R31, R39 ;  /* 0x00000027001f7213 */ /* 0x000fe20000000000 */
[----:B------:R-:W-:Y:S01]  /*26a0*/  @!P5 IMAD.MOV R22, RZ, RZ, -R22 ;  /* 0x000000ffff16d224 */ /* 0x000fe200078e0a16 */
[C---:B------:R-:W-:Y:S01]  /*26b0*/  ISETP.GT.U32.AND P5, PT, R123.reuse, R26, PT ;  /* 0x0000001a7b00720c */ /* 0x040fe20003fa4070 */
[--C-:B------:R-:W-:Y:S01]  /*26c0*/  @!P3 IMAD.IADD R24, R24, 0x1, -R123.reuse ;  /* 0x000000011818b824 */ /* 0x100fe200078e0a7b */
[----:B------:R-:W-:Y:S01]  /*26d0*/  ISETP.GT.U32.AND P3, PT, R123, R28, PT ;  /* 0x0000001c7b00720c */ /* 0x000fe20003f64070 */
[----:B------:R-:W-:Y:S01]  /*26e0*/  @!P6 IMAD.IADD R25, R25, 0x1, -R123 ;  /* 0x000000011919e824 */ /* 0x000fe200078e0a7b */
[C---:B------:R-:W-:Y:S01]  /*26f0*/  ISETP.GT.U32.AND P6, PT, R123.reuse, R29, PT ;  /* 0x0000001d7b00720c */ /* 0x040fe20003fc4070 */
[----:B------:R-:W-:Y:S01]  /*2700*/  @!P0 IMAD.MOV R23, RZ, RZ, -R23 ;  /* 0x000000ffff178224 */ /* 0x000fe200078e0a17 */
[----:B------:R-:W-:Y:S01]  /*2710*/  ISETP.GT.U32.AND P0, PT, R123, R27, PT ;  /* 0x0000001b7b00720c */ /* 0x000fe20003f04070 */
[----:B------:R-:W-:-:S04]  /*2720*/  IMAD.HI.U32 R5, R0, R30, RZ ;  /* 0x0000001e00057227 */ /* 0x000fc800078e00ff */
[----:B------:R-:W-:Y:S02]  /*2730*/  IMAD.MOV R7, RZ, RZ, -R5 ;  /* 0x000000ffff077224 */ /* 0x000fe400078e0a05 */
[--C-:B------:R-:W-:Y:S01]  /*2740*/  @!P5 IMAD.IADD R26, R26, 0x1, -R123.reuse ;  /* 0x000000011a1ad824 */ /* 0x100fe200078e0a7b */
[----:B------:R-:W-:Y:S01]  /*2750*/  ISETP.GT.U32.AND P5, PT, R123, R25, PT ;  /* 0x000000197b00720c */ /* 0x000fe20003fa4070 */
[--C-:B------:R-:W-:Y:S02]  /*2760*/  @!P3 IMAD.IADD R28, R28, 0x1, -R123.reuse ;  /* 0x000000011c1cb824 */ /* 0x100fe400078e0a7b */
[----:B------:R-:W-:Y:S02]  /*2770*/  @!P6 IMAD.IADD R29, R29, 0x1, -R123 ;  /* 0x000000011d1de824 */ /* 0x000fe400078e0a7b */
[----:B------:R-:W-:Y:S01]  /*2780*/  IMAD.HI.U32 R5, R0, R32, RZ ;  /* 0x0000002000057227 */ /* 0x000fe200078e00ff */
[----:B------:R-:W-:-:S03]  /*2790*/  ISETP.GT.U32.AND P6, PT, R123, R28, PT ;  /* 0x0000001c7b00720c */ /* 0x000fc60003fc4070 */
[----:B------:R-:W-:Y:S01]  /*27a0*/  IMAD R30, R123, R7, R30 ;  /* 0x000000077b1e7224 */ /* 0x000fe200078e021e */
[----:B------:R-:W-:Y:S01]  /*27b0*/  LOP3.LUT R7, R3, 0x46, RZ, 0xfc, !PT ;  /* 0x0000004603077812 */ /* 0x000fe200078efcff */
[----:B------:R-:W-:Y:S02]  /*27c0*/  IMAD.MOV R5, RZ, RZ, -R5 ;  /* 0x000000ffff057224 */ /* 0x000fe400078e0a05 */
[--C-:B------:R-:W-:Y:S01]  /*27d0*/  @!P0 IMAD.IADD R27, R27, 0x1, -R123.reuse ;  /* 0x000000011b1b8824 */ /* 0x100fe200078e0a7b */
[C---:B------:R-:W-:Y:S01]  /*27e0*/  ISETP.GT.U32.AND P0, PT, R123.reuse, R26, PT ;  /* 0x0000001a7b00720c */ /* 0x040fe20003f04070 */
[----:B------:R-:W-:Y:S01]  /*27f0*/  IMAD R32, R123, R5, R32 ;  /* 0x000000057b207224 */ /* 0x000fe200078e0220 */
[----:B------:R-:W-:Y:S01]  /*2800*/  IABS R33, R7 ;  /* 0x0000000700217213 */ /* 0x000fe20000000000 */
[--C-:B------:R-:W-:Y:S01]  /*2810*/  @!P5 IMAD.IADD R25, R25, 0x1, -R123.reuse ;  /* 0x000000011919d824 */ /* 0x100fe200078e0a7b */
[C---:B------:R-:W-:Y:S01]  /*2820*/  ISETP.GT.U32.AND P3, PT, R123.reuse, R27, PT ;  /* 0x0000001b7b00720c */ /* 0x040fe20003f64070 */
[----:B------:R-:W-:Y:S01]  /*2830*/  @!P6 IMAD.IADD R28, R28, 0x1, -R123 ;  /* 0x000000011c1ce824 */ /* 0x000fe200078e0a7b */
[C---:B------:R-:W-:Y:S01]  /*2840*/  ISETP.GT.U32.AND P5, PT, R123.reuse, R30, PT ;  /* 0x0000001e7b00720c */ /* 0x040fe20003fa4070 */
[----:B------:R-:W-:Y:S01]  /*2850*/  IMAD.HI.U32 R6, R0, R31, RZ ;  /* 0x0000001f00067227 */ /* 0x000fe200078e00ff */
[----:B------:R-:W-:-:S03]  /*2860*/  ISETP.GT.U32.AND P6, PT, R123, R32, PT ;  /* 0x000000207b00720c */ /* 0x000fc60003fc4070 */
[----:B------:R-:W-:Y:S01]  /*2870*/  @!P1 IMAD.MOV R24, RZ, RZ, -R24 ;  /* 0x000000ffff189224 */ /* 0x000fe200078e0a18 */
[C---:B------:R-:W-:Y:S01]  /*2880*/  ISETP.GT.U32.AND P1, PT, R123.reuse, R29, PT ;  /* 0x0000001d7b00720c */ /* 0x040fe20003f24070 */
[----:B------:R-:W-:Y:S02]  /*2890*/  IMAD.MOV R6, RZ, RZ, -R6 ;  /* 0x000000ffff067224 */ /* 0x000fe400078e0a06 */
[----:B------:R-:W-:Y:S02]  /*28a0*/  @!P0 IMAD.IADD R26, R26, 0x1, -R123 ;  /* 0x000000011a1a8824 */ /* 0x000fe400078e0a7b */
[----:B------:R-:W-:Y:S02]  /*28b0*/  IMAD R31, R123, R6, R31 ;  /* 0x000000067b1f7224 */ /* 0x000fe400078e021f */
[--C-:B------:R-:W-:Y:S01]  /*28c0*/  @!P3 IMAD.IADD R27, R27, 0x1, -R123.reuse ;  /* 0x000000011b1bb824 */ /* 0x100fe200078e0a7b */
[----:B------:R-:W-:Y:S01]  /*28d0*/  ISETP.GE.AND P3, PT, R34, RZ, PT ;  /* 0x000000ff2200720c */ /* 0x000fe20003f66270 */
[--C-:B------:R-:W-:Y:S01]  /*28e0*/  @!P5 IMAD.IADD R30, R30, 0x1, -R123.reuse ;  /* 0x000000011e1ed824 */ /* 0x100fe200078e0a7b */
[C---:B------:R-:W-:Y:S01]  /*28f0*/  ISETP.GT.U32.AND P0, PT, R123.reuse, R31, PT ;  /* 0x0000001f7b00720c */ /* 0x040fe20003f04070 */
[----:B------:R-:W-:Y:S01]  /*2900*/  @!P6 IMAD.IADD R32, R32, 0x1, -R123 ;  /* 0x000000012020e824 */ /* 0x000fe200078e0a7b */
[----:B------:R-:W-:Y:S01]  /*2910*/  ISETP.GE.AND P5, PT, R36, RZ, PT ;  /* 0x000000ff2400720c */ /* 0x000fe20003fa6270 */
[----:B------:R-:W-:Y:S01]  /*2920*/  IMAD.HI.U32 R5, R0, R33, RZ ;  /* 0x0000002100057227 */ /* 0x000fe200078e00ff */
[----:B------:R-:W-:-:S03]  /*2930*/  ISETP.GT.U32.AND P6, PT, R123, R30, PT ;  /* 0x0000001e7b00720c */ /* 0x000fc60003fc4070 */
[----:B------:R-:W-:Y:S01]  /*2940*/  @!P1 IMAD.IADD R29, R29, 0x1, -R123 ;  /* 0x000000011d1d9824 */ /* 0x000fe200078e0a7b */
[----:B------:R-:W-:Y:S01]  /*2950*/  ISETP.GE.AND P1, PT, R35, RZ, PT ;  /* 0x000000ff2300720c */ /* 0x000fe20003f26270 */
[----:B------:R-:W-:Y:S01]  /*2960*/  IMAD.MOV R6, RZ, RZ, -R5 ;  /* 0x000000ffff067224 */ /* 0x000fe200078e0a05 */
[----:B------:R-:W-:Y:S01]  /*2970*/  LOP3.LUT R35, R3, 0x48, RZ, 0xfc, !PT ;  /* 0x0000004803237812 */ /* 0x000fe200078efcff */
[----:B------:R-:W-:Y:S01]  /*2980*/  @!P3 IMAD.MOV R26, RZ, RZ, -R26 ;  /* 0x000000ffff1ab224 */ /* 0x000fe200078e0a1a */
[C---:B------:R-:W-:Y:S01]  /*2990*/  ISETP.GT.U32.AND P3, PT, R123.reuse, R32, PT ;  /* 0x000000207b00720c */ /* 0x040fe20003f64070 */
[----:B------:R-:W-:Y:S01]  /*29a0*/  IMAD R33, R123, R6, R33 ;  /* 0x000000067b217224 */ /* 0x000fe200078e0221 */
[----:B------:R-:W-:Y:S01]  /*29b0*/  IABS R34, R35 ;  /* 0x0000002300227213 */ /* 0x000fe20000000000 */
[--C-:B------:R-:W-:Y:S01]  /*29c0*/  @!P0 IMAD.IADD R31, R31, 0x1, -R123.reuse ;  /* 0x000000011f1f8824 */ /* 0x100fe200078e0a7b */
[----:B------:R-:W-:Y:S01]  /*29d0*/  ISETP.GE.AND P0, PT, R37, RZ, PT ;  /* 0x000000ff2500720c */ /* 0x000fe20003f06270 */
[----:B------:R-:W-:Y:S01]  /*29e0*/  @!P6 IMAD.IADD R30, R30, 0x1, -R123 ;  /* 0x000000011e1ee824 */ /* 0x000fe200078e0a7b */
[----:B------:R-:W-:Y:S01]  /*29f0*/  ISETP.GE.AND P6, PT, R40, RZ, PT ;  /* 0x000000ff2800720c */ /* 0x000fe20003fc6270 */
[----:B------:R-:W-:Y:S01]  /*2a00*/  IMAD.HI.U32 R5, R0, R34, RZ ;  /* 0x0000002200057227 */ /* 0x000fe200078e00ff */
[----:B------:R-:W-:-:S02]  /*2a10*/  LOP3.LUT R6, R3, 0x4c, RZ, 0xfc, !PT ;  /* 0x0000004c03067812 */ /* 0x000fc400078efcff */
[----:B------:R-:W-:Y:S01]  /*2a20*/  IABS R40, R45 ;  /* 0x0000002d00287213 */ /* 0x000fe20000000000 */
[----:B------:R-:W-:Y:S01]  /*2a30*/  @!P5 IMAD.MOV R28, RZ, RZ, -R28 ;  /* 0x000000ffff1cd224 */ /* 0x000fe200078e0a1c */
[C---:B------:R-:W-:Y:S01]  /*2a40*/  ISETP.GT.U32.AND P5, PT, R123.reuse, R33, PT ;  /* 0x000000217b00720c */ /* 0x040fe20003fa4070 */
[----:B------:R-:W-:Y:S01]  /*2a50*/  IMAD.MOV R5, RZ, RZ, -R5 ;  /* 0x000000ffff057224 */ /* 0x000fe200078e0a05 */
[----:B------:R-:W-:Y:S01]  /*2a60*/  IABS R37, R6 ;  /* 0x0000000600257213 */ /* 0x000fe20000000000 */
[----:B------:R-:W-:Y:S01]  /*2a70*/  @!P4 IMAD.MOV R25, RZ, RZ, -R25 ;  /* 0x000000ffff19c224 */ /* 0x000fe200078e0a19 */
[----:B------:R-:W-:Y:S01]  /*2a80*/  ISETP.GT.U32.AND P4, PT, R123, R31, PT ;  /* 0x0000001f7b00720c */ /* 0x000fe20003f84070 */
[----:B------:R-:W-:Y:S01]  /*2a90*/  @!P1 IMAD.MOV R27, RZ, RZ, -R27 ;  /* 0x000000ffff1b9224 */ /* 0x000fe200078e0a1b */
[----:B------:R-:W-:Y:S01]  /*2aa0*/  ISETP.GE.AND P1, PT, R38, RZ, PT ;  /* 0x000000ff2600720c */ /* 0x000fe20003f26270 */
[----:B------:R-:W-:Y:S01]  /*2ab0*/  @!P3 IMAD.IADD R32, R32, 0x1, -R123 ;  /* 0x000000012020b824 */ /* 0x000fe200078e0a7b */
[----:B------:R-:W-:Y:S01]  /*2ac0*/  ISETP.GE.AND P3, PT, R35, RZ, PT ;  /* 0x000000ff2300720c */ /* 0x000fe20003f66270 */
[----:B------:R-:W-:Y:S01]  /*2ad0*/  IMAD R34, R123, R5, R34 ;  /* 0x000000057b227224 */ /* 0x000fe200078e0222 */
[----:B------:R-:W-:Y:S01]  /*2ae0*/  LOP3.LUT R5, R3, 0x4a, RZ, 0xfc, !PT ;  /* 0x0000004a03057812 */ /* 0x000fe200078efcff */
[----:B------:R-:W-:Y:S01]  /*2af0*/  @!P0 IMAD.MOV R29, RZ, RZ, -R29 ;  /* 0x000000ffff1d8224 */ /* 0x000fe200078e0a1d */
[----:B------:R-:W-:Y:S01]  /*2b00*/  ISETP.GE.AND P0, PT, R39, RZ, PT ;  /* 0x000000ff2700720c */ /* 0x000fe20003f06270 */
[----:B------:R-:W-:Y:S01]  /*2b10*/  @!P6 IMAD.MOV R32, RZ, RZ, -R32 ;  /* 0x000000ffff20e224 */ /* 0x000fe200078e0a20 */
[----:B------:R-:W-:Y:S01]  /*2b20*/  ISETP.GT.U32.AND P6, PT, R123, R34, PT ;  /* 0x000000227b00720c */ /* 0x000fe20003fc4070 */
[--C-:B------:R-:W-:Y:S01]  /*2b30*/  @!P5 IMAD.IADD R33, R33, 0x1, -R123.reuse ;  /* 0x000000012121d824 */ /* 0x100fe200078e0a7b */
[----:B------:R-:W-:Y:S01]  /*2b40*/  IABS R35, R5 ;  /* 0x0000000500237213 */ /* 0x000fe20000000000 */
[----:B------:R-:W-:Y:S01]  /*2b50*/  @!P4 IMAD.IADD R31, R31, 0x1, -R123 ;  /* 0x000000011f1fc824 */ /* 0x000fe200078e0a7b */
[----:B------:R-:W-:Y:S01]  /*2b60*/  ISETP.GE.AND P4, PT, R7, RZ, PT ;  /* 0x000000ff0700720c */ /* 0x000fe20003f86270 */
[----:B------:R-:W-:Y:S01]  /*2b70*/  @!P1 IMAD.MOV R30, RZ, RZ, -R30 ;  /* 0x000000ffff1e9224 */ /* 0x000fe200078e0a1e */
[----:B------:R-:W-:Y:S01]  /*2b80*/  ISETP.GT.U32.AND P5, PT, R123, R33, PT ;  /* 0x000000217b00720c */ /* 0x000fe20003fa4070 */
[----:B------:R-:W-:Y:S01]  /*2b90*/  VIADD R7, R4, 0x4e ;  /* 0x0000004e04077836 */ /* 0x000fe20000000000 */
[----:B------:R-:W-:Y:S01]  /*2ba0*/  ISETP.GE.AND P1, PT, R5, RZ, PT ;  /* 0x000000ff0500720c */ /* 0x000fe20003f26270 */
[----:B------:R-:W-:-:S03]  /*2bb0*/  IMAD.HI.U32 R5, R0, R35, RZ ;  /* 0x0000002300057227 */ /* 0x000fc600078e00ff */
[----:B------:R-:W-:Y:S01]  /*2bc0*/  IABS R39, R7 ;  /* 0x0000000700277213 */ /* 0x000fe20000000000 */
[----:B------:R-:W-:Y:S01]  /*2bd0*/  @!P0 IMAD.MOV R31, RZ, RZ, -R31 ;  /* 0x000000ffff1f8224 */ /* 0x000fe200078e0a1f */
[----:B------:R-:W-:Y:S01]  /*2be0*/  ISETP.GE.AND P0, PT, R6, RZ, PT ;  /* 0x000000ff0600720c */ /* 0x000fe20003f06270 */
[----:B------:R-:W-:Y:S02]  /*2bf0*/  @!P6 IMAD.IADD R34, R34, 0x1, -R123 ;  /* 0x000000012222e824 */ /* 0x000fe400078e0a7b */
[----:B------:R-:W-:Y:S02]  /*2c00*/  IMAD.MOV R6, RZ, RZ, -R5 ;  /* 0x000000ffff067224 */ /* 0x000fe400078e0a05 */
[----:B------:R-:W-:Y:S01]  /*2c10*/  @!P5 IMAD.IADD R33, R33, 0x1, -R123 ;  /* 0x000000012121d824 */ /* 0x000fe200078e0a7b */
[C---:B------:R-:W-:Y:S01]  /*2c20*/  ISETP.GT.U32.AND P6, PT, R123.reuse, R34, PT ;  /* 0x000000227b00720c */ /* 0x040fe20003fc4070 */
[----:B------:R-:W-:Y:S01]  /*2c30*/  IMAD R35, R123, R6, R35 ;  /* 0x000000067b237224 */ /* 0x000fe200078e0223 */
[----:B------:R-:W-:Y:S01]  /*2c40*/  ISETP.GE.AND P5, PT, R7, RZ, PT ;  /* 0x000000ff0700720c */ /* 0x000fe20003fa6270 */
[----:B------:R-:W-:-:S04]  /*2c50*/  IMAD.HI.U32 R5, R0, R37, RZ ;  /* 0x0000002500057227 */ /* 0x000fc800078e00ff */
[----:B------:R-:W-:-:S04]  /*2c60*/  IMAD.HI.U32 R36, R0, R41, RZ ;  /* 0x0000002900247227 */ /* 0x000fc800078e00ff */
[----:B------:R-:W-:Y:S02]  /*2c70*/  IMAD.MOV R38, RZ, RZ, -R5 ;  /* 0x000000ffff267224 */ /* 0x000fe400078e0a05 */
[----:B------:R-:W-:Y:S01]  /*2c80*/  @!P4 IMAD.MOV R33, RZ, RZ, -R33 ;  /* 0x000000ffff21c224 */ /* 0x000fe200078e0a21 */
[----:B------:R-:W-:Y:S01]  /*2c90*/  ISETP.GT.U32.AND P4, PT, R123, R35, PT ;  /* 0x000000237b00720c */ /* 0x000fe20003f84070 */
[----:B------:R-:W-:-:S04]  /*2ca0*/  IMAD.HI.U32 R6, R0, R39, RZ ;  /* 0x0000002700067227 */ /* 0x000fc800078e00ff */
[----:B------:R-:W-:Y:S02]  /*2cb0*/  IMAD.MOV R42, RZ, RZ, -R36 ;  /* 0x000000ffff2a7224 */ /* 0x000fe400078e0a24 */
[C---:B------:R-:W-:Y:S02]  /*2cc0*/  IMAD R36, R123.reuse, R38, R37 ;  /* 0x000000267b247224 */ /* 0x040fe400078e0225 */
[----:B------:R-:W-:Y:S02]  /*2cd0*/  IMAD.MOV R6, RZ, RZ, -R6 ;  /* 0x000000ffff067224 */ /* 0x000fe400078e0a06 */
[----:B------:R-:W-:Y:S01]  /*2ce0*/  @!P6 IMAD.IADD R34, R34, 0x1, -R123 ;  /* 0x000000012222e824 */ /* 0x000fe200078e0a7b */
[C---:B------:R-:W-:Y:S01]  /*2cf0*/  ISETP.GT.U32.AND P6, PT, R123.reuse, R36, PT ;  /* 0x000000247b00720c */ /* 0x040fe20003fc4070 */
[----:B------:R-:W-:Y:S02]  /*2d00*/  IMAD R37, R123, R6, R39 ;  /* 0x000000067b257224 */ /* 0x000fe400078e0227 */
[----:B------:R-:W-:-:S02]  /*2d10*/  @!P4 IMAD.IADD R35, R35, 0x1, -R123 ;  /* 0x000000012323c824 */ /* 0x000fc400078e0a7b */
[----:B------:R-:W-:Y:S01]  /*2d20*/  IMAD.HI.U32 R7, R0, R40, RZ ;  /* 0x0000002800077227 */ /* 0x000fe200078e00ff */
[----:B------:R-:W-:-:S03]  /*2d30*/  ISETP.GT.U32.AND P4, PT, R123, R37, PT ;  /* 0x000000257b00720c */ /* 0x000fc60003f84070 */
[----:B------:R-:W-:Y:S02]  /*2d40*/  IMAD.MOV R7, RZ, RZ, -R7 ;  /* 0x000000ffff077224 */ /* 0x000fe400078e0a07 */
[C---:B------:R-:W-:Y:S01]  /*2d50*/  IMAD R39, R123.reuse, R42, R41 ;  /* 0x0000002a7b277224 */ /* 0x040fe200078e0229 */
[----:B------:R-:W-:Y:S01]  /*2d60*/  IABS R41, R48 ;  /* 0x0000003000297213 */ /* 0x000fe20000000000 */
[--C-:B------:R-:W-:Y:S01]  /*2d70*/  @!P6 IMAD.IADD R36, R36, 0x1, -R123.reuse ;  /* 0x000000012424e824 */ /* 0x100fe200078e0a7b */
[C---:B------:R-:W-:Y:S01]  /*2d80*/  ISETP.GT.U32.AND P6, PT, R123.reuse, R35, PT ;  /* 0x000000237b00720c */ /* 0x040fe20003fc4070 */
[C---:B------:R-:W-:Y:S01]  /*2d90*/  IMAD R38, R123.reuse, R7, R40 ;  /* 0x000000077b267224 */ /* 0x040fe200078e0228 */
[----:B------:R-:W-:Y:S01]  /*2da0*/  IABS R40, R47 ;  /* 0x0000002f00287213 */ /* 0x000fe20000000000 */
[----:B------:R-:W-:Y:S01]  /*2db0*/  @!P3 IMAD.MOV R34, RZ, RZ, -R34 ;  /* 0x000000ffff22b224 */ /* 0x000fe200078e0a22 */
[----:B------:R-:W-:Y:S01]  /*2dc0*/  ISETP.GT.U32.AND P3, PT, R123, R36, PT ;  /* 0x000000247b00720c */ /* 0x000fe20003f64070 */
[----:B------:R-:W-:Y:S01]  /*2dd0*/  @!P4 IMAD.IADD R37, R37, 0x1, -R123 ;  /* 0x000000012525c824 */ /* 0x000fe200078e0a7b */
[----:B------:R-:W-:Y:S01]  /*2de0*/  IABS R42, R49 ;  /* 0x00000031002a7213 */ /* 0x000fe20000000000 */
[----:B------:R-:W-:-:S03]  /*2df0*/  IMAD.HI.U32 R5, R0, R40, RZ ;  /* 0x0000002800057227 */ /* 0x000fc600078e00ff */
[----:B------:R-:W-:Y:S01]  /*2e00*/  ISETP.GT.U32.AND P4, PT, R123, R37, PT ;  /* 0x000000257b00720c */ /* 0x000fe20003f84070 */
[----:B------:R-:W-:-:S04]  /*2e10*/  IMAD.HI.U32 R6, R0, R41, RZ ;  /* 0x0000002900067227 */ /* 0x000fc800078e00ff */
[----:B------:R-:W-:Y:S01]  /*2e20*/  @!P6 IMAD.IADD R35, R35, 0x1, -R123 ;  /* 0x000000012323e824 */ /* 0x000fe200078e0a7b */
[C---:B------:R-:W-:Y:S01]  /*2e30*/  ISETP.GT.U32.AND P6, PT, R123.reuse, R38, PT ;  /* 0x000000267b00720c */ /* 0x040fe20003fc4070 */
[----:B------:R-:W-:Y:S02]  /*2e40*/  IMAD.MOV R5, RZ, RZ, -R5 ;  /* 0x000000ffff057224 */ /* 0x000fe400078e0a05 */
[----:B------:R-:W-:Y:S02]  /*2e50*/  IMAD.MOV R6, RZ, RZ, -R6 ;  /* 0x000000ffff067224 */ /* 0x000fe400078e0a06 */
[C---:B------:R-:W-:Y:S02]  /*2e60*/  IMAD R40, R123.reuse, R5, R40 ;  /* 0x000000057b287224 */ /* 0x040fe400078e0228 */
[----:B------:R-:W-:Y:S02]  /*2e70*/  IMAD R41, R123, R6, R41 ;  /* 0x000000067b297224 */ /* 0x000fe400078e0229 */
[--C-:B------:R-:W-:Y:S01]  /*2e80*/  @!P4 IMAD.IADD R37, R37, 0x1, -R123.reuse ;  /* 0x000000012525c824 */ /* 0x100fe200078e0a7b */
[C---:B------:R-:W-:Y:S01]  /*2e90*/  ISETP.GT.U32.AND P4, PT, R123.reuse, R40, PT ;  /* 0x000000287b00720c */ /* 0x040fe20003f84070 */
[--C-:B------:R-:W-:Y:S01]  /*2ea0*/  @!P3 IMAD.IADD R36, R36, 0x1, -R123.reuse ;  /* 0x000000012424b824 */ /* 0x100fe200078e0a7b */
[C---:B------:R-:W-:Y:S01]  /*2eb0*/  ISETP.GT.U32.AND P3, PT, R123.reuse, R39, PT ;  /* 0x000000277b00720c */ /* 0x040fe20003f64070 */
[----:B------:R-:W-:Y:S01]  /*2ec0*/  @!P6 IMAD.IADD R38, R38, 0x1, -R123 ;  /* 0x000000012626e824 */ /* 0x000fe200078e0a7b */
[----:B------:R-:W-:Y:S01]  /*2ed0*/  ISETP.GT.U32.AND P6, PT, R123, R41, PT ;  /* 0x000000297b00720c */ /* 0x000fe20003fc4070 */
[----:B------:R-:W-:-:S04]  /*2ee0*/  IMAD.HI.U32 R5, R0, R42, RZ ;  /* 0x0000002a00057227 */ /* 0x000fc800078e00ff */
[----:B------:R-:W-:Y:S02]  /*2ef0*/  IMAD.MOV R5, RZ, RZ, -R5 ;  /* 0x000000ffff057224 */ /* 0x000fe400078e0a05 */
[----:B------:R-:W-:-:S04]  /*2f00*/  IMAD.HI.U32 R7, R0, R44, RZ ;  /* 0x0000002c00077227 */ /* 0x000fc800078e00ff */
[C---:B------:R-:W-:Y:S02]  /*2f10*/  IMAD R42, R123.reuse, R5, R42 ;  /* 0x000000057b2a7224 */ /* 0x040fe400078e022a */
[--C-:B------:R-:W-:Y:S01]  /*2f20*/  @!P4 IMAD.IADD R40, R40, 0x1, -R123.reuse ;  /* 0x000000012828c824 */ /* 0x100fe200078e0a7b */
[----:B------:R-:W-:Y:S01]  /*2f30*/  ISETP.GT.U32.AND P4, PT, R123, R38, PT ;  /* 0x000000267b00720c */ /* 0x000fe20003f84070 */
[--C-:B------:R-:W-:Y:S01]  /*2f40*/  @!P3 IMAD.IADD R39, R39, 0x1, -R123.reuse ;  /* 0x000000012727b824 */ /* 0x100fe200078e0a7b */
[----:B------:R-:W-:Y:S01]  /*2f50*/  ISETP.GE.AND P3, PT, R45, RZ, PT ;  /* 0x000000ff2d00720c */ /* 0x000fe20003f66270 */
[----:B------:R-:W-:Y:S01]  /*2f60*/  @!P6 IMAD.IADD R41, R41, 0x1, -R123 ;  /* 0x000000012929e824 */ /* 0x000fe200078e0a7b */
[C---:B------:R-:W-:Y:S01]  /*2f70*/  ISETP.GT.U32.AND P6, PT, R123.reuse, R40, PT ;  /* 0x000000287b00720c */ /* 0x040fe20003fc4070 */
[----:B------:R-:W-:Y:S01]  /*2f80*/  @!P5 IMAD.MOV R37, RZ, RZ, -R37 ;  /* 0x000000ffff25d224 */ /* 0x000fe200078e0a25 */
[----:B------:R-:W-:Y:S01]  /*2f90*/  ISETP.GT.U32.AND P5, PT, R123, R42, PT ;  /* 0x0000002a7b00720c */ /* 0x000fe20003fa4070 */
[----:B------:R-:W-:-:S04]  /*2fa0*/  IMAD.HI.U32 R6, R0, R43, RZ ;  /* 0x0000002b00067227 */ /* 0x000fc800078e00ff */
[----:B------:R-:W-:Y:S02]  /*2fb0*/  IMAD.MOV R7, RZ, RZ, -R7 ;  /* 0x000000ffff077224 */ /* 0x000fe400078e0a07 */
[----:B------:R-:W-:Y:S01]  /*2fc0*/  @!P1 IMAD.MOV R35, RZ, RZ, -R35 ;  /* 0x000000ffff239224 */ /* 0x000fe200078e0a23 */
[C---:B------:R-:W-:Y:S01]  /*2fd0*/  ISETP.GT.U32.AND P1, PT, R123.reuse, R39, PT ;  /* 0x000000277b00720c */ /* 0x040fe20003f24070 */
[----:B------:R-:W-:Y:S02]  /*2fe0*/  IMAD.MOV R6, RZ, RZ, -R6 ;  /* 0x000000ffff067224 */ /* 0x000fe400078e0a06 */
[C---:B------:R-:W-:Y:S02]  /*2ff0*/  IMAD R44, R123.reuse, R7, R44 ;  /* 0x000000077b2c7224 */ /* 0x040fe400078e022c */
[----:B------:R-:W-:Y:S02]  /*3000*/  VIADD R7, R4, 0x5e ;  /* 0x0000005e04077836 */ /* 0x000fe40000000000 */
[----:B------:R-:W-:-:S02]  /*3010*/  IMAD R43, R123, R6, R43 ;  /* 0x000000067b2b7224 */ /* 0x000fc400078e022b */
[----:B------:R-:W-:Y:S01]  /*3020*/  @!P0 IMAD.MOV R36, RZ, RZ, -R36 ;  /* 0x000000ffff248224 */ /* 0x000fe200078e0a24 */
[----:B------:R-:W-:Y:S01]  /*3030*/  IABS R45, R7 ;  /* 0x00000007002d7213 */ /* 0x000fe20000000000 */
[--C-:B------:R-:W-:Y:S01]  /*3040*/  @!P4 IMAD.IADD R38, R38, 0x1, -R123.reuse ;  /* 0x000000012626c824 */ /* 0x100fe200078e0a7b */
[C---:B------:R-:W-:Y:S01]  /*3050*/  ISETP.GT.U32.AND P0, PT, R123.reuse, R41, PT ;  /* 0x000000297b00720c */ /* 0x040fe20003f04070 */
[--C-:B------:R-:W-:Y:S01]  /*3060*/  @!P6 IMAD.IADD R40, R40, 0x1, -R123.reuse ;  /* 0x000000012828e824 */ /* 0x100fe200078e0a7b */
[C---:B------:R-:W-:Y:S01]  /*3070*/  ISETP.GT.U32.AND P4, PT, R123.reuse, R43, PT ;  /* 0x0000002b7b00720c */ /* 0x040fe20003f84070 */
[----:B------:R-:W-:Y:S01]  /*3080*/  @!P5 IMAD.IADD R42, R42, 0x1, -R123 ;  /* 0x000000012a2ad824 */ /* 0x000fe200078e0a7b */
[----:B------:R-:W-:Y:S01]  /*3090*/  ISETP.GT.U32.AND P6, PT, R123, R44, PT ;  /* 0x0000002c7b00720c */ /* 0x000fe20003fc4070 */
[----:B------:R-:W-:Y:S01]  /*30a0*/  IMAD.HI.U32 R5, R0, R45, RZ ;  /* 0x0000002d00057227 */ /* 0x000fe200078e00ff */
[----:B------:R-:W-:-:S03]  /*30b0*/  ISETP.GE.AND P5, PT, R48, RZ, PT ;  /* 0x000000ff3000720c */ /* 0x000fc60003fa6270 */
[----:B------:R-:W-:Y:S01]  /*30c0*/  @!P1 IMAD.IADD R39, R39, 0x1, -R123 ;  /* 0x0000000127279824 */ /* 0x000fe200078e0a7b */
[----:B------:R-:W-:Y:S01]  /*30d0*/  ISETP.GE.AND P1, PT, R46, RZ, PT ;  /* 0x000000ff2e00720c */ /* 0x000fe20003f26270 */
[----:B------:R-:W-:Y:S01]  /*30e0*/  IMAD.MOV R6, RZ, RZ, -R5 ;  /* 0x000000ffff067224 */ /* 0x000fe200078e0a05 */
[----:B------:R-:W-:Y:S01]  /*30f0*/  IABS R46, R52 ;  /* 0x00000034002e7213 */ /* 0x000fe20000000000 */
[----:B------:R-:W-:Y:S01]  /*3100*/  @!P0 IMAD.IADD R41, R41, 0x1, -R123 ;  /* 0x0000000129298824 */ /* 0x000fe200078e0a7b */
[----:B------:R-:W-:Y:S01]  /*3110*/  ISETP.GE.AND P0, PT, R47, RZ, PT ;  /* 0x000000ff2f00720c */ /* 0x000fe20003f06270 */
[----:B------:R-:W-:Y:S02]  /*3120*/  IMAD R45, R123, R6, R45 ;  /* 0x000000067b2d7224 */ /* 0x000fe400078e022d */
[--C-:B------:R-:W-:Y:S01]  /*3130*/  @!P4 IMAD.IADD R43, R43, 0x1, -R123.reuse ;  /* 0x000000012b2bc824 */ /* 0x100fe200078e0a7b */
[----:B------:R-:W-:Y:S01]  /*3140*/  ISETP.GE.AND P4, PT, R49, RZ, PT ;  /* 0x000000ff3100720c */ /* 0x000fe20003f86270 */
[----:B------:R-:W-:Y:S01]  /*3150*/  @!P6 IMAD.IADD R44, R44, 0x1, -R123 ;  /* 0x000000012c2ce824 */ /* 0x000fe200078e0a7b */
[C---:B------:R-:W-:Y:S01]  /*3160*/  ISETP.GT.U32.AND P6, PT, R123.reuse, R42, PT ;  /* 0x0000002a7b00720c */ /* 0x040fe20003fc4070 */
[----:B------:R-:W-:Y:S01]  /*3170*/  @!P5 IMAD.MOV R41, RZ, RZ, -R41 ;  /* 0x000000ffff29d224 */ /* 0x000fe200078e0a29 */
[C---:B------:R-:W-:Y:S01]  /*3180*/  ISETP.GT.U32.AND P5, PT, R123.reuse, R45, PT ;  /* 0x0000002d7b00720c */ /* 0x040fe20003fa4070 */
[----:B------:R-:W-:Y:S01]  /*3190*/  @!P1 IMAD.MOV R39, RZ, RZ, -R39 ;  /* 0x000000ffff279224 */ /* 0x000fe200078e0a27 */
[----:B------:R-:W-:Y:S01]  /*31a0*/  ISETP.GT.U32.AND P1, PT, R123, R43, PT ;  /* 0x0000002b7b00720c */ /* 0x000fe20003f24070 */
[----:B------:R-:W-:Y:S01]  /*31b0*/  IMAD.HI.U32 R5, R0, R46, RZ ;  /* 0x0000002e00057227 */ /* 0x000fe200078e00ff */
[----:B------:R-:W-:-:S03]  /*31c0*/  LOP3.LUT R49, R3, 0x62, RZ, 0xfc, !PT ;  /* 0x0000006203317812 */ /* 0x000fc600078efcff */
[----:B------:R-:W-:Y:S01]  /*31d0*/  IMAD.MOV R5, RZ, RZ, -R5 ;  /* 0x000000ffff057224 */ /* 0x000fe200078e0a05 */
[----:B------:R-:W-:Y:S01]  /*31e0*/  IABS R47, R49 ;  /* 0x00000031002f7213 */ /* 0x000fe20000000000 */
[----:B------:R-:W-:Y:S01]  /*31f0*/  @!P0 IMAD.MOV R40, RZ, RZ, -R40 ;  /* 0x000000ffff288224 */ /* 0x000fe200078e0a28 */
[----:B------:R-:W-:Y:S01]  /*3200*/  ISETP.GE.AND P0, PT, R50, RZ, PT ;  /* 0x000000ff3200720c */ /* 0x000fe20003f06270 */
[----:B------:R-:W-:Y:S01]  /*3210*/  IMAD R46, R123, R5, R46 ;  /* 0x000000057b2e7224 */ /* 0x000fe200078e022e */
[----:B------:R-:W-:Y:S01]  /*3220*/  LOP3.LUT R50, R3, 0x64, RZ, 0xfc, !PT ;  /* 0x0000006403327812 */ /* 0x000fe200078efcff */
[--C-:B------:R-:W-:Y:S01]  /*3230*/  @!P6 IMAD.IADD R42, R42, 0x1, -R123.reuse ;  /* 0x000000012a2ae824 */ /* 0x100fe200078e0a7b */
[----:B------:R-:W-:Y:S01]  /*3240*/  ISETP.GE.AND P6, PT, R51, RZ, PT ;  /* 0x000000ff3300720c */ /* 0x000fe20003fc6270 */
[--C-:B------:R-:W-:Y:S01]  /*3250*/  @!P5 IMAD.IADD R45, R45, 0x1, -R123.reuse ;  /* 0x000000012d2dd824 */ /* 0x100fe200078e0a7b */
[----:B------:R-:W-:Y:S01]  /*3260*/  IABS R48, R50 ;  /* 0x0000003200307213 */ /* 0x000fe20000000000 */
[----:B------:R-:W-:Y:S01]  /*3270*/  @!P1 IMAD.IADD R43, R43, 0x1, -R123 ;  /* 0x000000012b2b9824 */ /* 0x000fe200078e0a7b */
[C---:B------:R-:W-:Y:S01]  /*3280*/  ISETP.GT.U32.AND P1, PT, R123.reuse, R46, PT ;  /* 0x0000002e7b00720c */ /* 0x040fe20003f24070 */
[----:B------:R-:W-:Y:S01]  /*3290*/  @!P4 IMAD.MOV R42, RZ, RZ, -R42 ;  /* 0x000000ffff2ac224 */ /* 0x000fe200078e0a2a */
[----:B------:R-:W-:Y:S01]  /*32a0*/  ISETP.GT.U32.AND P4, PT, R123, R45, PT ;  /* 0x0000002d7b00720c */ /* 0x000fe20003f84070 */
[----:B------:R-:W-:Y:S01]  /*32b0*/  IMAD.HI.U32 R5, R0, R47, RZ ;  /* 0x0000002f00057227 */ /* 0x000fe200078e00ff */
[----:B------:R-:W-:-:S02]  /*32c0*/  ISETP.GE.AND P5, PT, R52, RZ, PT ;  /* 0x000000ff3400720c */ /* 0x000fc40003fa6270 */
[----:B------:R-:W-:Y:S01]  /*32d0*/  IABS R51, R53 ;  /* 0x0000003500337213 */ /* 0x000fe20000000000 */
[----:B------:R-:W-:Y:S01]  /*32e0*/  IMAD.MOV R6, RZ, RZ, -R5 ;  /* 0x000000ffff067224 */ /* 0x000fe200078e0a05 */
[----:B------:R-:W-:Y:S01]  /*32f0*/  IABS R52, R54 ;  /* 0x0000003600347213 */ /* 0x000fe20000000000 */
[----:B------:R-:W-:Y:S01]  /*3300*/  @!P3 IMAD.MOV R38, RZ, RZ, -R38 ;  /* 0x000000ffff26b224 */ /* 0x000fe200078e0a26 */
[C---:B------:R-:W-:Y:S01]  /*3310*/  ISETP.GT.U32.AND P3, PT, R123.reuse, R44, PT ;  /* 0x0000002c7b00720c */ /* 0x040fe20003f64070 */
[----:B------:R-:W-:Y:S01]  /*3320*/  IMAD R47, R123, R6, R47 ;  /* 0x000000067b2f7224 */ /* 0x000fe200078e022f */
[----:B------:R-:W-:Y:S01]  /*3330*/  LOP3.LUT R6, R3, 0x66, RZ, 0xfc, !PT ;  /* 0x0000006603067812 */ /* 0x000fe200078efcff */
[--C-:B------:R-:W-:Y:S01]  /*3340*/  @!P1 IMAD.IADD R46, R46, 0x1, -R123.reuse ;  /* 0x000000012e2e9824 */ /* 0x100fe200078e0a7b */
[----:B------:R-:W-:Y:S01]  /*3350*/  ISETP.GE.AND P1, PT, R49, RZ, PT ;  /* 0x000000ff3100720c */ /* 0x000fe20003f26270 */
[----:B------:R-:W-:Y:S01]  /*3360*/  @!P4 IMAD.IADD R45, R45, 0x1, -R123 ;  /* 0x000000012d2dc824 */ /* 0x000fe200078e0a7b */
[C---:B------:R-:W-:Y:S01]  /*3370*/  ISETP.GT.U32.AND P4, PT, R123.reuse, R47, PT ;  /* 0x0000002f7b00720c */ /* 0x040fe20003f84070 */
[----:B------:R-:W-:Y:S01]  /*3380*/  @!P0 IMAD.MOV R43, RZ, RZ, -R43 ;  /* 0x000000ffff2b8224 */ /* 0x000fe200078e0a2b */
[----:B------:R-:W-:Y:S01]  /*3390*/  ISETP.GT.U32.AND P0, PT, R123, R46, PT ;  /* 0x0000002e7b00720c */ /* 0x000fe20003f04070 */
[----:B------:R-:W-:Y:S01]  /*33a0*/  IMAD.HI.U32 R5, R0, R48, RZ ;  /* 0x0000003000057227 */ /* 0x000fe200078e00ff */
[----:B------:R-:W-:-:S03]  /*33b0*/  IABS R49, R6 ;  /* 0x0000000600317213 */ /* 0x000fc60000000000 */
[----:B------:R-:W-:Y:S01]  /*33c0*/  @!P3 IMAD.IADD R44, R44, 0x1, -R123 ;  /* 0x000000012c2cb824 */ /* 0x000fe200078e0a7b */
[----:B------:R-:W-:Y:S01]  /*33d0*/  ISETP.GE.AND P3, PT, R7, RZ, PT ;  /* 0x000000ff0700720c */ /* 0x000fe20003f66270 */
[----:B------:R-:W-:Y:S02]  /*33e0*/  IMAD.MOV R5, RZ, RZ, -R5 ;  /* 0x000000ffff057224 */ /* 0x000fe400078e0a05 */
[----:B------:R-:W-:Y:S01]  /*33f0*/  @!P6 IMAD.MOV R44, RZ, RZ, -R44 ;  /* 0x000000ffff2ce224 */ /* 0x000fe200078e0a2c */
[----:B------:R-:W-:Y:S01]  /*3400*/  ISETP.GE.AND P6, PT, R50, RZ, PT ;  /* 0x000000ff3200720c */ /* 0x000fe20003fc6270 */
[----:B------:R-:W-:Y:S02]  /*3410*/  IMAD R48, R123, R5, R48 ;  /* 0x000000057b307224 */ /* 0x000fe400078e0230 */
[--C-:B------:R-:W-:Y:S02]  /*3420*/  @!P4 IMAD.IADD R47, R47, 0x1, -R123.reuse ;  /* 0x000000012f2fc824 */ /* 0x100fe400078e0a7b */
[----:B------:R-:W-:Y:S01]  /*3430*/  @!P0 IMAD.IADD R46, R46, 0x1, -R123 ;  /* 0x000000012e2e8824 */ /* 0x000fe200078e0a7b */
[C---:B------:R-:W-:Y:S01]  /*3440*/  ISETP.GT.U32.AND P0, PT, R123.reuse, R48, PT ;  /* 0x000000307b00720c */ /* 0x040fe20003f04070 */
[----:B------:R-:W-:Y:S01]  /*3450*/  IMAD.HI.U32 R5, R0, R49, RZ ;  /* 0x0000003100057227 */ /* 0x000fe200078e00ff */
[----:B------:R-:W-:-:S03]  /*3460*/  ISETP.GT.U32.AND P4, PT, R123, R47, PT ;  /* 0x0000002f7b00720c */ /* 0x000fc60003f84070 */
[----:B------:R-:W-:Y:S01]  /*3470*/  @!P3 IMAD.MOV R45, RZ, RZ, -R45 ;  /* 0x000000ffff2db224 */ /* 0x000fe200078e0a2d */
[----:B------:R-:W-:Y:S01]  /*3480*/  ISETP.GE.AND P3, PT, R6, RZ, PT ;  /* 0x000000ff0600720c */ /* 0x000fe20003f66270 */
[----:B------:R-:W-:-:S04]  /*3490*/  IMAD.HI.U32 R6, R0, R51, RZ ;  /* 0x0000003300067227 */ /* 0x000fc800078e00ff */
[----:B------:R-:W-:-:S04]  /*34a0*/  IMAD.HI.U32 R7, R0, R52, RZ ;  /* 0x0000003400077227 */ /* 0x000fc800078e00ff */
[----:B------:R-:W-:Y:S02]  /*34b0*/  IMAD.MOV R50, RZ, RZ, -R5 ;  /* 0x000000ffff327224 */ /* 0x000fe400078e0a05 */
[----:B------:R-:W-:Y:S02]  /*34c0*/  IMAD.MOV R6, RZ, RZ, -R6 ;  /* 0x000000ffff067224 */ /* 0x000fe400078e0a06 */
[----:B------:R-:W-:Y:S02]  /*34d0*/  IMAD.MOV R7, RZ, RZ, -R7 ;  /* 0x000000ffff077224 */ /* 0x000fe400078e0a07 */
[C---:B------:R-:W-:Y:S02]  /*34e0*/  IMAD R49, R123.reuse, R50, R49 ;  /* 0x000000327b317224 */ /* 0x040fe400078e0231 */
[----:B------:R-:W-:Y:S02]  /*34f0*/  @!P0 IMAD.IADD R48, R48, 0x1, -R123 ;  /* 0x0000000130308824 */ /* 0x000fe400078e0a7b */
[----:B------:R-:W-:-:S02]  /*3500*/  IMAD R50, R123, R6, R51 ;  /* 0x000000067b327224 */ /* 0x000fc400078e0233 */
[----:B------:R-:W-:Y:S01]  /*3510*/  @!P4 IMAD.IADD R47, R47, 0x1, -R123 ;  /* 0x000000012f2fc824 */ /* 0x000fe200078e0a7b */
[C---:B------:R-:W-:Y:S01]  /*3520*/  ISETP.GT.U32.AND P0, PT, R123.reuse, R48, PT ;  /* 0x000000307b00720c */ /* 0x040fe20003f04070 */
[C---:B------:R-:W-:Y:S01]  /*3530*/  IMAD R51, R123.reuse, R7, R52 ;  /* 0x000000077b337224 */ /* 0x040fe200078e0234 */
[C---:B------:R-:W-:Y:S01]  /*3540*/  ISETP.GT.U32.AND P4, PT, R123.reuse, R49, PT ;  /* 0x000000317b00720c */ /* 0x040fe20003f84070 */
[----:B------:R-:W-:Y:S01]  /*3550*/  @!P1 IMAD.MOV R47, RZ, RZ, -R47 ;  /* 0x000000ffff2f9224 */ /* 0x000fe200078e0a2f */
[----:B------:R-:W-:Y:S01]  /*3560*/  IABS R52, R57 ;  /* 0x0000003900347213 */ /* 0x000fe20000000000 */
[----:B------:R-:W-:Y:S01]  /*3570*/  VIADD R58, R4, 0x6e ;  /* 0x0000006e043a7836 */ /* 0x000fe20000000000 */
[----:B------:R-:W-:Y:S01]  /*3580*/  ISETP.GT.U32.AND P1, PT, R123, R51, PT ;  /* 0x000000337b00720c */ /* 0x000fe20003f24070 */
[----:B------:R-:W-:Y:S01]  /*3590*/  @!P5 IMAD.MOV R46, RZ, RZ, -R46 ;  /* 0x000000ffff2ed224 */ /* 0x000fe200078e0a2e */
[----:B------:R-:W-:Y:S01]  /*35a0*/  ISETP.GE.AND P5, PT, R53, RZ, PT ;  /* 0x000000ff3500720c */ /* 0x000fe20003fa6270 */
[----:B------:R-:W-:Y:S01]  /*35b0*/  IMAD.HI.U32 R5, R0, R52, RZ ;  /* 0x0000003400057227 */ /* 0x000fe200078e00ff */
[----:B------:R-:W-:-:S03]  /*35c0*/  IABS R53, R58 ;  /* 0x0000003a00357213 */ /* 0x000fc60000000000 */
[--C-:B------:R-:W-:Y:S01]  /*35d0*/  @!P0 IMAD.IADD R48, R48, 0x1, -R123.reuse ;  /* 0x0000000130308824 */ /* 0x100fe200078e0a7b */
[----:B------:R-:W-:Y:S01]  /*35e0*/  ISETP.GT.U32.AND P0, PT, R123, R50, PT ;  /* 0x000000327b00720c */ /* 0x000fe20003f04070 */
[----:B------:R-:W-:Y:S02]  /*35f0*/  @!P4 IMAD.IADD R49, R49, 0x1, -R123 ;  /* 0x000000013131c824 */ /* 0x000fe400078e0a7b */
[----:B------:R-:W-:Y:S02]  /*3600*/  IMAD.MOV R5, RZ, RZ, -R5 ;  /* 0x000000ffff057224 */ /* 0x000fe400078e0a05 */
[----:B------:R-:W-:Y:S01]  /*3610*/  @!P1 IMAD.IADD R51, R51, 0x1, -R123 ;  /* 0x0000000133339824 */ /* 0x000fe200078e0a7b */
[C---:B------:R-:W-:Y:S01]  /*3620*/  ISETP.GT.U32.AND P4, PT, R123.reuse, R49, PT ;  /* 0x000000317b00720c */ /* 0x040fe20003f84070 */
[C---:B------:R-:W-:Y:S02]  /*3630*/  IMAD R52, R123.reuse, R5, R52 ;  /* 0x000000057b347224 */ /* 0x040fe400078e0234 */
[----:B------:R-:W-:Y:S01]  /*3640*/  IMAD.HI.U32 R5, R0, R53, RZ ;  /* 0x0000003500057227 */ /* 0x000fe200078e00ff */
[----:B------:R-:W-:-:S03]  /*3650*/  ISETP.GT.U32.AND P1, PT, R123, R51, PT ;  /* 0x000000337b00720c */ /* 0x000fc60003f24070 */
[----:B------:R-:W-:-:S04]  /*3660*/  IMAD.HI.U32 R6, R0, R55, RZ ;  /* 0x0000003700067227 */ /* 0x000fc800078e00ff */
[----:B------:R-:W-:Y:S01]  /*3670*/  @!P6 IMAD.MOV R48, RZ, RZ, -R48 ;  /* 0x000000ffff30e224 */ /* 0x000fe200078e0a30 */
[----:B------:R-:W-:Y:S01]  /*3680*/  ISETP.GE.AND P6, PT, R54, RZ, PT ;  /* 0x000000ff3600720c */ /* 0x000fe20003fc6270 */
[----:B------:R-:W-:Y:S02]  /*3690*/  IMAD.MOV R54, RZ, RZ, -R5 ;  /* 0x000000ffff367224 */ /* 0x000fe400078e0a05 */
[----:B------:R-:W-:-:S04]  /*36a0*/  IMAD.HI.U32 R7, R0, R56, RZ ;  /* 0x0000003800077227 */ /* 0x000fc800078e00ff */
[----:B------:R-:W-:Y:S02]  /*36b0*/  IMAD.MOV R6, RZ, RZ, -R6 ;  /* 0x000000ffff067224 */ /* 0x000fe400078e0a06 */
[----:B------:R-:W-:Y:S02]  /*36c0*/  @!P0 IMAD.IADD R50, R50, 0x1, -R123 ;  /* 0x0000000132328824 */ /* 0x000fe400078e0a7b */
[C---:B------:R-:W-:Y:S02]  /*36d0*/  IMAD R53, R123.reuse, R54, R53 ;  /* 0x000000367b357224 */ /* 0x040fe400078e0235 */
[----:B------:R-:W-:Y:S01]  /*36e0*/  IMAD.MOV R7, RZ, RZ, -R7 ;  /* 0x000000ffff077224 */ /* 0x000fe200078e0a07 */
[C---:B------:R-:W-:Y:S01]  /*36f0*/  ISETP.GT.U32.AND P0, PT, R123.reuse, R50, PT ;  /* 0x000000327b00720c */ /* 0x040fe20003f04070 */
[----:B------:R-:W-:Y:S02]  /*3700*/  IMAD R54, R123, R6, R55 ;  /* 0x000000067b367224 */ /* 0x000fe400078e0237 */
[--C-:B------:R-:W-:Y:S01]  /*3710*/  @!P4 IMAD.IADD R49, R49, 0x1, -R123.reuse ;  /* 0x000000013131c824 */ /* 0x100fe200078e0a7b */
[C---:B------:R-:W-:Y:S01]  /*3720*/  ISETP.GT.U32.AND P4, PT, R123.reuse, R52, PT ;  /* 0x000000347b00720c */ /* 0x040fe20003f84070 */
[----:B------:R-:W-:Y:S01]  /*3730*/  IMAD R55, R123, R7, R56 ;  /* 0x000000077b377224 */ /* 0x000fe200078e0238 */
[----:B------:R-:W-:Y:S01]  /*3740*/  IABS R56, R61 ;  /* 0x0000003d00387213 */ /* 0x000fe20000000000 */
        /* <DEDUP_REMOVED lines=8> */
[----:B------:R-:W-:Y:S01]  /*37d0*/  @!P0 IMAD.IADD R50, R50, 0x1, -R123 ;  /* 0x0000000132328824 */ /* 0x000fe200078e0a7b */
[----:B------:R-:W-:Y:S01]  /*37e0*/  ISETP.GE.AND P0, PT, R57, RZ, PT ;  /* 0x000000ff3900720c */ /* 0x000fe20003f06270 */
[----:B------:R-:W-:Y:S01]  /*37f0*/  IMAD.MOV R5, RZ, RZ, -R5 ;  /* 0x000000ffff057224 */ /* 0x000fe200078e0a05 */
[----:B------:R-:W-:Y:S01]  /*3800*/  IABS R57, R7 ;  /* 0x0000000700397213 */ /* 0x000fe20000000000 */
[--C-:B------:R-:W-:Y:S02]  /*3810*/  @!P1 IMAD.IADD R54, R54, 0x1, -R123.reuse ;  /* 0x0000000136369824 */ /* 0x100fe400078e0a7b */
[--C-:B------:R-:W-:Y:S01]  /*3820*/  @!P3 IMAD.IADD R53, R53, 0x1, -R123.reuse ;  /* 0x000000013535b824 */ /* 0x100fe200078e0a7b */
[----:B------:R-:W-:Y:S01]  /*3830*/  ISETP.GE.AND P3, PT, R60, RZ, PT ;  /* 0x000000ff3c00720c */ /* 0x000fe20003f66270 */
[--C-:B------:R-:W-:Y:S01]  /*3840*/  @!P6 IMAD.IADD R55, R55, 0x1, -R123.reuse ;  /* 0x000000013737e824 */ /* 0x100fe200078e0a7b */
[C---:B------:R-:W-:Y:S01]  /*3850*/  ISETP.GT.U32.AND P6, PT, R123.reuse, R54, PT ;  /* 0x000000367b00720c */ /* 0x040fe20003fc4070 */
[C---:B------:R-:W-:Y:S01]  /*3860*/  IMAD R56, R123.reuse, R5, R56 ;  /* 0x000000057b387224 */ /* 0x040fe200078e0238 */
[----:B------:R-:W-:Y:S01]  /*3870*/  ISETP.GT.U32.AND P1, PT, R123, R53, PT ;  /* 0x000000357b00720c */ /* 0x000fe20003f24070 */
[----:B------:R-:W-:Y:S01]  /*3880*/  @!P4 IMAD.IADD R52, R52, 0x1, -R123 ;  /* 0x000000013434c824 */ /* 0x000fe200078e0a7b */
[----:B------:R-:W-:Y:S01]  /*3890*/  IABS R60, R67 ;  /* 0x00000043003c7213 */ /* 0x000fe20000000000 */
[----:B------:R-:W-:-:S03]  /*38a0*/  IMAD.HI.U32 R5, R0, R57, RZ ;  /* 0x0000003900057227 */ /* 0x000fc600078e00ff */
[C---:B------:R-:W-:Y:S01]  /*38b0*/  ISETP.GT.U32.AND P4, PT, R123.reuse, R52, PT ;  /* 0x000000347b00720c */ /* 0x040fe20003f84070 */
[----:B------:R-:W-:Y:S02]  /*38c0*/  IMAD.MOV R6, RZ, RZ, -R5 ;  /* 0x000000ffff067224 */ /* 0x000fe400078e0a05 */
[----:B------:R-:W-:Y:S01]  /*38d0*/  @!P5 IMAD.MOV R50, RZ, RZ, -R50 ;  /* 0x000000ffff32d224 */ /* 0x000fe200078e0a32 */
[----:B------:R-:W-:Y:S01]  /*38e0*/  ISETP.GE.AND P5, PT, R58, RZ, PT ;  /* 0x000000ff3a00720c */ /* 0x000fe20003fa6270 */
[----:B------:R-:W-:Y:S01]  /*38f0*/  IMAD R57, R123, R6, R57 ;  /* 0x000000067b397224 */ /* 0x000fe200078e0239 */
[----:B------:R-:W-:Y:S01]  /*3900*/  IABS R58, R62 ;  /* 0x0000003e003a7213 */ /* 0x000fe20000000000 */
[--C-:B------:R-:W-:Y:S02]  /*3910*/  @!P6 IMAD.IADD R54, R54, 0x1, -R123.reuse ;  /* 0x000000013636e824 */ /* 0x100fe400078e0a7b */
[----:B------:R-:W-:Y:S01]  /*3920*/  @!P1 IMAD.IADD R53, R53, 0x1, -R123 ;  /* 0x0000000135359824 */ /* 0x000fe200078e0a7b */
[C---:B------:R-:W-:Y:S01]  /*3930*/  ISETP.GT.U32.AND P6, PT, R123.reuse, R57, PT ;  /* 0x000000397b00720c */ /* 0x040fe20003fc4070 */
[----:B------:R-:W-:Y:S01]  /*3940*/  IMAD.HI.U32 R5, R0, R58, RZ ;  /* 0x0000003a00057227 */ /* 0x000fe200078e00ff */
[----:B------:R-:W-:-:S03]  /*3950*/  ISETP.GT.U32.AND P1, PT, R123, R56, PT ;  /* 0x000000387b00720c */ /* 0x000fc60003f24070 */
[----:B------:R-:W-:Y:S01]  /*3960*/  @!P4 IMAD.IADD R52, R52, 0x1, -R123 ;  /* 0x000000013434c824 */ /* 0x000fe200078e0a7b */
[----:B------:R-:W-:Y:S01]  /*3970*/  ISETP.GE.AND P4, PT, R59, RZ, PT ;  /* 0x000000ff3b00720c */ /* 0x000fe20003f86270 */
[----:B------:R-:W-:Y:S01]  /*3980*/  @!P5 IMAD.MOV R53, RZ, RZ, -R53 ;  /* 0x000000ffff35d224 */ /* 0x000fe200078e0a35 */
[----:B------:R-:W-:Y:S01]  /*3990*/  IABS R59, R63 ;  /* 0x0000003f003b7213 */ /* 0x000fe20000000000 */
[----:B------:R-:W-:Y:S01]  /*39a0*/  @!P0 IMAD.MOV R52, RZ, RZ, -R52 ;  /* 0x000000ffff348224 */ /* 0x000fe200078e0a34 */
[----:B------:R-:W-:Y:S01]  /*39b0*/  ISETP.GT.U32.AND P0, PT, R123, R55, PT ;  /* 0x000000377b00720c */ /* 0x000fe20003f04070 */
[----:B------:R-:W-:Y:S02]  /*39c0*/  IMAD.MOV R5, RZ, RZ, -R5 ;  /* 0x000000ffff057224 */ /* 0x000fe400078e0a05 */
[----:B------:R-:W-:Y:S02]  /*39d0*/  @!P6 IMAD.IADD R57, R57, 0x1, -R123 ;  /* 0x000000013939e824 */ /* 0x000fe400078e0a7b */
[----:B------:R-:W-:-:S03]  /*39e0*/  IMAD.HI.U32 R6, R0, R59, RZ ;  /* 0x0000003b00067227 */ /* 0x000fc600078e00ff */
[----:B------:R-:W-:Y:S01]  /*39f0*/  ISETP.GT.U32.AND P5, PT, R123, R57, PT ;  /* 0x000000397b00720c */ /* 0x000fe20003fa4070 */
[----:B------:R-:W-:Y:S01]  /*3a00*/  @!P1 IMAD.IADD R56, R56, 0x1, -R123 ;  /* 0x0000000138389824 */ /* 0x000fe200078e0a7b */
[----:B------:R-:W-:Y:S01]  /*3a10*/  ISETP.GE.AND P1, PT, R7, RZ, PT ;  /* 0x000000ff0700720c */ /* 0x000fe20003f26270 */
[----:B------:R-:W-:-:S03]  /*3a20*/  IMAD.HI.U32 R7, R0, R60, RZ ;  /* 0x0000003c00077227 */ /* 0x000fc600078e00ff */
[----:B------:R-:W-:Y:S01]  /*3a30*/  ISETP.GT.U32.AND P6, PT, R123, R56, PT ;  /* 0x000000387b00720c */ /* 0x000fe20003fc4070 */
[----:B------:R-:W-:Y:S02]  /*3a40*/  IMAD.MOV R6, RZ, RZ, -R6 ;  /* 0x000000ffff067224 */ /* 0x000fe400078e0a06 */
[----:B------:R-:W-:Y:S01]  /*3a50*/  @!P0 IMAD.IADD R55, R55, 0x1, -R123 ;  /* 0x0000000137378824 */ /* 0x000fe200078e0a7b */
[----:B------:R-:W-:Y:S01]  /*3a60*/  ISETP.GE.AND P0, PT, R61, RZ, PT ;  /* 0x000000ff3d00720c */ /* 0x000fe20003f06270 */
[----:B------:R-:W-:Y:S02]  /*3a70*/  IMAD.MOV R7, RZ, RZ, -R7 ;  /* 0x000000ffff077224 */ /* 0x000fe400078e0a07 */
[C---:B------:R-:W-:Y:S02]  /*3a80*/  IMAD R59, R123.reuse, R6, R59 ;  /* 0x000000067b3b7224 */ /* 0x040fe400078e023b */
[C---:B------:R-:W-:Y:S02]  /*3a90*/  IMAD R60, R123.reuse, R7, R60 ;  /* 0x000000077b3c7224 */ /* 0x040fe400078e023c */
[----:B------:R-:W-:Y:S01]  /*3aa0*/  @!P3 IMAD.MOV R55, RZ, RZ, -R55 ;  /* 0x000000ffff37b224 */ /* 0x000fe200078e0a37 */
[----:B------:R-:W-:Y:S01]  /*3ab0*/  ISETP.GT.U32.AND P3, PT, R123, R59, PT ;  /* 0x0000003b7b00720c */ /* 0x000fe20003f64070 */
[----:B------:R-:W-:Y:S01]  /*3ac0*/  @!P5 IMAD.IADD R57, R57, 0x1, -R123 ;  /* 0x000000013939d824 */ /* 0x000fe200078e0a7b */
[C---:B------:R-:W-:Y:S01]  /*3ad0*/  ISETP.GT.U32.AND P5, PT, R123.reuse, R60, PT ;  /* 0x0000003c7b00720c */ /* 0x040fe20003fa4070 */
[----:B------:R-:W-:-:S02]  /*3ae0*/  IMAD R58, R123, R5, R58 ;  /* 0x000000057b3a7224 */ /* 0x000fc400078e023a */
[----:B------:R-:W-:Y:S02]  /*3af0*/  VIADD R7, R4, 0x7e ;  /* 0x0000007e04077836 */ /* 0x000fe40000000000 */
[----:B------:R-:W-:Y:S01]  /*3b00*/  @!P4 IMAD.MOV R54, RZ, RZ, -R54 ;  /* 0x000000ffff36c224 */ /* 0x000fe200078e0a36 */
[----:B------:R-:W-:Y:S01]  /*3b10*/  ISETP.GT.U32.AND P4, PT, R123, R58, PT ;  /* 0x0000003a7b00720c */ /* 0x000fe20003f84070 */
[----:B------:R-:W-:Y:S01]  /*3b20*/  @!P6 IMAD.IADD R56, R56, 0x1, -R123 ;  /* 0x000000013838e824 */ /* 0x000fe200078e0a7b */
[----:B------:R-:W-:Y:S01]  /*3b30*/  IABS R61, R7 ;  /* 0x00000007003d7213 */ /* 0x000fe20000000000 */
[----:B------:R-:W-:Y:S01]  /*3b40*/  @!P1 IMAD.MOV R57, RZ, RZ, -R57 ;  /* 0x000000ffff399224 */ /* 0x000fe200078e0a39 */
[----:B------:R-:W-:Y:S01]  /*3b50*/  ISETP.GE.AND P6, PT, R62, RZ, PT ;  /* 0x000000ff3e00720c */ /* 0x000fe20003fc6270 */
[----:B------:R-:W-:Y:S01]  /*3b60*/  @!P3 IMAD.IADD R59, R59, 0x1, -R123 ;  /* 0x000000013b3bb824 */ /* 0x000fe200078e0a7b */
[----:B------:R-:W-:Y:S01]  /*3b70*/  IABS R62, R68 ;  /* 0x00000044003e7213 */ /* 0x000fe20000000000 */
[----:B------:R-:W-:-:S04]  /*3b80*/  IMAD.HI.U32 R5, R0, R61, RZ ;  /* 0x0000003d00057227 */ /* 0x000fc800078e00ff */
[----:B------:R-:W-:Y:S01]  /*3b90*/  @!P5 IMAD.IADD R60, R60, 0x1, -R123 ;  /* 0x000000013c3cd824 */ /* 0x000fe200078e0a7b */
[----:B------:R-:W-:Y:S01]  /*3ba0*/  ISETP.GT.U32.AND P5, PT, R123, R59, PT ;  /* 0x0000003b7b00720c */ /* 0x000fe20003fa4070 */
[----:B------:R-:W-:Y:S02]  /*3bb0*/  IMAD.MOV R6, RZ, RZ, -R5 ;  /* 0x000000ffff067224 */ /* 0x000fe400078e0a05 */
[----:B------:R-:W-:-:S04]  /*3bc0*/  IMAD.HI.U32 R5, R0, R62, RZ ;  /* 0x0000003e00057227 */ /* 0x000fc800078e00ff */
[----:B------:R-:W-:Y:S01]  /*3bd0*/  @!P4 IMAD.IADD R58, R58, 0x1, -R123 ;  /* 0x000000013a3ac824 */ /* 0x000fe200078e0a7b */
[----:B------:R-:W-:Y:S01]  /*3be0*/  ISETP.GE.AND P4, PT, R63, RZ, PT ;  /* 0x000000ff3f00720c */ /* 0x000fe20003f86270 */
[----:B------:R-:W-:Y:S01]  /*3bf0*/  IMAD.MOV R5, RZ, RZ, -R5 ;  /* 0x000000ffff057224 */ /* 0x000fe200078e0a05 */
[----:B------:R-:W-:Y:S01]  /*3c00*/  IABS R63, R69 ;  /* 0x00000045003f7213 */ /* 0x000fe20000000000 */
[C---:B------:R-:W-:Y:S01]  /*3c10*/  IMAD R61, R123.reuse, R6, R61 ;  /* 0x000000067b3d7224 */ /* 0x040fe200078e023d */
[C---:B------:R-:W-:Y:S01]  /*3c20*/  ISETP.GT.U32.AND P3, PT, R123.reuse, R58, PT ;  /* 0x0000003a7b00720c */ /* 0x040fe20003f64070 */
[----:B------:R-:W-:Y:S02]  /*3c30*/  IMAD R62, R123, R5, R62 ;  /* 0x000000057b3e7224 */ /* 0x000fe400078e023e */
[----:B------:R-:W-:Y:S02]  /*3c40*/  @!P5 IMAD.IADD R59, R59, 0x1, -R123 ;  /* 0x000000013b3bd824 */ /* 0x000fe400078e0a7b */
[----:B------:R-:W-:Y:S01]  /*3c50*/  IMAD.HI.U32 R5, R0, R63, RZ ;  /* 0x0000003f00057227 */ /* 0x000fe200078e00ff */
[----:B------:R-:W-:-:S03]  /*3c60*/  ISETP.GT.U32.AND P5, PT, R123, R62, PT ;  /* 0x0000003e7b00720c */ /* 0x000fc60003fa4070 */
[----:B------:R-:W-:Y:S01]  /*3c70*/  @!P0 IMAD.MOV R56, RZ, RZ, -R56 ;  /* 0x000000ffff388224 */ /* 0x000fe200078e0a38 */
[C---:B------:R-:W-:Y:S01]  /*3c80*/  ISETP.GT.U32.AND P0, PT, R123.reuse, R60, PT ;  /* 0x0000003c7b00720c */ /* 0x040fe20003f04070 */
[----:B------:R-:W-:Y:S02]  /*3c90*/  IMAD.MOV R6, RZ, RZ, -R5 ;  /* 0x000000ffff067224 */ /* 0x000fe400078e0a05 */
[----:B------:R-:W-:Y:S01]  /*3ca0*/  @!P3 IMAD.IADD R58, R58, 0x1, -R123 ;  /* 0x000000013a3ab824 */ /* 0x000fe200078e0a7b */
[----:B------:R-:W-:Y:S01]  /*3cb0*/  ISETP.GT.U32.AND P3, PT, R123, R61, PT ;  /* 0x0000003d7b00720c */ /* 0x000fe20003f64070 */
[----:B------:R-:W-:-:S04]  /*3cc0*/  IMAD.HI.U32 R5, R0, R66, RZ ;  /* 0x0000004200057227 */ /* 0x000fc800078e00ff */
[----:B------:R-:W-:Y:S02]  /*3cd0*/  @!P5 IMAD.IADD R62, R62, 0x1, -R123 ;  /* 0x000000013e3ed824 */ /* 0x000fe400078e0a7b */
[C---:B------:R-:W-:Y:S02]  /*3ce0*/  IMAD R63, R123.reuse, R6, R63 ;  /* 0x000000067b3f7224 */ /* 0x040fe400078e023f */
[----:B------:R-:W-:Y:S01]  /*3cf0*/  IMAD.MOV R6, RZ, RZ, -R5 ;  /* 0x000000ffff067224 */ /* 0x000fe200078e0a05 */
[----:B------:R-:W-:Y:S01]  /*3d00*/  ISETP.GT.U32.AND P5, PT, R123, R62, PT ;  /* 0x0000003e7b00720c */ /* 0x000fe20003fa4070 */
[--C-:B------:R-:W-:Y:S01]  /*3d10*/  @!P0 IMAD.IADD R60, R60, 0x1, -R123.reuse ;  /* 0x000000013c3c8824 */ /* 0x100fe200078e0a7b */
[----:B------:R-:W-:Y:S01]  /*3d20*/  ISETP.GE.AND P0, PT, R67, RZ, PT ;  /* 0x000000ff4300720c */ /* 0x000fe20003f06270 */
[----:B------:R-:W-:Y:S01]  /*3d30*/  @!P3 IMAD.IADD R61, R61, 0x1, -R123 ;  /* 0x000000013d3db824 */ /* 0x000fe200078e0a7b */
[----:B------:R-:W-:Y:S01]  /*3d40*/  IABS R67, R71 ;  /* 0x0000004700437213 */ /* 0x000fe20000000000 */
[----:B------:R-:W-:Y:S01]  /*3d50*/  IMAD R66, R123, R6, R66 ;  /* 0x000000067b427224 */ /* 0x000fe200078e0242 */
[----:B------:R-:W-:Y:S01]  /*3d60*/  ISETP.GE.AND P3, PT, R7, RZ, PT ;  /* 0x000000ff0700720c */ /* 0x000fe20003f66270 */
[----:B------:R-:W-:Y:S01]  /*3d70*/  @!P4 IMAD.MOV R59, RZ, RZ, -R59 ;  /* 0x000000ffff3bc224 */ /* 0x000fe200078e0a3b */
[----:B------:R-:W-:Y:S01]  /*3d80*/  ISETP.GT.U32.AND P1, PT, R123, R61, PT ;  /* 0x0000003d7b00720c */ /* 0x000fe20003f24070 */
[----:B------:R-:W-:Y:S01]  /*3d90*/  IMAD.HI.U32 R5, R0, R67, RZ ;  /* 0x0000004300057227 */ /* 0x000fe200078e00ff */
[----:B------:R-:W-:-:S02]  /*3da0*/  ISETP.GE.AND P4, PT, R68, RZ, PT ;  /* 0x000000ff4400720c */ /* 0x000fc40003f86270 */
[----:B------:R-:W-:Y:S01]  /*3db0*/  LOP3.LUT R7, R3, 0x88, RZ, 0xfc, !PT ;  /* 0x0000008803077812 */ /* 0x000fe200078efcff */
[----:B------:R-:W-:Y:S01]  /*3dc0*/  @!P5 IMAD.IADD R62, R62, 0x1, -R123 ;  /* 0x000000013e3ed824 */ /* 0x000fe200078e0a7b */
[C---:B------:R-:W-:Y:S01]  /*3dd0*/  ISETP.GT.U32.AND P5, PT, R123.reuse, R66, PT ;  /* 0x000000427b00720c */ /* 0x040fe20003fa4070 */
[----:B------:R-:W-:Y:S01]  /*3de0*/  @!P6 IMAD.MOV R58, RZ, RZ, -R58 ;  /* 0x000000ffff3ae224 */ /* 0x000fe200078e0a3a */
[----:B------:R-:W-:Y:S01]  /*3df0*/  ISETP.GT.U32.AND P6, PT, R123, R63, PT ;  /* 0x0000003f7b00720c */ /* 0x000fe20003fc4070 */
[----:B------:R-:W-:Y:S01]  /*3e00*/  IMAD.MOV R6, RZ, RZ, -R5 ;  /* 0x000000ffff067224 */ /* 0x000fe200078e0a05 */
[----:B------:R-:W-:Y:S01]  /*3e10*/  IABS R68, R7 ;  /* 0x0000000700447213 */ /* 0x000fe20000000000 */
[----:B------:R-:W-:Y:S01]  /*3e20*/  @!P0 IMAD.MOV R60, RZ, RZ, -R60 ;  /* 0x000000ffff3c8224 */ /* 0x000fe200078e0a3c */
[----:B------:R-:W-:Y:S01]  /*3e30*/  ISETP.GE.AND P0, PT, R69, RZ, PT ;  /* 0x000000ff4500720c */ /* 0x000fe20003f06270 */
[----:B------:R-:W-:Y:S01]  /*3e40*/  @!P1 IMAD.IADD R61, R61, 0x1, -R123 ;  /* 0x000000013d3d9824 */ /* 0x000fe200078e0a7b */
[----:B------:R-:W-:Y:S01]  /*3e50*/  ISETP.GE.AND P1, PT, R70, RZ, PT ;  /* 0x000000ff4600720c */ /* 0x000fe20003f26270 */
[----:B------:R-:W-:Y:S01]  /*3e60*/  IMAD R67, R123, R6, R67 ;  /* 0x000000067b437224 */ /* 0x000fe200078e0243 */
[----:B------:R-:W-:Y:S01]  /*3e70*/  IABS R70, R72 ;  /* 0x0000004800467213 */ /* 0x000fe20000000000 */
[----:B------:R-:W-:Y:S01]  /*3e80*/  @!P3 IMAD.MOV R61, RZ, RZ, -R61 ;  /* 0x000000ffff3db224 */ /* 0x000fe200078e0a3d */
[----:B------:R-:W-:Y:S01]  /*3e90*/  ISETP.GE.AND P3, PT, R71, RZ, PT ;  /* 0x000000ff4700720c */ /* 0x000fe20003f66270 */
[----:B------:R-:W-:Y:S01]  /*3ea0*/  @!P5 IMAD.IADD R66, R66, 0x1, -R123 ;  /* 0x000000014242d824 */ /* 0x000fe200078e0a7b */
[----:B------:R-:W-:Y:S01]  /*3eb0*/  LOP3.LUT R71, R3, 0x8a, RZ, 0xfc, !PT ;  /* 0x0000008a03477812 */ /* 0x000fe200078efcff */
[----:B------:R-:W-:-:S03]  /*3ec0*/  IMAD.HI.U32 R5, R0, R68, RZ ;  /* 0x0000004400057227 */ /* 0x000fc600078e00ff */
[----:B------:R-:W-:Y:S01]  /*3ed0*/  IABS R69, R71 ;  /* 0x0000004700457213 */ /* 0x000fe20000000000 */
[----:B------:R-:W-:Y:S01]  /*3ee0*/  @!P4 IMAD.MOV R62, RZ, RZ, -R62 ;  /* 0x000000ffff3ec224 */ /* 0x000fe200078e0a3e */
[C---:B------:R-:W-:Y:S01]  /*3ef0*/  ISETP.GT.U32.AND P4, PT, R123.reuse, R67, PT ;  /* 0x000000437b00720c */ /* 0x040fe20003f84070 */
[----:B------:R-:W-:Y:S01]  /*3f00*/  IMAD.MOV R5, RZ, RZ, -R5 ;  /* 0x000000ffff057224 */ /* 0x000fe200078e0a05 */
[----:B------:R-:W-:Y:S01]  /*3f10*/  ISETP.GT.U32.AND P5, PT, R123, R66, PT ;  /* 0x000000427b00720c */ /* 0x000fe20003fa4070 */
[----:B------:R-:W-:Y:S02]  /*3f20*/  @!P6 IMAD.IADD R63, R63, 0x1, -R123 ;  /* 0x000000013f3fe824 */ /* 0x000fe400078e0a7b */
[C---:B------:R-:W-:Y:S02]  /*3f30*/  IMAD R68, R123.reuse, R5, R68 ;  /* 0x000000057b447224 */ /* 0x040fe400078e0244 */
[----:B------:R-:W-:Y:S01]  /*3f40*/  IMAD.HI.U32 R5, R0, R69, RZ ;  /* 0x0000004500057227 */ /* 0x000fe200078e00ff */
[----:B------:R-:W-:-:S03]  /*3f50*/  ISETP.GT.U32.AND P6, PT, R123, R63, PT ;  /* 0x0000003f7b00720c */ /* 0x000fc60003fc4070 */
[----:B------:R-:W-:Y:S02]  /*3f60*/  IMAD.MOV R6, RZ, RZ, -R5 ;  /* 0x000000ffff067224 */ /* 0x000fe400078e0a05 */
[--C-:B------:R-:W-:Y:S02]  /*3f70*/  @!P4 IMAD.IADD R67, R67, 0x1, -R123.reuse ;  /* 0x000000014343c824 */ /* 0x100fe400078e0a7b */
[----:B------:R-:W-:Y:S01]  /*3f80*/  @!P5 IMAD.IADD R66, R66, 0x1, -R123 ;  /* 0x000000014242d824 */ /* 0x000fe200078e0a7b */
[----:B------:R-:W-:Y:S01]  /*3f90*/  ISETP.GE.AND P5, PT, R71, RZ, PT ;  /* 0x000000ff4700720c */ /* 0x000fe20003fa6270 */
[C---:B------:R-:W-:Y:S01]  /*3fa0*/  IMAD R69, R123.reuse, R6, R69 ;  /* 0x000000067b457224 */ /* 0x040fe200078e0245 */
[----:B------:R-:W-:Y:S01]  /*3fb0*/  ISETP.GT.U32.AND P4, PT, R123, R67, PT ;  /* 0x000000437b00720c */ /* 0x000fe20003f84070 */
[----:B------:R-:W-:Y:S02]  /*3fc0*/  @!P1 IMAD.MOV R66, RZ, RZ, -R66 ;  /* 0x000000ffff429224 */ /* 0x000fe400078e0a42 */
[----:B------:R-:W-:Y:S01]  /*3fd0*/  @!P6 IMAD.IADD R63, R63, 0x1, -R123 ;  /* 0x000000013f3fe824 */ /* 0x000fe200078e0a7b */
[----:B------:R-:W-:Y:S01]  /*3fe0*/  ISETP.GT.U32.AND P1, PT, R123, R69, PT ;  /* 0x000000457b00720c */ /* 0x000fe20003f24070 */
[----:B------:R-:W-:Y:S01]  /*3ff0*/  IMAD.HI.U32 R5, R0, R70, RZ ;  /* 0x0000004600057227 */ /* 0x000fe200078e00ff */
[----:B------:R-:W-:-:S03]  /*4000*/  ISETP.GE.AND P6, PT, R7, RZ, PT ;  /* 0x000000ff0700720c */ /* 0x000fc60003fc6270 */
[----:B------:R-:W-:Y:S02]  /*4010*/  VIADD R7, R4, 0x8e ;  /* 0x0000008e04077836 */ /* 0x000fe40000000000 */
[----:B------:R-:W-:Y:S02]  /*4020*/  IMAD.MOV R5, RZ, RZ, -R5 ;  /* 0x000000ffff057224 */ /* 0x000fe400078e0a05 */
[--C-:B------:R-:W-:Y:S01]  /*4030*/  @!P4 IMAD.IADD R67, R67, 0x1, -R123.reuse ;  /* 0x000000014343c824 */ /* 0x100fe200078e0a7b */
[----:B------:R-:W-:Y:S01]  /*4040*/  IABS R71, R7 ;  /* 0x0000000700477213 */ /* 0x000fe20000000000 */
[----:B------:R-:W-:Y:S01]  /*4050*/  IMAD R70, R123, R5, R70 ;  /* 0x000000057b467224 */ /* 0x000fe200078e0246 */
[----:B------:R-:W-:Y:S01]  /*4060*/  ISETP.GE.AND P4, PT, R72, RZ, PT ;  /* 0x000000ff4800720c */ /* 0x000fe20003f86270 */
[----:B------:R-:W-:Y:S01]  /*4070*/  @!P1 IMAD.IADD R69, R69, 0x1, -R123 ;  /* 0x0000000145459824 */ /* 0x000fe200078e0a7b */
[----:B------:R-:W-:Y:S01]  /*4080*/  IABS R72, R76 ;  /* 0x0000004c00487213 */ /* 0x000fe20000000000 */
[----:B------:R-:W-:-:S03]  /*4090*/  IMAD.HI.U32 R5, R0, R71, RZ ;  /* 0x0000004700057227 */ /* 0x000fc600078e00ff */
[----:B------:R-:W-:Y:S01]  /*40a0*/  ISETP.GT.U32.AND P1, PT, R123, R69, PT ;  /* 0x000000457b00720c */ /* 0x000fe20003f24070 */
[----:B------:R-:W-:Y:S02]  /*40b0*/  IMAD.MOV R6, RZ, RZ, -R5 ;  /* 0x000000ffff067224 */ /* 0x000fe400078e0a05 */
[----:B------:R-:W-:-:S04]  /*40c0*/  IMAD.HI.U32 R5, R0, R72, RZ ;  /* 0x0000004800057227 */ /* 0x000fc800078e00ff */
[----:B------:R-:W-:Y:S01]  /*40d0*/  @!P0 IMAD.MOV R63, RZ, RZ, -R63 ;  /* 0x000000ffff3f8224 */ /* 0x000fe200078e0a3f */
[C---:B------:R-:W-:Y:S01]  /*40e0*/  ISETP.GT.U32.AND P0, PT, R123.reuse, R68, PT ;  /* 0x000000447b00720c */ /* 0x040fe20003f04070 */
[----:B------:R-:W-:Y:S02]  /*40f0*/  IMAD.MOV R5, RZ, RZ, -R5 ;  /* 0x000000ffff057224 */ /* 0x000fe400078e0a05 */
[----:B------:R-:W-:Y:S01]  /*4100*/  @!P3 IMAD.MOV R67, RZ, RZ, -R67 ;  /* 0x000000ffff43b224 */ /* 0x000fe200078e0a43 */
[C---:B------:R-:W-:Y:S01]  /*4110*/  ISETP.GT.U32.AND P3, PT, R123.reuse, R70, PT ;  /* 0x000000467b00720c */ /* 0x040fe20003f64070 */
[----:B------:R-:W-:Y:S02]  /*4120*/  IMAD R72, R123, R5, R72 ;  /* 0x000000057b487224 */ /* 0x000fe400078e0248 */
[----:B------:R-:W-:Y:S02]  /*4130*/  @!P1 IMAD.IADD R69, R69, 0x1, -R123 ;  /* 0x0000000145459824 */ /* 0x000fe400078e0a7b */
[----:B------:R-:W-:Y:S01]  /*4140*/  IMAD.HI.U32 R5, R0, R73, RZ ;  /* 0x0000004900057227 */ /* 0x000fe200078e00ff */
[----:B------:R-:W-:-:S03]  /*4150*/  ISETP.GT.U32.AND P1, PT, R123, R72, PT ;  /* 0x000000487b00720c */ /* 0x000fc60003f24070 */
[----:B------:R-:W-:Y:S02]  /*4160*/  @!P0 IMAD.IADD R68, R68, 0x1, -R123 ;  /* 0x0000000144448824 */ /* 0x000fe400078e0a7b */
[C---:B------:R-:W-:Y:S02]  /*4170*/  IMAD R71, R123.reuse, R6, R71 ;  /* 0x000000067b477224 */ /* 0x040fe400078e0247 */
[----:B------:R-:W-:Y:S01]  /*4180*/  @!P5 IMAD.MOV R69, RZ, RZ, -R69 ;  /* 0x000000ffff45d224 */ /* 0x000fe200078e0a45 */
[C---:B------:R-:W-:Y:S01]  /*4190*/  ISETP.GT.U32.AND P0, PT, R123.reuse, R68, PT ;  /* 0x000000447b00720c */ /* 0x040fe20003f04070 */
[----:B------:R-:W-:Y:S02]  /*41a0*/  IMAD.MOV R6, RZ, RZ, -R5 ;  /* 0x000000ffff067224 */ /* 0x000fe400078e0a05 */
[--C-:B------:R-:W-:Y:S02]  /*41b0*/  @!P3 IMAD.IADD R70, R70, 0x1, -R123.reuse ;  /* 0x000000014646b824 */ /* 0x100fe400078e0a7b */
[----:B------:R-:W-:Y:S01]  /*41c0*/  @!P1 IMAD.IADD R72, R72, 0x1, -R123 ;  /* 0x0000000148489824 */ /* 0x000fe200078e0a7b */
[----:B------:R-:W-:Y:S01]  /*41d0*/  ISETP.GE.AND P1, PT, R76, RZ, PT ;  /* 0x000000ff4c00720c */ /* 0x000fe20003f26270 */
[----:B------:R-:W-:Y:S01]  /*41e0*/  IMAD.HI.U32 R5, R0, R74, RZ ;  /* 0x0000004a00057227 */ /* 0x000fe200078e00ff */
[----:B------:R-:W-:-:S02]  /*41f0*/  ISETP.GT.U32.AND P3, PT, R123, R70, PT ;  /* 0x000000467b00720c */ /* 0x000fc40003f64070 */
[C---:B------:R-:W-:Y:S01]  /*4200*/  ISETP.GT.U32.AND P5, PT, R123.reuse, R72, PT ;  /* 0x000000487b00720c */ /* 0x040fe20003fa4070 */
[----:B------:R-:W-:Y:S02]  /*4210*/  IMAD.MOV R5, RZ, RZ, -R5 ;  /* 0x000000ffff057224 */ /* 0x000fe400078e0a05 */
[----:B------:R-:W-:Y:S01]  /*4220*/  @!P0 IMAD.IADD R68, R68, 0x1, -R123 ;  /* 0x0000000144448824 */ /* 0x000fe200078e0a7b */
[C---:B------:R-:W-:Y:S01]  /*4230*/  ISETP.GT.U32.AND P0, PT, R123.reuse, R71, PT ;  /* 0x000000477b00720c */ /* 0x040fe20003f04070 */
[C---:B------:R-:W-:Y:S02]  /*4240*/  IMAD R74, R123.reuse, R5, R74 ;  /* 0x000000057b4a7224 */ /* 0x040fe400078e024a */
[----:B------:R-:W-:Y:S02]  /*4250*/  IMAD R73, R123, R6, R73 ;  /* 0x000000067b497224 */ /* 0x000fe400078e0249 */
[----:B------:R-:W-:-:S04]  /*4260*/  IMAD.HI.U32 R6, R0, R75, RZ ;  /* 0x0000004b00067227 */ /* 0x000fc800078e00ff */
[--C-:B------:R-:W-:Y:S01]  /*4270*/  @!P5 IMAD.IADD R72, R72, 0x1, -R123.reuse ;  /* 0x000000014848d824 */ /* 0x100fe200078e0a7b */
[----:B------:R-:W-:Y:S01]  /*4280*/  ISETP.GT.U32.AND P5, PT, R123, R74, PT ;  /* 0x0000004a7b00720c */ /* 0x000fe20003fa4070 */
[----:B------:R-:W-:Y:S02]  /*4290*/  IMAD.MOV R6, RZ, RZ, -R6 ;  /* 0x000000ffff067224 */ /* 0x000fe400078e0a06 */
[--C-:B------:R-:W-:Y:S01]  /*42a0*/  @!P0 IMAD.IADD R71, R71, 0x1, -R123.reuse ;  /* 0x0000000147478824 */ /* 0x100fe200078e0a7b */
[----:B------:R-:W-:Y:S01]  /*42b0*/  ISETP.GE.AND P0, PT, R7, RZ, PT ;  /* 0x000000ff0700720c */ /* 0x000fe20003f06270 */
[----:B------:R-:W-:Y:S01]  /*42c0*/  @!P3 IMAD.IADD R70, R70, 0x1, -R123 ;  /* 0x000000014646b824 */ /* 0x000fe200078e0a7b */
[----:B------:R-:W-:Y:S01]  /*42d0*/  LOP3.LUT R7, R3, 0x98, RZ, 0xfc, !PT ;  /* 0x0000009803077812 */ /* 0x000fe200078efcff */
[C---:B------:R-:W-:Y:S01]  /*42e0*/  IMAD R75, R123.reuse, R6, R75 ;  /* 0x000000067b4b7224 */ /* 0x040fe200078e024b */
[C---:B------:R-:W-:Y:S01]  /*42f0*/  ISETP.GT.U32.AND P3, PT, R123.reuse, R73, PT ;  /* 0x000000497b00720c */ /* 0x040fe20003f64070 */
[----:B------:R-:W-:Y:S01]  /*4300*/  @!P6 IMAD.MOV R68, RZ, RZ, -R68 ;  /* 0x000000ffff44e224 */ /* 0x000fe200078e0a44 */
[C---:B------:R-:W-:Y:S01]  /*4310*/  ISETP.GT.U32.AND P6, PT, R123.reuse, R71, PT ;  /* 0x000000477b00720c */ /* 0x040fe20003fc4070 */
[----:B------:R-:W-:Y:S01]  /*4320*/  @!P4 IMAD.MOV R70, RZ, RZ, -R70 ;  /* 0x000000ffff46c224 */ /* 0x000fe200078e0a46 */
[----:B------:R-:W-:Y:S01]  /*4330*/  ISETP.GT.U32.AND P4, PT, R123, R75, PT ;  /* 0x0000004b7b00720c */ /* 0x000fe20003f84070 */
[----:B------:R-:W-:Y:S01]  /*4340*/  @!P5 IMAD.IADD R74, R74, 0x1, -R123 ;  /* 0x000000014a4ad824 */ /* 0x000fe200078e0a7b */
[----:B------:R-:W-:Y:S01]  /*4350*/  IABS R76, R7 ;  /* 0x00000007004c7213 */ /* 0x000fe20000000000 */
[----:B------:R-:W-:-:S02]  /*4360*/  VIADD R84, R4, 0x9e ;  /* 0x0000009e04547836 */ /* 0x000fc40000000000 */
[----:B------:R-:W-:Y:S01]  /*4370*/  @!P1 IMAD.MOV R72, RZ, RZ, -R72 ;  /* 0x000000ffff489224 */ /* 0x000fe200078e0a48 */
[----:B------:R-:W-:Y:S01]  /*4380*/  ISETP.GT.U32.AND P5, PT, R123, R74, PT ;  /* 0x0000004a7b00720c */ /* 0x000fe20003fa4070 */
[----:B------:R-:W-:Y:S01]  /*4390*/  IMAD.HI.U32 R5, R0, R76, RZ ;  /* 0x0000004c00057227 */ /* 0x000fe200078e00ff */
[----:B------:R-:W-:Y:S02]  /*43a0*/  ISETP.GE.AND P1, PT, R79, RZ, PT ;  /* 0x000000ff4f00720c */ /* 0x000fe40003f26270 */
[----:B------:R-:W-:Y:S01]  /*43b0*/  IABS R79, R84 ;  /* 0x00000054004f7213 */ /* 0x000fe20000000000 */
[----:B------:R-:W-:Y:S01]  /*43c0*/  @!P6 IMAD.IADD R71, R71, 0x1, -R123 ;  /* 0x000000014747e824 */ /* 0x000fe200078e0a7b */
[----:B------:R-:W-:Y:S01]  /*43d0*/  ISETP.GE.AND P6, PT, R77, RZ, PT ;  /* 0x000000ff4d00720c */ /* 0x000fe20003fc6270 */
[----:B------:R-:W-:Y:S01]  /*43e0*/  IMAD.MOV R5, RZ, RZ, -R5 ;  /* 0x000000ffff057224 */ /* 0x000fe200078e0a05 */
[----:B------:R-:W-:Y:S01]  /*43f0*/  IABS R77, R82 ;  /* 0x00000052004d7213 */ /* 0x000fe20000000000 */
[----:B------:R-:W-:-:S02]  /*4400*/  @!P4 IMAD.IADD R75, R75, 0x1, -R123 ;  /* 0x000000014b4bc824 */ /* 0x000fc400078e0a7b */
[----:B------:R-:W-:Y:S01]  /*4410*/  @!P0 IMAD.MOV R71, RZ, RZ, -R71 ;  /* 0x000000ffff478224 */ /* 0x000fe200078e0a47 */
[----:B------:R-:W-:Y:S01]  /*4420*/  ISETP.GE.AND P0, PT, R78, RZ, PT ;  /* 0x000000ff4e00720c */ /* 0x000fe20003f06270 */
[C---:B------:R-:W-:Y:S01]  /*4430*/  IMAD R76, R123.reuse, R5, R76 ;  /* 0x000000057b4c7224 */ /* 0x040fe200078e024c */
[----:B------:R-:W-:Y:S01]  /*4440*/  IABS R78, R83 ;  /* 0x00000053004e7213 */ /* 0x000fe20000000000 */
[----:B------:R-:W-:Y:S01]  /*4450*/  IMAD.HI.U32 R6, R0, R77, RZ ;  /* 0x0000004d00067227 */ /* 0x000fe200078e00ff */
[----:B------:R-:W-:-:S03]  /*4460*/  ISETP.GT.U32.AND P4, PT, R123, R75, PT ;  /* 0x0000004b7b00720c */ /* 0x000fc60003f84070 */
[--C-:B------:R-:W-:Y:S02]  /*4470*/  @!P3 IMAD.IADD R73, R73, 0x1, -R123.reuse ;  /* 0x000000014949b824 */ /* 0x100fe400078e0a7b */
[----:B------:R-:W-:Y:S01]  /*4480*/  @!P5 IMAD.IADD R74, R74, 0x1, -R123 ;  /* 0x000000014a4ad824 */ /* 0x000fe200078e0a7b */
[C---:B------:R-:W-:Y:S01]  /*4490*/  ISETP.GT.U32.AND P5, PT, R123.reuse, R76, PT ;  /* 0x0000004c7b00720c */ /* 0x040fe20003fa4070 */
[----:B------:R-:W-:Y:S01]  /*44a0*/  IMAD.MOV R6, RZ, RZ, -R6 ;  /* 0x000000ffff067224 */ /* 0x000fe200078e0a06 */
[----:B------:R-:W-:Y:S01]  /*44b0*/  ISETP.GT.U32.AND P3, PT, R123, R73, PT ;  /* 0x000000497b00720c */ /* 0x000fe20003f64070 */
[----:B------:R-:W-:-:S04]  /*44c0*/  IMAD.HI.U32 R5, R0, R78, RZ ;  /* 0x0000004e00057227 */ /* 0x000fc800078e00ff */
[----:B------:R-:W-:Y:S02]  /*44d0*/  IMAD R77, R123, R6, R77 ;  /* 0x000000067b4d7224 */ /* 0x000fe400078e024d */
[----:B------:R-:W-:Y:S02]  /*44e0*/  IMAD.MOV R5, RZ, RZ, -R5 ;  /* 0x000000ffff057224 */ /* 0x000fe400078e0a05 */
[--C-:B------:R-:W-:Y:S01]  /*44f0*/  @!P4 IMAD.IADD R75, R75, 0x1, -R123.reuse ;  /* 0x000000014b4bc824 */ /* 0x100fe200078e0a7b */
[C---:B------:R-:W-:Y:S01]  /*4500*/  ISETP.GT.U32.AND P4, PT, R123.reuse, R77, PT ;  /* 0x0000004d7b00720c */ /* 0x040fe20003f84070 */
[----:B------:R-:W-:Y:S02]  /*4510*/  IMAD R78, R123, R5, R78 ;  /* 0x000000057b4e7224 */ /* 0x000fe400078e024e */
[--C-:B------:R-:W-:Y:S02]  /*4520*/  @!P5 IMAD.IADD R76, R76, 0x1, -R123.reuse ;  /* 0x000000014c4cd824 */ /* 0x100fe400078e0a7b */
[----:B------:R-:W-:Y:S01]  /*4530*/  @!P3 IMAD.IADD R73, R73, 0x1, -R123 ;  /* 0x000000014949b824 */ /* 0x000fe200078e0a7b */
[----:B------:R-:W-:Y:S01]  /*4540*/  ISETP.GT.U32.AND P5, PT, R123, R78, PT ;  /* 0x0000004e7b00720c */ /* 0x000fe20003fa4070 */
[----:B------:R-:W-:Y:S01]  /*4550*/  IMAD.HI.U32 R5, R0, R79, RZ ;  /* 0x0000004f00057227 */ /* 0x000fe200078e00ff */
[----:B------:R-:W-:-:S02]  /*4560*/  ISETP.GE.AND P3, PT, R7, RZ, PT ;  /* 0x000000ff0700720c */ /* 0x000fc40003f66270 */
[----:B------:R-:W-:Y:S01]  /*4570*/  IABS R7, R87 ;  /* 0x0000005700077213 */ /* 0x000fe20000000000 */
[----:B------:R-:W-:Y:S02]  /*4580*/  IMAD.MOV R80, RZ, RZ, -R5 ;  /* 0x000000ffff507224 */ /* 0x000fe400078e0a05 */
[----:B------:R-:W-:Y:S01]  /*4590*/  @!P4 IMAD.IADD R77, R77, 0x1, -R123 ;  /* 0x000000014d4dc824 */ /* 0x000fe200078e0a7b */
[----:B------:R-:W-:Y:S01]  /*45a0*/  ISETP.GE.AND P4, PT, R82, RZ, PT ;  /* 0x000000ff5200720c */ /* 0x000fe20003f86270 */
[----:B------:R-:W-:Y:S01]  /*45b0*/  IMAD.HI.U32 R6, R0, R7, RZ ;  /* 0x0000000700067227 */ /* 0x000fe200078e00ff */
[----:B------:R-:W-:-:S03]  /*45c0*/  IABS R82, R86 ;  /* 0x0000005600527213 */ /* 0x000fc60000000000 */
[----:B------:R-:W-:Y:S01]  /*45d0*/  @!P5 IMAD.IADD R78, R78, 0x1, -R123 ;  /* 0x000000014e4ed824 */ /* 0x000fe200078e0a7b */
[----:B------:R-:W-:Y:S01]  /*45e0*/  ISETP.GT.U32.AND P5, PT, R123, R77, PT ;  /* 0x0000004d7b00720c */ /* 0x000fe20003fa4070 */
[----:B------:R-:W-:Y:S02]  /*45f0*/  IMAD.MOV R6, RZ, RZ, -R6 ;  /* 0x000000ffff067224 */ /* 0x000fe400078e0a06 */
[----:B------:R-:W-:-:S04]  /*4600*/  IMAD.HI.U32 R5, R0, R81, RZ ;  /* 0x0000005100057227 */ /* 0x000fc800078e00ff */
[C---:B------:R-:W-:Y:S02]  /*4610*/  IMAD R79, R123.reuse, R80, R79 ;  /* 0x000000507b4f7224 */ /* 0x040fe400078e024f */
[----:B------:R-:W-:Y:S01]  /*4620*/  IMAD R80, R123, R6, R7 ;  /* 0x000000067b507224 */ /* 0x000fe200078e0207 */
[----:B------:R-:W-:Y:S01]  /*4630*/  LOP3.LUT R7, R3, 0xa8, RZ, 0xfc, !PT ;  /* 0x000000a803077812 */ /* 0x000fe200078efcff */
[----:B------:R-:W-:Y:S02]  /*4640*/  IMAD.MOV R6, RZ, RZ, -R5 ;  /* 0x000000ffff067224 */ /* 0x000fe400078e0a05 */
[----:B------:R-:W-:Y:S01]  /*4650*/  @!P6 IMAD.MOV R73, RZ, RZ, -R73 ;  /* 0x000000ffff49e224 */ /* 0x000fe200078e0a49 */
[C---:B------:R-:W-:Y:S01]  /*4660*/  ISETP.GT.U32.AND P6, PT, R123.reuse, R76, PT ;  /* 0x0000004c7b00720c */ /* 0x040fe20003fc4070 */
[----:B------:R-:W-:Y:S02]  /*4670*/  IMAD R81, R123, R6, R81 ;  /* 0x000000067b517224 */ /* 0x000fe400078e0251 */
[----:B------:R-:W-:-:S02]  /*4680*/  @!P5 IMAD.IADD R77, R77, 0x1, -R123 ;  /* 0x000000014d4dd824 */ /* 0x000fc400078e0a7b */
[----:B------:R-:W-:Y:S01]  /*4690*/  @!P0 IMAD.MOV R74, RZ, RZ, -R74 ;  /* 0x000000ffff4a8224 */ /* 0x000fe200078e0a4a */
[C---:B------:R-:W-:Y:S01]  /*46a0*/  ISETP.GT.U32.AND P5, PT, R123.reuse, R81, PT ;  /* 0x000000517b00720c */ /* 0x040fe20003fa4070 */
[----:B------:R-:W-:Y:S01]  /*46b0*/  IMAD.HI.U32 R5, R0, R82, RZ ;  /* 0x0000005200057227 */ /* 0x000fe200078e00ff */
[----:B------:R-:W-:-:S03]  /*46c0*/  ISETP.GT.U32.AND P0, PT, R123, R78, PT ;  /* 0x0000004e7b00720c */ /* 0x000fc60003f04070 */
[----:B------:R-:W-:Y:S01]  /*46d0*/  @!P1 IMAD.MOV R75, RZ, RZ, -R75 ;  /* 0x000000ffff4b9224 */ /* 0x000fe200078e0a4b */
[C---:B------:R-:W-:Y:S01]  /*46e0*/  ISETP.GT.U32.AND P1, PT, R123.reuse, R80, PT ;  /* 0x000000507b00720c */ /* 0x040fe20003f24070 */
[----:B------:R-:W-:Y:S01]  /*46f0*/  @!P6 IMAD.IADD R76, R76, 0x1, -R123 ;  /* 0x000000014c4ce824 */ /* 0x000fe200078e0a7b */
[----:B------:R-:W-:Y:S01]  /*4700*/  ISETP.GT.U32.AND P6, PT, R123, R79, PT ;  /* 0x0000004f7b00720c */ /* 0x000fe20003fc4070 */
[----:B------:R-:W-:Y:S02]  /*4710*/  IMAD.MOV R5, RZ, RZ, -R5 ;  /* 0x000000ffff057224 */ /* 0x000fe400078e0a05 */
[----:B------:R-:W-:Y:S01]  /*4720*/  @!P3 IMAD.MOV R76, RZ, RZ, -R76 ;  /* 0x000000ffff4cb224 */ /* 0x000fe200078e0a4c */
[----:B------:R-:W-:Y:S01]  /*4730*/  ISETP.GE.AND P3, PT, R83, RZ, PT ;  /* 0x000000ff5300720c */ /* 0x000fe20003f66270 */
[----:B------:R-:W-:Y:S01]  /*4740*/  @!P5 IMAD.IADD R81, R81, 0x1, -R123 ;  /* 0x000000015151d824 */ /* 0x000fe200078e0a7b */
[----:B------:R-:W-:Y:S01]  /*4750*/  IABS R83, R88 ;  /* 0x0000005800537213 */ /* 0x000fe20000000000 */
[----:B------:R-:W-:-:S02]  /*4760*/  @!P4 IMAD.MOV R77, RZ, RZ, -R77 ;  /* 0x000000ffff4dc224 */ /* 0x000fc400078e0a4d */
[C---:B------:R-:W-:Y:S01]  /*4770*/  IMAD R82, R123.reuse, R5, R82 ;  /* 0x000000057b527224 */ /* 0x040fe200078e0252 */
[----:B------:R-:W-:Y:S01]  /*4780*/  ISETP.GT.U32.AND P4, PT, R123, R81, PT ;  /* 0x000000517b00720c */ /* 0x000fe20003f84070 */
[----:B------:R-:W-:-:S04]  /*4790*/  IMAD.HI.U32 R5, R0, R83, RZ ;  /* 0x0000005300057227 */ /* 0x000fc800078e00ff */
[--C-:B------:R-:W-:Y:S01]  /*47a0*/  @!P6 IMAD.IADD R79, R79, 0x1, -R123.reuse ;  /* 0x000000014f4fe824 */ /* 0x100fe200078e0a7b */
[----:B------:R-:W-:Y:S01]  /*47b0*/  ISETP.GE.AND P6, PT, R87, RZ, PT ;  /* 0x000000ff5700720c */ /* 0x000fe20003fc6270 */
[----:B------:R-:W-:Y:S01]  /*47c0*/  @!P0 IMAD.IADD R78, R78, 0x1, -R123 ;  /* 0x000000014e4e8824 */ /* 0x000fe200078e0a7b */
[----:B------:R-:W-:Y:S01]  /*47d0*/  ISETP.GE.AND P0, PT, R84, RZ, PT ;  /* 0x000000ff5400720c */ /* 0x000fe20003f06270 */
[----:B------:R-:W-:Y:S01]  /*47e0*/  IMAD.MOV R6, RZ, RZ, -R5 ;  /* 0x000000ffff067224 */ /* 0x000fe200078e0a05 */
[----:B------:R-:W-:Y:S01]  /*47f0*/  IABS R84, R7 ;  /* 0x0000000700547213 */ /* 0x000fe20000000000 */
[----:B------:R-:W-:Y:S01]  /*4800*/  @!P1 IMAD.IADD R80, R80, 0x1, -R123 ;  /* 0x0000000150509824 */ /* 0x000fe200078e0a7b */
[C---:B------:R-:W-:Y:S01]  /*4810*/  ISETP.GT.U32.AND P1, PT, R123.reuse, R79, PT ;  /* 0x0000004f7b00720c */ /* 0x040fe20003f24070 */
[----:B------:R-:W-:Y:S01]  /*4820*/  @!P3 IMAD.MOV R78, RZ, RZ, -R78 ;  /* 0x000000ffff4eb224 */ /* 0x000fe200078e0a4e */
[C---:B------:R-:W-:Y:S01]  /*4830*/  ISETP.GT.U32.AND P3, PT, R123.reuse, R82, PT ;  /* 0x000000527b00720c */ /* 0x040fe20003f64070 */
[C---:B------:R-:W-:Y:S01]  /*4840*/  IMAD R83, R123.reuse, R6, R83 ;  /* 0x000000067b537224 */ /* 0x040fe200078e0253 */
[----:B------:R-:W-:Y:S01]  /*4850*/  ISETP.GT.U32.AND P5, PT, R123, R80, PT ;  /* 0x000000507b00720c */ /* 0x000fe20003fa4070 */
[----:B------:R-:W-:-:S02]  /*4860*/  @!P4 IMAD.IADD R81, R81, 0x1, -R123 ;  /* 0x000000015151c824 */ /* 0x000fc400078e0a7b */
[----:B------:R-:W-:Y:S01]  /*4870*/  IMAD.HI.U32 R5, R0, R84, RZ ;  /* 0x0000005400057227 */ /* 0x000fe200078e00ff */
[----:B------:R-:W-:-:S03]  /*4880*/  ISETP.GT.U32.AND P4, PT, R123, R83, PT ;  /* 0x000000537b00720c */ /* 0x000fc60003f84070 */
[----:B------:R-:W-:Y:S02]  /*4890*/  IMAD.MOV R5, RZ, RZ, -R5 ;  /* 0x000000ffff057224 */ /* 0x000fe400078e0a05 */
[--C-:B------:R-:W-:Y:S01]  /*48a0*/  @!P1 IMAD.IADD R79, R79, 0x1, -R123.reuse ;  /* 0x000000014f4f9824 */ /* 0x100fe200078e0a7b */
[----:B------:R-:W-:Y:S01]  /*48b0*/  ISETP.GE.AND P1, PT, R85, RZ, PT ;  /* 0x000000ff5500720c */ /* 0x000fe20003f26270 */
[--C-:B------:R-:W-:Y:S01]  /*48c0*/  @!P3 IMAD.IADD R82, R82, 0x1, -R123.reuse ;  /* 0x000000015252b824 */ /* 0x100fe200078e0a7b */
[----:B------:R-:W-:Y:S01]  /*48d0*/  IABS R85, R89 ;  /* 0x0000005900557213 */ /* 0x000fe20000000000 */
[--C-:B------:R-:W-:Y:S01]  /*48e0*/  @!P5 IMAD.IADD R80, R80, 0x1, -R123.reuse ;  /* 0x000000015050d824 */ /* 0x100fe200078e0a7b */
[----:B------:R-:W-:Y:S01]  /*48f0*/  ISETP.GE.AND P5, PT, R86, RZ, PT ;  /* 0x000000ff5600720c */ /* 0x000fe20003fa6270 */
[----:B------:R-:W-:Y:S01]  /*4900*/  IMAD R84, R123, R5, R84 ;  /* 0x000000057b547224 */ /* 0x000fe200078e0254 */
        /* <DEDUP_REMOVED lines=8> */
[----:B------:R-:W-:Y:S02]  /*4990*/  IMAD.MOV R6, RZ, RZ, -R5 ;  /* 0x000000ffff067224 */ /* 0x000fe400078e0a05 */
[----:B------:R-:W-:Y:S02]  /*49a0*/  VIADD R90, R4, 0xae ;  /* 0x000000ae045a7836 */ /* 0x000fe40000000000 */
[C---:B------:R-:W-:Y:S02]  /*49b0*/  IMAD R85, R123.reuse, R6, R85 ;  /* 0x000000067b557224 */ /* 0x040fe400078e0255 */
[--C-:B------:R-:W-:Y:S01]  /*49c0*/  @!P4 IMAD.IADD R82, R82, 0x1, -R123.reuse ;  /* 0x000000015252c824 */ /* 0x100fe200078e0a7b */
[----:B------:R-:W-:Y:S01]  /*49d0*/  IABS R87, R90 ;  /* 0x0000005a00577213 */ /* 0x000fe20000000000 */
[----:B------:R-:W-:Y:S01]  /*49e0*/  @!P6 IMAD.IADD R84, R84, 0x1, -R123 ;  /* 0x000000015454e824 */ /* 0x000fe200078e0a7b */
[----:B------:R-:W-:Y:S01]  /*49f0*/  ISETP.GT.U32.AND P4, PT, R123, R85, PT ;  /* 0x000000557b00720c */ /* 0x000fe20003f84070 */
[----:B------:R-:W-:-:S03]  /*4a00*/  IMAD.HI.U32 R5, R0, R86, RZ ;  /* 0x0000005600057227 */ /* 0x000fc600078e00ff */
[----:B------:R-:W-:Y:S01]  /*4a10*/  ISETP.GT.U32.AND P6, PT, R123, R84, PT ;  /* 0x000000547b00720c */ /* 0x000fe20003fc4070 */
[----:B------:R-:W-:-:S04]  /*4a20*/  IMAD.HI.U32 R6, R0, R87, RZ ;  /* 0x0000005700067227 */ /* 0x000fc800078e00ff */
[----:B------:R-:W-:Y:S01]  /*4a30*/  @!P1 IMAD.MOV R81, RZ, RZ, -R81 ;  /* 0x000000ffff519224 */ /* 0x000fe200078e0a51 */
[----:B------:R-:W-:Y:S01]  /*4a40*/  ISETP.GE.AND P1, PT, R7, RZ, PT ;  /* 0x000000ff0700720c */ /* 0x000fe20003f26270 */
[----:B------:R-:W-:Y:S02]  /*4a50*/  IMAD.MOV R7, RZ, RZ, -R5 ;  /* 0x000000ffff077224 */ /* 0x000fe400078e0a05 */
[----:B------:R-:W-:-:S04]  /*4a60*/  IMAD.HI.U32 R5, R0, R88, RZ ;  /* 0x0000005800057227 */ /* 0x000fc800078e00ff */
[----:B------:R-:W-:Y:S02]  /*4a70*/  IMAD.MOV R6, RZ, RZ, -R6 ;  /* 0x000000ffff067224 */ /* 0x000fe400078e0a06 */
[----:B------:R-:W-:Y:S01]  /*4a80*/  @!P0 IMAD.MOV R79, RZ, RZ, -R79 ;  /* 0x000000ffff4f8224 */ /* 0x000fe200078e0a4f */
[----:B------:R-:W-:Y:S01]  /*4a90*/  ISETP.GT.U32.AND P0, PT, R123, R83, PT ;  /* 0x000000537b00720c */ /* 0x000fe20003f04070 */
[----:B------:R-:W-:Y:S02]  /*4aa0*/  @!P4 IMAD.IADD R85, R85, 0x1, -R123 ;  /* 0x000000015555c824 */ /* 0x000fe400078e0a7b */
[----:B------:R-:W-:Y:S02]  /*4ab0*/  IMAD.MOV R5, RZ, RZ, -R5 ;  /* 0x000000ffff057224 */ /* 0x000fe400078e0a05 */
[C---:B------:R-:W-:Y:S02]  /*4ac0*/  IMAD R87, R123.reuse, R6, R87 ;  /* 0x000000067b577224 */ /* 0x040fe400078e0257 */
[----:B------:R-:W-:Y:S01]  /*4ad0*/  @!P5 IMAD.MOV R82, RZ, RZ, -R82 ;  /* 0x000000ffff52d224 */ /* 0x000fe200078e0a52 */
[C---:B------:R-:W-:Y:S01]  /*4ae0*/  ISETP.GT.U32.AND P5, PT, R123.reuse, R85, PT ;  /* 0x000000557b00720c */ /* 0x040fe20003fa4070 */
[----:B------:R-:W-:-:S02]  /*4af0*/  IMAD R88, R123, R5, R88 ;  /* 0x000000057b587224 */ /* 0x000fc400078e0258 */
[--C-:B------:R-:W-:Y:S01]  /*4b00*/  @!P6 IMAD.IADD R84, R84, 0x1, -R123.reuse ;  /* 0x000000015454e824 */ /* 0x100fe200078e0a7b */
[C---:B------:R-:W-:Y:S01]  /*4b10*/  ISETP.GT.U32.AND P6, PT, R123.reuse, R87, PT ;  /* 0x000000577b00720c */ /* 0x040fe20003fc4070 */
[----:B------:R-:W-:Y:S01]  /*4b20*/  IMAD R86, R123, R7, R86 ;  /* 0x000000077b567224 */ /* 0x000fe200078e0256 */
[----:B------:R-:W-:Y:S01]  /*4b30*/  LOP3.LUT R7, R3, 0xba, RZ, 0xfc, !PT ;  /* 0x000000ba03077812 */ /* 0x000fe200078efcff */
[----:B------:R-:W-:Y:S01]  /*4b40*/  @!P1 IMAD.MOV R84, RZ, RZ, -R84 ;  /* 0x000000ffff549224 */ /* 0x000fe200078e0a54 */
[----:B------:R-:W-:Y:S01]  /*4b50*/  ISETP.GT.U32.AND P1, PT, R123, R88, PT ;  /* 0x000000587b00720c */ /* 0x000fe20003f24070 */
[--C-:B------:R-:W-:Y:S01]  /*4b60*/  @!P0 IMAD.IADD R83, R83, 0x1, -R123.reuse ;  /* 0x0000000153538824 */ /* 0x100fe200078e0a7b */
[----:B------:R-:W-:Y:S01]  /*4b70*/  ISETP.GE.AND P0, PT, R89, RZ, PT ;  /* 0x000000ff5900720c */ /* 0x000fe20003f06270 */
[----:B------:R-:W-:Y:S01]  /*4b80*/  IMAD.HI.U32 R112, R0, R105, RZ ;  /* 0x0000006900707227 */ /* 0x000fe200078e00ff */
[----:B------:R-:W-:Y:S02]  /*4b90*/  IABS R89, R93 ;  /* 0x0000005d00597213 */ /* 0x000fe40000000000 */
[----:B------:R-:W-:Y:S01]  /*4ba0*/  ISETP.GT.U32.AND P4, PT, R123, R86, PT ;  /* 0x000000567b00720c */ /* 0x000fe20003f84070 */
[--C-:B------:R-:W-:Y:S01]  /*4bb0*/  @!P5 IMAD.IADD R85, R85, 0x1, -R123.reuse ;  /* 0x000000015555d824 */ /* 0x100fe200078e0a7b */
[----:B------:R-:W-:Y:S01]  /*4bc0*/  ISETP.GE.AND P5, PT, R90, RZ, PT ;  /* 0x000000ff5a00720c */ /* 0x000fe20003fa6270 */
[----:B------:R-:W-:Y:S01]  /*4bd0*/  @!P6 IMAD.IADD R87, R87, 0x1, -R123 ;  /* 0x000000015757e824 */ /* 0x000fe200078e0a7b */
[----:B------:R-:W-:Y:S01]  /*4be0*/  IABS R90, R96 ;  /* 0x00000060005a7213 */ /* 0x000fe20000000000 */
[----:B------:R-:W-:Y:S01]  /*4bf0*/  IMAD.HI.U32 R5, R0, R89, RZ ;  /* 0x0000005900057227 */ /* 0x000fe200078e00ff */
[----:B------:R-:W-:-:S03]  /*4c00*/  IABS R97, R7 ;  /* 0x0000000700617213 */ /* 0x000fc60000000000 */
        /* <DEDUP_REMOVED lines=8> */
[----:B------:R-:W-:Y:S01]  /*4c90*/  @!P0 IMAD.MOV R85, RZ, RZ, -R85 ;  /* 0x000000ffff558224 */ /* 0x000fe200078e0a55 */
[C---:B------:R-:W-:Y:S01]  /*4ca0*/  ISETP.GT.U32.AND P6, PT, R123.reuse, R86, PT ;  /* 0x000000567b00720c */ /* 0x040fe20003fc4070 */
[C---:B------:R-:W-:Y:S01]  /*4cb0*/  IMAD R90, R123.reuse, R5, R90 ;  /* 0x000000057b5a7224 */ /* 0x040fe200078e025a */
[----:B------:R-:W-:Y:S01]  /*4cc0*/  ISETP.GT.U32.AND P0, PT, R123, R88, PT ;  /* 0x000000587b00720c */ /* 0x000fe20003f04070 */
[----:B------:R-:W-:Y:S02]  /*4cd0*/  @!P1 IMAD.IADD R87, R87, 0x1, -R123 ;  /* 0x0000000157579824 */ /* 0x000fe400078e0a7b */
[C---:B------:R-:W-:Y:S01]  /*4ce0*/  IMAD R89, R123.reuse, R6, R89 ;  /* 0x000000067b597224 */ /* 0x040fe200078e0259 */
[----:B------:R-:W-:Y:S01]  /*4cf0*/  ISETP.GT.U32.AND P1, PT, R123, R90, PT ;  /* 0x0000005a7b00720c */ /* 0x000fe20003f24070 */
[----:B------:R-:W-:-:S04]  /*4d00*/  IMAD.HI.U32 R5, R0, R91, RZ ;  /* 0x0000005b00057227 */ /* 0x000fc800078e00ff */
[----:B------:R-:W-:Y:S02]  /*4d10*/  IMAD.MOV R6, RZ, RZ, -R5 ;  /* 0x000000ffff067224 */ /* 0x000fe400078e0a05 */
[--C-:B------:R-:W-:Y:S01]  /*4d20*/  @!P6 IMAD.IADD R86, R86, 0x1, -R123.reuse ;  /* 0x000000015656e824 */ /* 0x100fe200078e0a7b */
[----:B------:R-:W-:Y:S01]  /*4d30*/  ISETP.GT.U32.AND P6, PT, R123, R89, PT ;  /* 0x000000597b00720c */ /* 0x000fe20003fc4070 */
[----:B------:R-:W-:Y:S01]  /*4d40*/  @!P0 IMAD.IADD R88, R88, 0x1, -R123 ;  /* 0x0000000158588824 */ /* 0x000fe200078e0a7b */
[----:B------:R-:W-:Y:S01]  /*4d50*/  ISETP.GE.AND P0, PT, R93, RZ, PT ;  /* 0x000000ff5d00720c */ /* 0x000fe20003f06270 */
[----:B------:R-:W-:Y:S02]  /*4d60*/  IMAD.MOV.U32 R93, RZ, RZ, R97 ;  /* 0x000000ffff5d7224 */ /* 0x000fe400078e0061 */
[----:B------:R-:W-:Y:S02]  /*4d70*/  @!P1 IMAD.IADD R90, R90, 0x1, -R123 ;  /* 0x000000015a5a9824 */ /* 0x000fe400078e0a7b */
[----:B------:R-:W-:Y:S01]  /*4d80*/  @!P3 IMAD.MOV R83, RZ, RZ, -R83 ;  /* 0x000000ffff53b224 */ /* 0x000fe200078e0a53 */
[----:B------:R-:W-:Y:S01]  /*4d90*/  ISETP.GE.AND P3, PT, R92, RZ, PT ;  /* 0x000000ff5c00720c */ /* 0x000fe20003f66270 */
[----:B------:R-:W-:Y:S01]  /*4da0*/  @!P5 IMAD.MOV R87, RZ, RZ, -R87 ;  /* 0x000000ffff57d224 */ /* 0x000fe200078e0a57 */
[C---:B------:R-:W-:Y:S01]  /*4db0*/  ISETP.GT.U32.AND P5, PT, R123.reuse, R90, PT ;  /* 0x0000005a7b00720c */ /* 0x040fe20003fa4070 */
[----:B------:R-:W-:Y:S01]  /*4dc0*/  IMAD R91, R123, R6, R91 ;  /* 0x000000067b5b7224 */ /* 0x000fe200078e025b */
[----:B------:R-:W-:Y:S01]  /*4dd0*/  IABS R92, R95 ;  /* 0x0000005f005c7213 */ /* 0x000fe20000000000 */
[----:B------:R-:W-:-:S04]  /*4de0*/  IMAD.HI.U32 R6, R0, R93, RZ ;  /* 0x0000005d00067227 */ /* 0x000fc800078e00ff */
[----:B------:R-:W-:Y:S01]  /*4df0*/  @!P6 IMAD.IADD R89, R89, 0x1, -R123 ;  /* 0x000000015959e824 */ /* 0x000fe200078e0a7b */
[----:B------:R-:W-:Y:S01]  /*4e00*/  ISETP.GE.AND P6, PT, R96, RZ, PT ;  /* 0x000000ff6000720c */ /* 0x000fe20003fc6270 */
[----:B------:R-:W-:Y:S01]  /*4e10*/  IMAD.MOV R6, RZ, RZ, -R6 ;  /* 0x000000ffff067224 */ /* 0x000fe200078e0a06 */
[----:B------:R-:W-:Y:S01]  /*4e20*/  IABS R96, R98 ;  /* 0x0000006200607213 */ /* 0x000fe20000000000 */
[----:B------:R-:W-:Y:S01]  /*4e30*/  IMAD.HI.U32 R5, R0, R92, RZ ;  /* 0x0000005c00057227 */ /* 0x000fe200078e00ff */
[----:B------:R-:W-:-:S03]  /*4e40*/  ISETP.GT.U32.AND P1, PT, R123, R89, PT ;  /* 0x000000597b00720c */ /* 0x000fc60003f24070 */
[C---:B------:R-:W-:Y:S02]  /*4e50*/  IMAD R93, R123.reuse, R6, R93 ;  /* 0x000000067b5d7224 */ /* 0x040fe400078e025d */
[----:B------:R-:W-:Y:S01]  /*4e60*/  @!P3 IMAD.MOV R86, RZ, RZ, -R86 ;  /* 0x000000ffff56b224 */ /* 0x000fe200078e0a56 */
[C---:B------:R-:W-:Y:S01]  /*4e70*/  ISETP.GT.U32.AND P3, PT, R123.reuse, R91, PT ;  /* 0x0000005b7b00720c */ /* 0x040fe20003f64070 */
[----:B------:R-:W-:Y:S01]  /*4e80*/  @!P5 IMAD.IADD R90, R90, 0x1, -R123 ;  /* 0x000000015a5ad824 */ /* 0x000fe200078e0a7b */
[C---:B------:R-:W-:Y:S01]  /*4e90*/  ISETP.GT.U32.AND P5, PT, R123.reuse, R93, PT ;  /* 0x0000005d7b00720c */ /* 0x040fe20003fa4070 */
[----:B------:R-:W-:Y:S02]  /*4ea0*/  IMAD.MOV R5, RZ, RZ, -R5 ;  /* 0x000000ffff057224 */ /* 0x000fe400078e0a05 */
[----:B------:R-:W-:Y:S02]  /*4eb0*/  VIADD R97, R4, 0xbe ;  /* 0x000000be04617836 */ /* 0x000fe40000000000 */
[----:B------:R-:W-:Y:S01]  /*4ec0*/  IMAD R92, R123, R5, R92 ;  /* 0x000000057b5c7224 */ /* 0x000fe200078e025c */
[----:B------:R-:W-:Y:S01]  /*4ed0*/  IABS R5, R99 ;  /* 0x0000006300057213 */ /* 0x000fe20000000000 */
[----:B------:R-:W-:Y:S01]  /*4ee0*/  @!P4 IMAD.MOV R88, RZ, RZ, -R88 ;  /* 0x000000ffff58c224 */ /* 0x000fe200078e0a58 */
[----:B------:R-:W-:Y:S01]  /*4ef0*/  IABS R6, R97 ;  /* 0x0000006100067213 */ /* 0x000fe20000000000 */
[--C-:B------:R-:W-:Y:S01]  /*4f00*/  @!P1 IMAD.IADD R89, R89, 0x1, -R123.reuse ;  /* 0x0000000159599824 */ /* 0x100fe200078e0a7b */
[----:B------:R-:W-:Y:S01]  /*4f10*/  ISETP.GT.U32.AND P4, PT, R123, R92, PT ;  /* 0x0000005c7b00720c */ /* 0x000fe20003f84070 */
[----:B------:R-:W-:Y:S01]  /*4f20*/  @!P3 IMAD.IADD R91, R91, 0x1, -R123 ;  /* 0x000000015b5bb824 */ /* 0x000fe200078e0a7b */
[----:B------:R-:W-:Y:S01]  /*4f30*/  ISETP.GE.AND P1, PT, R94, RZ, PT ;  /* 0x000000ff5e00720c */ /* 0x000fe20003f26270 */
[----:B------:R-:W-:Y:S01]  /*4f40*/  IMAD.MOV.U32 R94, RZ, RZ, R5 ;  /* 0x000000ffff5e7224 */ /* 0x000fe200078e0005 */
[----:B------:R-:W-:Y:S01]  /*4f50*/  ISETP.GE.AND P3, PT, R95, RZ, PT ;  /* 0x000000ff5f00720c */ /* 0x000fe20003f66270 */
[----:B------:R-:W-:-:S02]  /*4f60*/  @!P5 IMAD.IADD R93, R93, 0x1, -R123 ;  /* 0x000000015d5dd824 */ /* 0x000fc400078e0a7b */
[----:B------:R-:W-:-:S03]  /*4f70*/  IMAD.HI.U32 R5, R0, R94, RZ ;  /* 0x0000005e00057227 */ /* 0x000fc600078e00ff */
[----:B------:R-:W-:Y:S01]  /*4f80*/  ISETP.GT.U32.AND P5, PT, R123, R93, PT ;  /* 0x0000005d7b00720c */ /* 0x000fe20003fa4070 */
[----:B------:R-:W-:Y:S02]  /*4f90*/  IMAD.MOV.U32 R95, RZ, RZ, R6 ;  /* 0x000000ffff5f7224 */ /* 0x000fe400078e0006 */
[----:B------:R-:W-:Y:S02]  /*4fa0*/  IMAD.MOV R6, RZ, RZ, -R5 ;  /* 0x000000ffff067224 */ /* 0x000fe400078e0a05 */
[----:B------:R-:W-:-:S04]  /*4fb0*/  IMAD.HI.U32 R5, R0, R95, RZ ;  /* 0x0000005f00057227 */ /* 0x000fc800078e00ff */
[----:B------:R-:W-:Y:S01]  /*4fc0*/  @!P4 IMAD.IADD R92, R92, 0x1, -R123 ;  /* 0x000000015c5cc824 */ /* 0x000fe200078e0a7b */
[C---:B------:R-:W-:Y:S01]  /*4fd0*/  ISETP.GT.U32.AND P4, PT, R123.reuse, R91, PT ;  /* 0x0000005b7b00720c */ /* 0x040fe20003f84070 */
[C---:B------:R-:W-:Y:S02]  /*4fe0*/  IMAD R94, R123.reuse, R6, R94 ;  /* 0x000000067b5e7224 */ /* 0x040fe400078e025e */
[----:B------:R-:W-:Y:S02]  /*4ff0*/  IMAD.MOV R6, RZ, RZ, -R5 ;  /* 0x000000ffff067224 */ /* 0x000fe400078e0a05 */
[----:B------:R-:W-:Y:S01]  /*5000*/  @!P0 IMAD.MOV R89, RZ, RZ, -R89 ;  /* 0x000000ffff598224 */ /* 0x000fe200078e0a59 */
[C---:B------:R-:W-:Y:S01]  /*5010*/  ISETP.GT.U32.AND P0, PT, R123.reuse, R92, PT ;  /* 0x0000005c7b00720c */ /* 0x040fe20003f04070 */
[----:B------:R-:W-:Y:S01]  /*5020*/  @!P6 IMAD.MOV R90, RZ, RZ, -R90 ;  /* 0x000000ffff5ae224 */ /* 0x000fe200078e0a5a */
[C---:B------:R-:W-:Y:S01]  /*5030*/  ISETP.GT.U32.AND P6, PT, R123.reuse, R94, PT ;  /* 0x0000005e7b00720c */ /* 0x040fe20003fc4070 */
[----:B------:R-:W-:Y:S01]  /*5040*/  IMAD R95, R123, R6, R95 ;  /* 0x000000067b5f7224 */ /* 0x000fe200078e025f */
[----:B------:R-:W-:Y:S01]  /*5050*/  IABS R6, R102 ;  /* 0x0000006600067213 */ /* 0x000fe20000000000 */
[----:B------:R-:W-:-:S02]  /*5060*/  @!P5 IMAD.IADD R93, R93, 0x1, -R123 ;  /* 0x000000015d5dd824 */ /* 0x000fc400078e0a7b */
[--C-:B------:R-:W-:Y:S01]  /*5070*/  @!P4 IMAD.IADD R91, R91, 0x1, -R123.reuse ;  /* 0x000000015b5bc824 */ /* 0x100fe200078e0a7b */
[----:B------:R-:W-:Y:S01]  /*5080*/  ISETP.GT.U32.AND P5, PT, R123, R95, PT ;  /* 0x0000005f7b00720c */ /* 0x000fe20003fa4070 */
[----:B------:R-:W-:Y:S01]  /*5090*/  IMAD.HI.U32 R5, R0, R96, RZ ;  /* 0x0000006000057227 */ /* 0x000fe200078e00ff */
[----:B------:R-:W-:Y:S02]  /*50a0*/  ISETP.GE.AND P4, PT, R7, RZ, PT ;  /* 0x000000ff0700720c */ /* 0x000fe40003f86270 */
[----:B------:R-:W-:Y:S01]  /*50b0*/  LOP3.LUT R7, R3, 0xc6, RZ, 0xfc, !PT ;  /* 0x000000c603077812 */ /* 0x000fe200078efcff */
[--C-:B------:R-:W-:Y:S01]  /*50c0*/  @!P0 IMAD.IADD R92, R92, 0x1, -R123.reuse ;  /* 0x000000015c5c8824 */ /* 0x100fe200078e0a7b */
[----:B------:R-:W-:Y:S01]  /*50d0*/  ISETP.GE.AND P0, PT, R99, RZ, PT ;  /* 0x000000ff6300720c */ /* 0x000fe20003f06270 */
[----:B------:R-:W-:Y:S01]  /*50e0*/  @!P6 IMAD.IADD R94, R94, 0x1, -R123 ;  /* 0x000000015e5ee824 */ /* 0x000fe200078e0a7b */
[----:B------:R-:W-:Y:S01]  /*50f0*/  LOP3.LUT R99, R3, 0xc4, RZ, 0xfc, !PT ;  /* 0x000000c403637812 */ /* 0x000fe200078efcff */
[----:B------:R-:W-:Y:S01]  /*5100*/  IMAD.MOV R5, RZ, RZ, -R5 ;  /* 0x000000ffff057224 */ /* 0x000fe200078e0a05 */
[----:B------:R-:W-:Y:S01]  /*5110*/  ISETP.GE.AND P6, PT, R97, RZ, PT ;  /* 0x000000ff6100720c */ /* 0x000fe20003fc6270 */
[----:B------:R-:W-:Y:S01]  /*5120*/  IMAD.MOV.U32 R97, RZ, RZ, R6 ;  /* 0x000000ffff617224 */ /* 0x000fe200078e0006 */
[----:B------:R-:W-:Y:S01]  /*5130*/  IABS R101, R99 ;  /* 0x0000006300657213 */ /* 0x000fe20000000000 */
[----:B------:R-:W-:Y:S01]  /*5140*/  @!P5 IMAD.IADD R95, R95, 0x1, -R123 ;  /* 0x000000015f5fd824 */ /* 0x000fe200078e0a7b */
[C---:B------:R-:W-:Y:S01]  /*5150*/  ISETP.GT.U32.AND P5, PT, R123.reuse, R94, PT ;  /* 0x0000005e7b00720c */ /* 0x040fe20003fa4070 */
[----:B------:R-:W-:Y:S01]  /*5160*/  IMAD R96, R123, R5, R96 ;  /* 0x000000057b607224 */ /* 0x000fe200078e0260 */
[----:B------:R-:W-:Y:S01]  /*5170*/  IABS R103, R7 ;  /* 0x0000000700677213 */ /* 0x000fe20000000000 */
[----:B------:R-:W-:-:S04]  /*5180*/  IMAD.HI.U32 R6, R0, R101, RZ ;  /* 0x0000006500067227 */ /* 0x000fc800078e00ff */
[----:B------:R-:W-:Y:S01]  /*5190*/  @!P1 IMAD.MOV R91, RZ, RZ, -R91 ;  /* 0x000000ffff5b9224 */ /* 0x000fe200078e0a5b */
[C---:B------:R-:W-:Y:S01]  /*51a0*/  ISETP.GT.U32.AND P1, PT, R123.reuse, R95, PT ;  /* 0x0000005f7b00720c */ /* 0x040fe20003f24070 */
[----:B------:R-:W-:Y:S01]  /*51b0*/  @!P3 IMAD.MOV R92, RZ, RZ, -R92 ;  /* 0x000000ffff5cb224 */ /* 0x000fe200078e0a5c */
[C---:B------:R-:W-:Y:S01]  /*51c0*/  ISETP.GT.U32.AND P3, PT, R123.reuse, R96, PT ;  /* 0x000000607b00720c */ /* 0x040fe20003f64070 */
[----:B------:R-:W-:Y:S02]  /*51d0*/  IMAD.MOV R6, RZ, RZ, -R6 ;  /* 0x000000ffff067224 */ /* 0x000fe400078e0a06 */
[----:B------:R-:W-:Y:S01]  /*51e0*/  @!P4 IMAD.MOV R93, RZ, RZ, -R93 ;  /* 0x000000ffff5dc224 */ /* 0x000fe200078e0a5d */
[----:B------:R-:W-:Y:S01]  /*51f0*/  ISETP.GE.AND P4, PT, R98, RZ, PT ;  /* 0x000000ff6200720c */ /* 0x000fe20003f86270 */
[----:B------:R-:W-:Y:S01]  /*5200*/  @!P5 IMAD.IADD R94, R94, 0x1, -R123 ;  /* 0x000000015e5ed824 */ /* 0x000fe200078e0a7b */
[----:B------:R-:W-:Y:S01]  /*5210*/  ISETP.GE.AND P5, PT, R102, RZ, PT ;  /* 0x000000ff6600720c */ /* 0x000fe20003fa6270 */
[----:B------:R-:W-:Y:S01]  /*5220*/  IMAD R98, R123, R6, R101 ;  /* 0x000000067b627224 */ /* 0x000fe200078e0265 */
[----:B------:R-:W-:Y:S01]  /*5230*/  IABS R102, R104 ;  /* 0x0000006800667213 */ /* 0x000fe20000000000 */
[----:B------:R-:W-:-:S04]  /*5240*/  IMAD.HI.U32 R5, R0, R97, RZ ;  /* 0x0000006100057227 */ /* 0x000fc800078e00ff */
[----:B------:R-:W-:Y:S01]  /*5250*/  @!P0 IMAD.MOV R94, RZ, RZ, -R94 ;  /* 0x000000ffff5e8224 */ /* 0x000fe200078e0a5e */
[----:B------:R-:W-:Y:S01]  /*5260*/  ISETP.GT.U32.AND P0, PT, R123, R98, PT ;  /* 0x000000627b00720c */ /* 0x000fe20003f04070 */
[----:B------:R-:W-:Y:S02]  /*5270*/  IMAD.MOV R100, RZ, RZ, -R5 ;  /* 0x000000ffff647224 */ /* 0x000fe400078e0a05 */
[----:B------:R-:W-:-:S04]  /*5280*/  IMAD.HI.U32 R5, R0, R103, RZ ;  /* 0x0000006700057227 */ /* 0x000fc800078e00ff */
[--C-:B------:R-:W-:Y:S02]  /*5290*/  @!P1 IMAD.IADD R95, R95, 0x1, -R123.reuse ;  /* 0x000000015f5f9824 */ /* 0x100fe400078e0a7b */
[----:B------:R-:W-:Y:S02]  /*52a0*/  @!P3 IMAD.IADD R96, R96, 0x1, -R123 ;  /* 0x000000016060b824 */ /* 0x000fe400078e0a7b */
[----:B------:R-:W-:Y:S02]  /*52b0*/  IMAD.MOV R6, RZ, RZ, -R5 ;  /* 0x000000ffff067224 */ /* 0x000fe400078e0a05 */
[----:B------:R-:W-:Y:S01]  /*52c0*/  @!P6 IMAD.MOV R95, RZ, RZ, -R95 ;  /* 0x000000ffff5fe224 */ /* 0x000fe200078e0a5f */
[----:B------:R-:W-:Y:S01]  /*52d0*/  ISETP.GE.AND P6, PT, R99, RZ, PT ;  /* 0x000000ff6300720c */ /* 0x000fe20003fc6270 */
[C---:B------:R-:W-:Y:S01]  /*52e0*/  IMAD R99, R123.reuse, R6, R103 ;  /* 0x000000067b637224 */ /* 0x040fe200078e0267 */
[C---:B------:R-:W-:Y:S01]  /*52f0*/  ISETP.GT.U32.AND P3, PT, R123.reuse, R96, PT ;  /* 0x000000607b00720c */ /* 0x040fe20003f64070 */
[----:B------:R-:W-:Y:S01]  /*5300*/  IMAD R97, R123, R100, R97 ;  /* 0x000000647b617224 */ /* 0x000fe200078e0261 */
[C---:B------:R-:W-:Y:S01]  /*5310*/  LOP3.LUT R6, R3.reuse, 0xc8, RZ, 0xfc, !PT ;  /* 0x000000c803067812 */ /* 0x040fe200078efcff */
[----:B------:R-:W-:Y:S01]  /*5320*/  @!P0 IMAD.IADD R98, R98, 0x1, -R123 ;  /* 0x0000000162628824 */ /* 0x000fe200078e0a7b */
[----:B------:R-:W-:Y:S01]  /*5330*/  LOP3.LUT R103, R3, 0xca, RZ, 0xfc, !PT ;  /* 0x000000ca03677812 */ /* 0x000fe200078efcff */
[----:B------:R-:W-:Y:S01]  /*5340*/  IMAD.MOV R112, RZ, RZ, -R112 ;  /* 0x000000ffff707224 */ /* 0x000fe200078e0a70 */
[----:B------:R-:W-:Y:S01]  /*5350*/  IABS R100, R6 ;  /* 0x0000000600647213 */ /* 0x000fe20000000000 */
[----:B------:R-:W-:Y:S01]  /*5360*/  VIADD R13, R4, 0xee ;  /* 0x000000ee040d7836 */ /* 0x000fe20000000000 */
[C---:B------:R-:W-:Y:S01]  /*5370*/  ISETP.GT.U32.AND P1, PT, R123.reuse, R97, PT ;  /* 0x000000617b00720c */ /* 0x040fe20003f24070 */
[C---:B------:R-:W-:Y:S01]  /*5380*/  IMAD R105, R123.reuse, R112, R105 ;  /* 0x000000707b697224 */ /* 0x040fe200078e0269 */
[----:B------:R-:W-:Y:S01]  /*5390*/  ISETP.GT.U32.AND P0, PT, R123, R98, PT ;  /* 0x000000627b00720c */ /* 0x000fe20003f04070 */
[----:B------:R-:W-:Y:S01]  /*53a0*/  IMAD.HI.U32 R5, R0, R100, RZ ;  /* 0x0000006400057227 */ /* 0x000fe200078e00ff */
[----:B------:R-:W-:-:S02]  /*53b0*/  IABS R101, R103 ;  /* 0x0000006700657213 */ /* 0x000fc40000000000 */
[----:B------:R-:W-:Y:S01]  /*53c0*/  IABS R124, R13 ;  /* 0x0000000d007c7213 */ /* 0x000fe20000000000 */
[----:B------:R-:W-:Y:S01]  /*53d0*/  @!P3 IMAD.IADD R96, R96, 0x1, -R123 ;  /* 0x000000016060b824 */ /* 0x000fe200078e0a7b */
[----:B------:R-:W-:Y:S01]  /*53e0*/  ISETP.GT.U32.AND P3, PT, R123, R99, PT ;  /* 0x000000637b00720c */ /* 0x000fe20003f64070 */
[----:B------:R-:W-:Y:S02]  /*53f0*/  IMAD.MOV R5, RZ, RZ, -R5 ;  /* 0x000000ffff057224 */ /* 0x000fe400078e0a05 */
[----:B------:R-:W-:Y:S01]  /*5400*/  @!P4 IMAD.MOV R96, RZ, RZ, -R96 ;  /* 0x000000ffff60c224 */ /* 0x000fe200078e0a60 */
[----:B------:R-:W-:Y:S01]  /*5410*/  ISETP.GE.AND P4, PT, R7, RZ, PT ;  /* 0x000000ff0700720c */ /* 0x000fe20003f86270 */
[----:B------:R-:W-:Y:S01]  /*5420*/  IMAD R100, R123, R5, R100 ;  /* 0x000000057b647224 */ /* 0x000fe200078e0264 */
[----:B------:R-:W-:Y:S01]  /*5430*/  LOP3.LUT R7, R3, 0xd4, RZ, 0xfc, !PT ;  /* 0x000000d403077812 */ /* 0x000fe200078efcff */
[--C-:B------:R-:W-:Y:S02]  /*5440*/  @!P1 IMAD.IADD R97, R97, 0x1, -R123.reuse ;  /* 0x0000000161619824 */ /* 0x100fe400078e0a7b */
[----:B------:R-:W-:Y:S01]  /*5450*/  @!P0 IMAD.IADD R98, R98, 0x1, -R123 ;  /* 0x0000000162628824 */ /* 0x000fe200078e0a7b */
[C---:B------:R-:W-:Y:S01]  /*5460*/  ISETP.GT.U32.AND P0, PT, R123.reuse, R100, PT ;  /* 0x000000647b00720c */ /* 0x040fe20003f04070 */
[----:B------:R-:W-:Y:S01]  /*5470*/  IMAD.HI.U32 R5, R0, R101, RZ ;  /* 0x0000006500057227 */ /* 0x000fe200078e00ff */
[----:B------:R-:W-:-:S03]  /*5480*/  ISETP.GT.U32.AND P1, PT, R123, R97, PT ;  /* 0x000000617b00720c */ /* 0x000fc60003f24070 */
[----:B------:R-:W-:Y:S02]  /*5490*/  @!P3 IMAD.IADD R99, R99, 0x1, -R123 ;  /* 0x000000016363b824 */ /* 0x000fe400078e0a7b */
[----:B------:R-:W-:Y:S02]  /*54a0*/  IMAD.MOV R106, RZ, RZ, -R5 ;  /* 0x000000ffff6a7224 */ /* 0x000fe400078e0a05 */
[----:B------:R-:W-:Y:S01]  /*54b0*/  VIADD R5, R4, 0xce ;  /* 0x000000ce04057836 */ /* 0x000fe20000000000 */
[C---:B------:R-:W-:Y:S01]  /*54c0*/  ISETP.GT.U32.AND P3, PT, R123.reuse, R99, PT ;  /* 0x000000637b00720c */ /* 0x040fe20003f64070 */
[----:B------:R-:W-:Y:S01]  /*54d0*/  IMAD R101, R123, R106, R101 ;  /* 0x0000006a7b657224 */ /* 0x000fe200078e0265 */
[----:B------:R-:W-:Y:S01]  /*54e0*/  IABS R106, R7 ;  /* 0x00000007006a7213 */ /* 0x000fe20000000000 */
[--C-:B------:R-:W-:Y:S02]  /*54f0*/  @!P0 IMAD.IADD R100, R100, 0x1, -R123.reuse ;  /* 0x0000000164648824 */ /* 0x100fe400078e0a7b */
[----:B------:R-:W-:Y:S01]  /*5500*/  @!P1 IMAD.IADD R97, R97, 0x1, -R123 ;  /* 0x0000000161619824 */ /* 0x000fe200078e0a7b */
[----:B------:R-:W-:Y:S01]  /*5510*/  ISETP.GE.AND P1, PT, R6, RZ, PT ;  /* 0x000000ff0600720c */ /* 0x000fe20003f26270 */
[----:B------:R-:W-:Y:S01]  /*5520*/  IMAD.HI.U32 R6, R0, R102, RZ ;  /* 0x0000006600067227 */ /* 0x000fe200078e00ff */
[----:B------:R-:W-:-:S03]  /*5530*/  ISETP.GT.U32.AND P0, PT, R123, R100, PT ;  /* 0x000000647b00720c */ /* 0x000fc60003f04070 */
[----:B------:R-:W-:Y:S02]  /*5540*/  IMAD.MOV R6, RZ, RZ, -R6 ;  /* 0x000000ffff067224 */ /* 0x000fe400078e0a06 */
[----:B------:R-:W-:Y:S01]  /*5550*/  @!P3 IMAD.IADD R99, R99, 0x1, -R123 ;  /* 0x000000016363b824 */ /* 0x000fe200078e0a7b */
[----:B------:R-:W-:Y:S01]  /*5560*/  ISETP.GE.AND P3, PT, R5, RZ, PT ;  /* 0x000000ff0500720c */ /* 0x000fe20003f66270 */
[C---:B------:R-:W-:Y:S02]  /*5570*/  IMAD R102, R123.reuse, R6, R102 ;  /* 0x000000067b667224 */ /* 0x040fe400078e0266 */
[----:B------:R-:W-:Y:S01]  /*5580*/  @!P4 IMAD.MOV R99, RZ, RZ, -R99 ;  /* 0x000000ffff63c224 */ /* 0x000fe200078e0a63 */
[----:B------:R-:W-:Y:S01]  /*5590*/  ISETP.GT.U32.AND P4, PT, R123, R101, PT ;  /* 0x000000657b00720c */ /* 0x000fe20003f84070 */
[----:B------:R-:W-:Y:S01]  /*55a0*/  @!P5 IMAD.MOV R97, RZ, RZ, -R97 ;  /* 0x000000ffff61d224 */ /* 0x000fe200078e0a61 */
[----:B------:R-:W-:Y:S01]  /*55b0*/  ISETP.GE.AND P5, PT, R103, RZ, PT ;  /* 0x000000ff6700720c */ /* 0x000fe20003fa6270 */
[----:B------:R-:W-:Y:S01]  /*55c0*/  @!P0 IMAD.IADD R100, R100, 0x1, -R123 ;  /* 0x0000000164648824 */ /* 0x000fe200078e0a7b */
[----:B------:R-:W-:Y:S01]  /*55d0*/  ISETP.GT.U32.AND P0, PT, R123, R102, PT ;  /* 0x000000667b00720c */ /* 0x000fe20003f04070 */
[----:B------:R-:W-:Y:S01]  /*55e0*/  @!P6 IMAD.MOV R98, RZ, RZ, -R98 ;  /* 0x000000ffff62e224 */ /* 0x000fe200078e0a62 */
[----:B------:R-:W-:Y:S01]  /*55f0*/  ISETP.GE.AND P6, PT, R104, RZ, PT ;  /* 0x000000ff6800720c */ /* 0x000fe20003fc6270 */
[----:B------:R-:W-:Y:S01]  /*5600*/  @!P1 IMAD.MOV R100, RZ, RZ, -R100 ;  /* 0x000000ffff649224 */ /* 0x000fe200078e0a64 */
[----:B------:R-:W-:Y:S01]  /*5610*/  IABS R103, R5 ;  /* 0x0000000500677213 */ /* 0x000fe20000000000 */
[----:B------:R-:W-:Y:S01]  /*5620*/  IMAD.HI.U32 R109, R0, R106, RZ ;  /* 0x0000006a006d7227 */ /* 0x000fe200078e00ff */
[----:B------:R-:W-:-:S03]  /*5630*/  IABS R104, R108 ;  /* 0x0000006c00687213 */ /* 0x000fc60000000000 */
[----:B------:R-:W-:Y:S02]  /*5640*/  @!P4 IMAD.IADD R101, R101, 0x1, -R123 ;  /* 0x000000016565c824 */ /* 0x000fe400078e0a7b */
[----:B------:R-:W-:-:S04]  /*5650*/  IMAD.HI.U32 R6, R0, R103, RZ ;  /* 0x0000006700067227 */ /* 0x000fc800078e00ff */
[----:B------:R-:W-:Y:S01]  /*5660*/  @!P0 IMAD.IADD R102, R102, 0x1, -R123 ;  /* 0x0000000166668824 */ /* 0x000fe200078e0a7b */
[----:B------:R-:W-:Y:S01]  /*5670*/  ISETP.GT.U32.AND P0, PT, R123, R101, PT ;  /* 0x000000657b00720c */ /* 0x000fe20003f04070 */
[----:B------:R-:W-:-:S03]  /*5680*/  IMAD.HI.U32 R5, R0, R104, RZ ;  /* 0x0000006800057227 */ /* 0x000fc600078e00ff */
[C---:B------:R-:W-:Y:S01]  /*5690*/  ISETP.GT.U32.AND P1, PT, R123.reuse, R102, PT ;  /* 0x000000667b00720c */ /* 0x040fe20003f24070 */
[----:B------:R-:W-:Y:S02]  /*56a0*/  IMAD.MOV R6, RZ, RZ, -R6 ;  /* 0x000000ffff067224 */ /* 0x000fe400078e0a06 */
[----:B------:R-:W-:Y:S02]  /*56b0*/  IMAD.MOV R5, RZ, RZ, -R5 ;  /* 0x000000ffff057224 */ /* 0x000fe400078e0a05 */
[----:B------:R-:W-:Y:S01]  /*56c0*/  IMAD R103, R123, R6, R103 ;  /* 0x000000067b677224 */ /* 0x000fe200078e0267 */
[----:B------:R-:W-:Y:S01]  /*56d0*/  LOP3.LUT R6, R3, 0xd6, RZ, 0xfc, !PT ;  /* 0x000000d603067812 */ /* 0x000fe200078efcff */
[----:B------:R-:W-:Y:S01]  /*56e0*/  IMAD R104, R123, R5, R104 ;  /* 0x000000057b687224 */ /* 0x000fe200078e0268 */
[----:B------:R-:W-:Y:S01]  /*56f0*/  LOP3.LUT R5, R3, 0xd8, RZ, 0xfc, !PT ;  /* 0x000000d803057812 */ /* 0x000fe200078efcff */
[----:B------:R-:W-:Y:S01]  /*5700*/  @!P0 IMAD.IADD R101, R101, 0x1, -R123 ;  /* 0x0000000165658824 */ /* 0x000fe200078e0a7b */
[C---:B------:R-:W-:Y:S01]  /*5710*/  ISETP.GT.U32.AND P4, PT, R123.reuse, R103, PT ;  /* 0x000000677b00720c */ /* 0x040fe20003f84070 */
[----:B------:R-:W-:Y:S01]  /*5720*/  IMAD.MOV R109, RZ, RZ, -R109 ;  /* 0x000000ffff6d7224 */ /* 0x000fe200078e0a6d */
[C---:B------:R-:W-:Y:S01]  /*5730*/  ISETP.GT.U32.AND P0, PT, R123.reuse, R104, PT ;  /* 0x000000687b00720c */ /* 0x040fe20003f04070 */
[----:B------:R-:W-:Y:S01]  /*5740*/  @!P5 IMAD.MOV R101, RZ, RZ, -R101 ;  /* 0x000000ffff65d224 */ /* 0x000fe200078e0a65 */
[C---:B------:R-:W-:Y:S01]  /*5750*/  ISETP.GT.U32.AND P5, PT, R123.reuse, R105, PT ;  /* 0x000000697b00720c */ /* 0x040fe20003fa4070 */
[C---:B------:R-:W-:Y:S01]  /*5760*/  IMAD R106, R123.reuse, R109, R106 ;  /* 0x0000006d7b6a7224 */ /* 0x040fe200078e026a */
[----:B------:R-:W-:Y:S01]  /*5770*/  IABS R112, R5 ;  /* 0x0000000500707213 */ /* 0x000fe20000000000 */
[----:B------:R-:W-:Y:S01]  /*5780*/  @!P1 IMAD.IADD R102, R102, 0x1, -R123 ;  /* 0x0000000166669824 */ /* 0x000fe200078e0a7b */
[----:B------:R-:W-:Y:S01]  /*5790*/  IABS R107, R6 ;  /* 0x00000006006b7213 */ /* 0x000fe20000000000 */
[----:B------:R-:W-:Y:S01]  /*57a0*/  IMAD.HI.U32 R119, R0, R124, RZ ;  /* 0x0000007c00777227 */ /* 0x000fe200078e00ff */
[----:B------:R-:W-:-:S03]  /*57b0*/  ISETP.GT.U32.AND P1, PT, R123, R106, PT ;  /* 0x0000006a7b00720c */ /* 0x000fc60003f24070 */
[--C-:B------:R-:W-:Y:S02]  /*57c0*/  @!P4 IMAD.IADD R103, R103, 0x1, -R123.reuse ;  /* 0x000000016767c824 */ /* 0x100fe400078e0a7b */
[--C-:B------:R-:W-:Y:S01]  /*57d0*/  @!P0 IMAD.IADD R104, R104, 0x1, -R123.reuse ;  /* 0x0000000168688824 */ /* 0x100fe200078e0a7b */
[----:B------:R-:W-:Y:S01]  /*57e0*/  ISETP.GE.AND P0, PT, R108, RZ, PT ;  /* 0x000000ff6c00720c */ /* 0x000fe20003f06270 */
[----:B------:R-:W-:Y:S01]  /*57f0*/  @!P5 IMAD.IADD R105, R105, 0x1, -R123 ;  /* 0x000000016969d824 */ /* 0x000fe200078e0a7b */
[C---:B------:R-:W-:Y:S01]  /*5800*/  ISETP.GT.U32.AND P4, PT, R123.reuse, R103, PT ;  /* 0x000000677b00720c */ /* 0x040fe20003f84070 */
[----:B------:R-:W-:Y:S01]  /*5810*/  IMAD.HI.U32 R111, R0, R112, RZ ;  /* 0x00000070006f7227 */ /* 0x000fe200078e00ff */
[----:B------:R-:W-:-:S03]  /*5820*/  ISETP.GT.U32.AND P5, PT, R123, R104, PT ;  /* 0x000000687b00720c */ /* 0x000fc60003fa4070 */
[----:B------:R-:W-:-:S04]  /*5830*/  IMAD.HI.U32 R109, R0, R107, RZ ;  /* 0x0000006b006d7227 */ /* 0x000fc800078e00ff */
[----:B------:R-:W-:Y:S02]  /*5840*/  IMAD.MOV R111, RZ, RZ, -R111 ;  /* 0x000000ffff6f7224 */ /* 0x000fe400078e0a6f */
[----:B------:R-:W-:Y:S01]  /*5850*/  @!P1 IMAD.IADD R106, R106, 0x1, -R123 ;  /* 0x000000016a6a9824 */ /* 0x000fe200078e0a7b */
[C---:B------:R-:W-:Y:S01]  /*5860*/  ISETP.GT.U32.AND P1, PT, R123.reuse, R105, PT ;  /* 0x000000697b00720c */ /* 0x040fe20003f24070 */
[----:B------:R-:W-:Y:S02]  /*5870*/  IMAD.MOV R109, RZ, RZ, -R109 ;  /* 0x000000ffff6d7224 */ /* 0x000fe400078e0a6d */
[C---:B------:R-:W-:Y:S01]  /*5880*/  IMAD R108, R123.reuse, R111, R112 ;  /* 0x0000006f7b6c7224 */ /* 0x040fe200078e0270 */
[----:B------:R-:W-:Y:S01]  /*5890*/  IABS R112, R113 ;  /* 0x0000007100707213 */ /* 0x000fe20000000000 */
[----:B------:R-:W-:Y:S01]  /*58a0*/  IMAD R107, R123, R109, R107 ;  /* 0x0000006d7b6b7224 */ /* 0x000fe200078e026b */
[----:B------:R-:W-:Y:S01]  /*58b0*/  IABS R109, R114 ;  /* 0x00000072006d7213 */ /* 0x000fe20000000000 */
[----:B------:R-:W-:-:S02]  /*58c0*/  @!P4 IMAD.IADD R103, R103, 0x1, -R123 ;  /* 0x000000016767c824 */ /* 0x000fc400078e0a7b */
[----:B------:R-:W-:Y:S01]  /*58d0*/  @!P5 IMAD.IADD R104, R104, 0x1, -R123 ;  /* 0x000000016868d824 */ /* 0x000fe200078e0a7b */
[C---:B------:R-:W-:Y:S01]  /*58e0*/  ISETP.GT.U32.AND P5, PT, R123.reuse, R108, PT ;  /* 0x0000006c7b00720c */ /* 0x040fe20003fa4070 */
[----:B------:R-:W-:Y:S01]  /*58f0*/  @!P6 IMAD.MOV R102, RZ, RZ, -R102 ;  /* 0x000000ffff66e224 */ /* 0x000fe200078e0a66 */
[C---:B------:R-:W-:Y:S01]  /*5900*/  ISETP.GT.U32.AND P4, PT, R123.reuse, R107, PT ;  /* 0x0000006b7b00720c */ /* 0x040fe20003f84070 */
[----:B------:R-:W-:Y:S01]  /*5910*/  @!P3 IMAD.MOV R103, RZ, RZ, -R103 ;  /* 0x000000ffff67b224 */ /* 0x000fe200078e0a67 */
[----:B------:R-:W-:Y:S01]  /*5920*/  ISETP.GT.U32.AND P6, PT, R123, R106, PT ;  /* 0x0000006a7b00720c */ /* 0x000fe20003fc4070 */
[----:B------:R-:W-:Y:S01]  /*5930*/  IMAD.HI.U32 R111, R0, R109, RZ ;  /* 0x0000006d006f7227 */ /* 0x000fe200078e00ff */
[----:B------:R-:W-:-:S03]  /*5940*/  ISETP.GE.AND P3, PT, R110, RZ, PT ;  /* 0x000000ff6e00720c */ /* 0x000fc60003f66270 */
[----:B------:R-:W-:Y:S02]  /*5950*/  IMAD.MOV.U32 R110, RZ, RZ, R112 ;  /* 0x000000ffff6e7224 */ /* 0x000fe400078e0070 */
[----:B------:R-:W-:Y:S01]  /*5960*/  @!P1 IMAD.IADD R105, R105, 0x1, -R123 ;  /* 0x0000000169699824 */ /* 0x000fe200078e0a7b */
[----:B------:R-:W-:Y:S01]  /*5970*/  ISETP.GE.AND P1, PT, R7, RZ, PT ;  /* 0x000000ff0700720c */ /* 0x000fe20003f26270 */
[----:B------:R-:W-:Y:S02]  /*5980*/  IMAD.MOV R111, RZ, RZ, -R111 ;  /* 0x000000ffff6f7224 */ /* 0x000fe400078e0a6f */
[----:B------:R-:W-:-:S04]  /*5990*/  IMAD.HI.U32 R7, R0, R110, RZ ;  /* 0x0000006e00077227 */ /* 0x000fc800078e00ff */
[----:B------:R-:W-:Y:S02]  /*59a0*/  IMAD R109, R123, R111, R109 ;  /* 0x0000006f7b6d7224 */ /* 0x000fe400078e026d */
[----:B------:R-:W-:Y:S02]  /*59b0*/  VIADD R112, R4, 0xde ;  /* 0x000000de04707836 */ /* 0x000fe40000000000 */
[----:B------:R-:W-:Y:S02]  /*59c0*/  IMAD.MOV R7, RZ, RZ, -R7 ;  /* 0x000000ffff077224 */ /* 0x000fe400078e0a07 */
[--C-:B------:R-:W-:Y:S01]  /*59d0*/  @!P5 IMAD.IADD R108, R108, 0x1, -R123.reuse ;  /* 0x000000016c6cd824 */ /* 0x100fe200078e0a7b */
[----:B------:R-:W-:Y:S01]  /*59e0*/  IABS R111, R112 ;  /* 0x00000070006f7213 */ /* 0x000fe20000000000 */
[--C-:B------:R-:W-:Y:S01]  /*59f0*/  @!P4 IMAD.IADD R107, R107, 0x1, -R123.reuse ;  /* 0x000000016b6bc824 */ /* 0x100fe200078e0a7b */
[----:B------:R-:W-:Y:S01]  /*5a00*/  ISETP.GE.AND P5, PT, R5, RZ, PT ;  /* 0x000000ff0500720c */ /* 0x000fe20003fa6270 */
[----:B------:R-:W-:Y:S01]  /*5a10*/  @!P6 IMAD.IADD R106, R106, 0x1, -R123 ;  /* 0x000000016a6ae824 */ /* 0x000fe200078e0a7b */
[C---:B------:R-:W-:Y:S01]  /*5a20*/  ISETP.GT.U32.AND P6, PT, R123.reuse, R109, PT ;  /* 0x0000006d7b00720c */ /* 0x040fe20003fc4070 */
[----:B------:R-:W-:Y:S01]  /*5a30*/  @!P0 IMAD.MOV R104, RZ, RZ, -R104 ;  /* 0x000000ffff688224 */ /* 0x000fe200078e0a68 */
[C---:B------:R-:W-:Y:S01]  /*5a40*/  ISETP.GT.U32.AND P0, PT, R123.reuse, R108, PT ;  /* 0x0000006c7b00720c */ /* 0x040fe20003f04070 */
[C---:B------:R-:W-:Y:S01]  /*5a50*/  IMAD R110, R123.reuse, R7, R110 ;  /* 0x000000077b6e7224 */ /* 0x040fe200078e026e */
[----:B------:R-:W-:Y:S01]  /*5a60*/  ISETP.GT.U32.AND P4, PT, R123, R107, PT ;  /* 0x0000006b7b00720c */ /* 0x000fe20003f84070 */
[----:B------:R-:W-:Y:S01]  /*5a70*/  @!P3 IMAD.MOV R105, RZ, RZ, -R105 ;  /* 0x000000ffff69b224 */ /* 0x000fe200078e0a69 */
[----:B------:R-:W-:Y:S01]  /*5a80*/  LOP3.LUT R7, R3, 0xe2, RZ, 0xfc, !PT ;  /* 0x000000e203077812 */ /* 0x000fe200078efcff */
        /* <DEDUP_REMOVED lines=8> */
[--C-:B------:R-:W-:Y:S01]  /*5b10*/  @!P4 IMAD.IADD R107, R107, 0x1, -R123.reuse ;  /* 0x000000016b6bc824 */ /* 0x100fe200078e0a7b */
[----:B------:R-:W-:Y:S01]  /*5b20*/  ISETP.GE.AND P4, PT, R6, RZ, PT ;  /* 0x000000ff0600720c */ /* 0x000fe20003f86270 */
[----:B------:R-:W-:Y:S01]  /*5b30*/  @!P3 IMAD.IADD R110, R110, 0x1, -R123 ;  /* 0x000000016e6eb824 */ /* 0x000fe200078e0a7b */
[----:B------:R-:W-:Y:S01]  /*5b40*/  LOP3.LUT R6, R3, 0xe0, RZ, 0xfc, !PT ;  /* 0x000000e003067812 */ /* 0x000fe200078efcff */
[----:B------:R-:W-:Y:S01]  /*5b50*/  @!P5 IMAD.MOV R108, RZ, RZ, -R108 ;  /* 0x000000ffff6cd224 */ /* 0x000fe200078e0a6c */
[C---:B------:R-:W-:Y:S01]  /*5b60*/  ISETP.GT.U32.AND P5, PT, R123.reuse, R111, PT ;  /* 0x0000006f7b00720c */ /* 0x040fe20003fa4070 */
[----:B------:R-:W-:Y:S01]  /*5b70*/  @!P1 IMAD.MOV R106, RZ, RZ, -R106 ;  /* 0x000000ffff6a9224 */ /* 0x000fe200078e0a6a */
[----:B------:R-:W-:Y:S01]  /*5b80*/  ISETP.GT.U32.AND P3, PT, R123, R110, PT ;  /* 0x0000006e7b00720c */ /* 0x000fe20003f64070 */
[----:B------:R-:W-:Y:S01]  /*5b90*/  IMAD.HI.U32 R4, R0, R116, RZ ;  /* 0x0000007400047227 */ /* 0x000fe200078e00ff */
[----:B------:R-:W-:-:S02]  /*5ba0*/  IABS R112, R6 ;  /* 0x0000000600707213 */ /* 0x000fc40000000000 */
[----:B------:R-:W-:Y:S01]  /*5bb0*/  ISETP.GE.AND P1, PT, R114, RZ, PT ;  /* 0x000000ff7200720c */ /* 0x000fe20003f26270 */
[----:B------:R-:W-:Y:S01]  /*5bc0*/  @!P6 IMAD.IADD R109, R109, 0x1, -R123 ;  /* 0x000000016d6de824 */ /* 0x000fe200078e0a7b */
[----:B------:R-:W-:Y:S01]  /*5bd0*/  ISETP.GE.AND P6, PT, R6, RZ, PT ;  /* 0x000000ff0600720c */ /* 0x000fe20003fc6270 */
[----:B------:R-:W-:Y:S01]  /*5be0*/  @!P4 IMAD.MOV R107, RZ, RZ, -R107 ;  /* 0x000000ffff6bc224 */ /* 0x000fe200078e0a6b */
[----:B------:R-:W-:Y:S01]  /*5bf0*/  ISETP.GE.AND P4, PT, R113, RZ, PT ;  /* 0x000000ff7100720c */ /* 0x000fe20003f86270 */
[----:B------:R-:W-:Y:S01]  /*5c00*/  IMAD.HI.U32 R5, R0, R112, RZ ;  /* 0x0000007000057227 */ /* 0x000fe200078e00ff */
[----:B------:R-:W-:Y:S02]  /*5c10*/  LOP3.LUT R6, R3, 0xe4, RZ, 0xfc, !PT ;  /* 0x000000e403067812 */ /* 0x000fe400078efcff */
[----:B------:R-:W-:Y:S01]  /*5c20*/  IABS R113, R7 ;  /* 0x0000000700717213 */ /* 0x000fe20000000000 */
[--C-:B------:R-:W-:Y:S01]  /*5c30*/  @!P5 IMAD.IADD R111, R111, 0x1, -R123.reuse ;  /* 0x000000016f6fd824 */ /* 0x100fe200078e0a7b */
[----:B------:R-:W-:Y:S01]  /*5c40*/  IABS R114, R6 ;  /* 0x0000000600727213 */ /* 0x000fe20000000000 */
[----:B------:R-:W-:Y:S01]  /*5c50*/  @!P3 IMAD.IADD R110, R110, 0x1, -R123 ;  /* 0x000000016e6eb824 */ /* 0x000fe200078e0a7b */
[----:B------:R-:W-:Y:S01]  /*5c60*/  ISETP.GE.AND P3, PT, R6, RZ, PT ;  /* 0x000000ff0600720c */ /* 0x000fe20003f66270 */
[----:B------:R-:W-:Y:S01]  /*5c70*/  IMAD.MOV R5, RZ, RZ, -R5 ;  /* 0x000000ffff057224 */ /* 0x000fe200078e0a05 */
[----:B------:R-:W-:Y:S01]  /*5c80*/  ISETP.GT.U32.AND P5, PT, R123, R111, PT ;  /* 0x0000006f7b00720c */ /* 0x000fe20003fa4070 */
[----:B------:R-:W-:-:S04]  /*5c90*/  IMAD.HI.U32 R6, R0, R113, RZ ;  /* 0x0000007100067227 */ /* 0x000fc800078e00ff */
[C---:B------:R-:W-:Y:S02]  /*5ca0*/  IMAD R112, R123.reuse, R5, R112 ;  /* 0x000000057b707224 */ /* 0x040fe400078e0270 */
[----:B------:R-:W-:Y:S02]  /*5cb0*/  IMAD.MOV R6, RZ, RZ, -R6 ;  /* 0x000000ffff067224 */ /* 0x000fe400078e0a06 */
[----:B------:R-:W-:Y:S01]  /*5cc0*/  @!P4 IMAD.MOV R110, RZ, RZ, -R110 ;  /* 0x000000ffff6ec224 */ /* 0x000fe200078e0a6e */
[C---:B------:R-:W-:Y:S01]  /*5cd0*/  ISETP.GT.U32.AND P4, PT, R123.reuse, R112, PT ;  /* 0x000000707b00720c */ /* 0x040fe20003f84070 */
[----:B------:R-:W-:Y:S02]  /*5ce0*/  IMAD R113, R123, R6, R113 ;  /* 0x000000067b717224 */ /* 0x000fe400078e0271 */
[----:B------:R-:W-:Y:S02]  /*5cf0*/  @!P5 IMAD.IADD R111, R111, 0x1, -R123 ;  /* 0x000000016f6fd824 */ /* 0x000fe400078e0a7b */
[----:B------:R-:W-:Y:S01]  /*5d00*/  @!P1 IMAD.MOV R109, RZ, RZ, -R109 ;  /* 0x000000ffff6d9224 */ /* 0x000fe200078e0a6d */
[----:B------:R-:W-:Y:S01]  /*5d10*/  ISETP.GT.U32.AND P5, PT, R123, R113, PT ;  /* 0x000000717b00720c */ /* 0x000fe20003fa4070 */
[----:B------:R-:W-:Y:S01]  /*5d20*/  IMAD.HI.U32 R5, R0, R114, RZ ;  /* 0x0000007200057227 */ /* 0x000fe200078e00ff */
[----:B------:R-:W-:-:S03]  /*5d30*/  ISETP.GE.AND P1, PT, R7, RZ, PT ;  /* 0x000000ff0700720c */ /* 0x000fc60003f26270 */
[----:B------:R-:W-:-:S04]  /*5d40*/  IMAD.HI.U32 R7, R0, R115, RZ ;  /* 0x0000007300077227 */ /* 0x000fc800078e00ff */
[----:B------:R-:W-:Y:S02]  /*5d50*/  @!P4 IMAD.IADD R112, R112, 0x1, -R123 ;  /* 0x000000017070c824 */ /* 0x000fe400078e0a7b */
[----:B------:R-:W-:Y:S02]  /*5d60*/  IMAD.MOV R7, RZ, RZ, -R7 ;  /* 0x000000ffff077224 */ /* 0x000fe400078e0a07 */
[----:B------:R-:W-:Y:S01]  /*5d70*/  @!P5 IMAD.IADD R113, R113, 0x1, -R123 ;  /* 0x000000017171d824 */ /* 0x000fe200078e0a7b */
[C---:B------:R-:W-:Y:S01]  /*5d80*/  ISETP.GT.U32.AND P5, PT, R123.reuse, R112, PT ;  /* 0x000000707b00720c */ /* 0x040fe20003fa4070 */
[----:B------:R-:W-:Y:S02]  /*5d90*/  IMAD.MOV R5, RZ, RZ, -R5 ;  /* 0x000000ffff057224 */ /* 0x000fe400078e0a05 */
[C---:B------:R-:W-:Y:S02]  /*5da0*/  IMAD R115, R123.reuse, R7, R115 ;  /* 0x000000077b737224 */ /* 0x040fe400078e0273 */
[----:B------:R-:W-:-:S02]  /*5db0*/  IMAD R114, R123, R5, R114 ;  /* 0x000000057b727224 */ /* 0x000fc400078e0272 */
[----:B------:R-:W-:Y:S02]  /*5dc0*/  IMAD.MOV R4, RZ, RZ, -R4 ;  /* 0x000000ffff047224 */ /* 0x000fe400078e0a04 */
[----:B------:R-:W-:Y:S01]  /*5dd0*/  IMAD.HI.U32 R7, R0, R117, RZ ;  /* 0x0000007500077227 */ /* 0x000fe200078e00ff */
[----:B------:R-:W-:-:S03]  /*5de0*/  ISETP.GT.U32.AND P4, PT, R123, R114, PT ;  /* 0x000000727b00720c */ /* 0x000fc60003f84070 */
[----:B------:R-:W-:Y:S01]  /*5df0*/  @!P5 IMAD.IADD R112, R112, 0x1, -R123 ;  /* 0x000000017070d824 */ /* 0x000fe200078e0a7b */
[C---:B------:R-:W-:Y:S01]  /*5e00*/  ISETP.GT.U32.AND P5, PT, R123.reuse, R115, PT ;  /* 0x000000737b00720c */ /* 0x040fe20003fa4070 */
[----:B------:R-:W-:Y:S02]  /*5e10*/  IMAD R116, R123, R4, R116 ;  /* 0x000000047b747224 */ /* 0x000fe400078e0274 */
[----:B------:R-:W-:Y:S01]  /*5e20*/  IMAD.MOV R4, RZ, RZ, -R7 ;  /* 0x000000ffff047224 */ /* 0x000fe200078e0a07 */
[----:B------:R-:W-:Y:S01]  /*5e30*/  IABS R7, R11 ;  /* 0x0000000b00077213 */ /* 0x000fe20000000000 */
[----:B------:R-:W-:-:S04]  /*5e40*/  IMAD.HI.U32 R6, R0, R120, RZ ;  /* 0x0000007800067227 */ /* 0x000fc800078e00ff */
[C---:B------:R-:W-:Y:S02]  /*5e50*/  IMAD R117, R123.reuse, R4, R117 ;  /* 0x000000047b757224 */ /* 0x040fe400078e0275 */
[--C-:B------:R-:W-:Y:S01]  /*5e60*/  @!P4 IMAD.IADD R114, R114, 0x1, -R123.reuse ;  /* 0x000000017272c824 */ /* 0x100fe200078e0a7b */
[----:B------:R-:W-:Y:S01]  /*5e70*/  ISETP.GT.U32.AND P4, PT, R123, R113, PT ;  /* 0x000000717b00720c */ /* 0x000fe20003f84070 */
[----:B------:R-:W-:Y:S01]  /*5e80*/  @!P5 IMAD.IADD R115, R115, 0x1, -R123 ;  /* 0x000000017373d824 */ /* 0x000fe200078e0a7b */
[C---:B------:R-:W-:Y:S01]  /*5e90*/  ISETP.GT.U32.AND P5, PT, R123.reuse, R117, PT ;  /* 0x000000757b00720c */ /* 0x040fe20003fa4070 */
[----:B------:R-:W-:Y:S01]  /*5ea0*/  @!P0 IMAD.MOV R111, RZ, RZ, -R111 ;  /* 0x000000ffff6f8224 */ /* 0x000fe200078e0a6f */
[C---:B------:R-:W-:Y:S01]  /*5eb0*/  ISETP.GT.U32.AND P0, PT, R123.reuse, R114, PT ;  /* 0x000000727b00720c */ /* 0x040fe20003f04070 */
[----:B------:R-:W-:Y:S02]  /*5ec0*/  IMAD.MOV R6, RZ, RZ, -R6 ;  /* 0x000000ffff067224 */ /* 0x000fe400078e0a06 */
[----:B------:R-:W-:Y:S01]  /*5ed0*/  @!P6 IMAD.MOV R112, RZ, RZ, -R112 ;  /* 0x000000ffff70e224 */ /* 0x000fe200078e0a70 */
[----:B------:R-:W-:Y:S01]  /*5ee0*/  ISETP.GT.U32.AND P6, PT, R123, R115, PT ;  /* 0x000000737b00720c */ /* 0x000fe20003fc4070 */
[----:B------:R-:W-:-:S04]  /*5ef0*/  IMAD.HI.U32 R5, R0, R118, RZ ;  /* 0x0000007600057227 */ /* 0x000fc800078e00ff */
[--C-:B------:R-:W-:Y:S01]  /*5f00*/  @!P4 IMAD.IADD R113, R113, 0x1, -R123.reuse ;  /* 0x000000017171c824 */ /* 0x100fe200078e0a7b */
[----:B------:R-:W-:Y:S01]  /*5f10*/  ISETP.GT.U32.AND P4, PT, R123, R116, PT ;  /* 0x000000747b00720c */ /* 0x000fe20003f84070 */
[----:B------:R-:W-:Y:S02]  /*5f20*/  @!P5 IMAD.IADD R117, R117, 0x1, -R123 ;  /* 0x000000017575d824 */ /* 0x000fe400078e0a7b */
[C---:B------:R-:W-:Y:S01]  /*5f30*/  IMAD R120, R123.reuse, R6, R120 ;  /* 0x000000067b787224 */ /* 0x040fe200078e0278 */
[----:B------:R-:W-:Y:S01]  /*5f40*/  IABS R6, R122 ;  /* 0x0000007a00067213 */ /* 0x000fe20000000000 */
[----:B------:R-:W-:Y:S01]  /*5f50*/  IMAD.MOV R5, RZ, RZ, -R5 ;  /* 0x000000ffff057224 */ /* 0x000fe200078e0a05 */
[----:B------:R-:W-:Y:S01]  /*5f60*/  ISETP.GT.U32.AND P5, PT, R123, R117, PT ;  /* 0x000000757b00720c */ /* 0x000fe20003fa4070 */
[----:B------:R-:W-:Y:S02]  /*5f70*/  IMAD.MOV R119, RZ, RZ, -R119 ;  /* 0x000000ffff777224 */ /* 0x000fe400078e0a77 */
[--C-:B------:R-:W-:Y:S01]  /*5f80*/  @!P0 IMAD.IADD R114, R114, 0x1, -R123.reuse ;  /* 0x0000000172728824 */ /* 0x100fe200078e0a7b */
[----:B------:R-:W-:Y:S01]  /*5f90*/  ISETP.GE.AND P0, PT, R125, RZ, PT ;  /* 0x000000ff7d00720c */ /* 0x000fe20003f06270 */
[----:B------:R-:W-:Y:S01]  /*5fa0*/  IMAD R118, R123, R5, R118 ;  /* 0x000000057b767224 */ /* 0x000fe200078e0276 */
[----:B------:R-:W-:Y:S01]  /*5fb0*/  IABS R125, R8 ;  /* 0x00000008007d7213 */ /* 0x000fe20000000000 */
[----:B------:R-:W-:-:S02]  /*5fc0*/  @!P4 IMAD.IADD R116, R116, 0x1, -R123 ;  /* 0x000000017474c824 */ /* 0x000fc400078e0a7b */
[----:B------:R-:W-:Y:S01]  /*5fd0*/  IMAD R119, R123, R119, R124 ;  /* 0x000000777b777224 */ /* 0x000fe200078e027c */
[----:B------:R-:W-:Y:S01]  /*5fe0*/  IABS R124, R9 ;  /* 0x00000009007c7213 */ /* 0x000fe20000000000 */
[--C-:B------:R-:W-:Y:S01]  /*5ff0*/  @!P6 IMAD.IADD R115, R115, 0x1, -R123.reuse ;  /* 0x000000017373e824 */ /* 0x100fe200078e0a7b */
[----:B------:R-:W-:Y:S01]  /*6000*/  ISETP.GT.U32.AND P4, PT, R123, R116, PT ;  /* 0x000000747b00720c */ /* 0x000fe20003f84070 */
[----:B------:R-:W-:Y:S01]  /*6010*/  @!P5 IMAD.IADD R117, R117, 0x1, -R123 ;  /* 0x000000017575d824 */ /* 0x000fe200078e0a7b */
[C---:B------:R-:W-:Y:S01]  /*6020*/  ISETP.GT.U32.AND P5, PT, R123.reuse, R120, PT ;  /* 0x000000787b00720c */ /* 0x040fe20003fa4070 */
[----:B------:R-:W-:Y:S01]  /*6030*/  IMAD.HI.U32 R4, R0, R125, RZ ;  /* 0x0000007d00047227 */ /* 0x000fe200078e00ff */
[----:B------:R-:W-:-:S03]  /*6040*/  ISETP.GT.U32.AND P6, PT, R123, R118, PT ;  /* 0x000000767b00720c */ /* 0x000fc60003fc4070 */
[----:B------:R-:W-:-:S04]  /*6050*/  IMAD.HI.U32 R5, R0, R124, RZ ;  /* 0x0000007c00057227 */ /* 0x000fc800078e00ff */
[----:B------:R-:W-:Y:S02]  /*6060*/  IMAD.MOV R4, RZ, RZ, -R4 ;  /* 0x000000ffff047224 */ /* 0x000fe400078e0a04 */
[--C-:B------:R-:W-:Y:S01]  /*6070*/  @!P4 IMAD.IADD R116, R116, 0x1, -R123.reuse ;  /* 0x000000017474c824 */ /* 0x100fe200078e0a7b */
[C---:B------:R-:W-:Y:S01]  /*6080*/  ISETP.GT.U32.AND P4, PT, R123.reuse, R119, PT ;  /* 0x000000777b00720c */ /* 0x040fe20003f84070 */
[----:B------:R-:W-:Y:S02]  /*6090*/  @!P5 IMAD.IADD R120, R120, 0x1, -R123 ;  /* 0x000000017878d824 */ /* 0x000fe400078e0a7b */
[----:B------:R-:W-:Y:S02]  /*60a0*/  IMAD.MOV R5, RZ, RZ, -R5 ;  /* 0x000000ffff057224 */ /* 0x000fe400078e0a05 */
[C---:B------:R-:W-:Y:S02]  /*60b0*/  IMAD R125, R123.reuse, R4, R125 ;  /* 0x000000047b7d7224 */ /* 0x040fe400078e027d */
[----:B------:R-:W-:Y:S01]  /*60c0*/  @!P0 IMAD.MOV R115, RZ, RZ, -R115 ;  /* 0x000000ffff738224 */ /* 0x000fe200078e0a73 */
[C---:B------:R-:W-:Y:S01]  /*60d0*/  ISETP.GT.U32.AND P0, PT, R123.reuse, R120, PT ;  /* 0x000000787b00720c */ /* 0x040fe20003f04070 */
[----:B------:R-:W-:-:S02]  /*60e0*/  IMAD R124, R123, R5, R124 ;  /* 0x000000057b7c7224 */ /* 0x000fc400078e027c */
[--C-:B------:R-:W-:Y:S01]  /*60f0*/  @!P6 IMAD.IADD R118, R118, 0x1, -R123.reuse ;  /* 0x000000017676e824 */ /* 0x100fe200078e0a7b */
[----:B------:R-:W-:Y:S01]  /*6100*/  ISETP.GT.U32.AND P6, PT, R123, R125, PT ;  /* 0x0000007d7b00720c */ /* 0x000fe20003fc4070 */
[----:B------:R-:W-:Y:S01]  /*6110*/  @!P4 IMAD.IADD R119, R119, 0x1, -R123 ;  /* 0x000000017777c824 */ /* 0x000fe200078e0a7b */
[----:B------:R-:W-:Y:S01]  /*6120*/  ISETP.GT.U32.AND P5, PT, R123, R124, PT ;  /* 0x0000007c7b00720c */ /* 0x000fe20003fa4070 */
[----:B------:R-:W-:Y:S01]  /*6130*/  IMAD.MOV.U32 R4, RZ, RZ, R14 ;  /* 0x000000ffff047224 */ /* 0x000fe200078e000e */
[----:B------:R-:W-:Y:S01]  /*6140*/  ISETP.GE.AND P4, PT, R64, RZ, PT ;  /* 0x000000ff4000720c */ /* 0x000fe20003f86270 */
[----:B------:R-:W-:Y:S01]  /*6150*/  IMAD.HI.U32 R5, R0, R7, RZ ;  /* 0x0000000700057227 */ /* 0x000fe200078e00ff */
[----:B------:R-:W-:-:S03]  /*6160*/  LOP3.LUT R64, R3, 0xfc, RZ, 0xfc, !PT ;  /* 0x000000fc03407812 */ /* 0x000fc600078efcff */
[--C-:B------:R-:W-:Y:S01]  /*6170*/  @!P0 IMAD.IADD R120, R120, 0x1, -R123.reuse ;  /* 0x0000000178788824 */ /* 0x100fe200078e0a7b */
[----:B------:R-:W-:Y:S01]  /*6180*/  ISETP.GE.AND P0, PT, R10, RZ, PT ;  /* 0x000000ff0a00720c */ /* 0x000fe20003f06270 */
[----:B------:R-:W-:Y:S01]  /*6190*/  IMAD.HI.U32 R14, R0, R4, RZ ;  /* 0x00000004000e7227 */ /* 0x000fe200078e00ff */
[----:B------:R-:W0:Y:S03]  /*61a0*/  S2R R10, SR_TID.X ;  /* 0x00000000000a7919 */ /* 0x000e260000002100 */
[----:B------:R-:W-:Y:S01]  /*61b0*/  @!P6 IMAD.IADD R125, R125, 0x1, -R123 ;  /* 0x000000017d7de824 */ /* 0x000fe200078e0a7b */
[----:B------:R-:W-:Y:S01]  /*61c0*/  ISETP.GE.AND P6, PT, R2, RZ, PT ;  /* 0x000000ff0200720c */ /* 0x000fe20003fc6270 */
[----:B------:R-:W-:Y:S01]  /*61d0*/  IMAD.MOV R3, RZ, RZ, -R5 ;  /* 0x000000ffff037224 */ /* 0x000fe200078e0a05 */
[----:B------:R-:W-:Y:S01]  /*61e0*/  IABS R2, R64 ;  /* 0x0000004000027213 */ /* 0x000fe20000000000 */
[----:B------:R-:W-:-:S02]  /*61f0*/  IMAD.MOV R14, RZ, RZ, -R14 ;  /* 0x000000ffff0e7224 */ /* 0x000fc400078e0a0e */
[----:B------:R-:W-:Y:S01]  /*6200*/  @!P1 IMAD.MOV R113, RZ, RZ, -R113 ;  /* 0x000000ffff719224 */ /* 0x000fe200078e0a71 */
[C---:B------:R-:W-:Y:S01]  /*6210*/  ISETP.GT.U32.AND P1, PT, R123.reuse, R118, PT ;  /* 0x000000767b00720c */ /* 0x040fe20003f24070 */
[----:B------:R-:W-:Y:S01]  /*6220*/  @!P5 IMAD.IADD R124, R124, 0x1, -R123 ;  /* 0x000000017c7cd824 */ /* 0x000fe200078e0a7b */
[C---:B------:R-:W-:Y:S01]  /*6230*/  ISETP.GT.U32.AND P5, PT, R123.reuse, R125, PT ;  /* 0x0000007d7b00720c */ /* 0x040fe20003fa4070 */
[----:B------:R-:W-:Y:S01]  /*6240*/  @!P3 IMAD.MOV R114, RZ, RZ, -R114 ;  /* 0x000000ffff72b224 */ /* 0x000fe200078e0a72 */
[----:B------:R-:W-:Y:S01]  /*6250*/  ISETP.GT.U32.AND P3, PT, R123, R119, PT ;  /* 0x000000777b00720c */ /* 0x000fe20003f64070 */
[----:B---3--:R-:W-:-:S04]  /*6260*/  IMAD.HI.U32 R15, R0, R6, RZ ;  /* 0x00000006000f7227 */ /* 0x008fc800078e00ff */
[C---:B------:R-:W-:Y:S02]  /*6270*/  IMAD R7, R123.reuse, R3, R7 ;  /* 0x000000037b077224 */ /* 0x040fe400078e0207 */
[C---:B------:R-:W-:Y:S02]  /*6280*/  IMAD R3, R123.reuse, R14, R4 ;  /* 0x0000000e7b037224 */ /* 0x040fe400078e0204 */
[----:B------:R-:W-:Y:S02]  /*6290*/  IMAD.MOV.U32 R4, RZ, RZ, R2 ;  /* 0x000000ffff047224 */ /* 0x000fe400078e0002 */
[----:B------:R-:W-:Y:S01]  /*62a0*/  @!P4 IMAD.MOV R116, RZ, RZ, -R116 ;  /* 0x000000ffff74c224 */ /* 0x000fe200078e0a74 */
[----:B------:R-:W1:Y:S01]  /*62b0*/  LDS R2, [UR9] ;  /* 0x00000009ff027984 */ /* 0x000e620008000800 */
[----:B------:R-:W-:Y:S01]  /*62c0*/  IMAD.MOV R5, RZ, RZ, -R15 ;  /* 0x000000ffff057224 */ /* 0x000fe200078e0a0f */
[C---:B------:R-:W-:Y:S01]  /*62d0*/  ISETP.GT.U32.AND P4, PT, R123.reuse, R124, PT ;  /* 0x0000007c7b00720c */ /* 0x040fe20003f84070 */
[----:B------:R-:W-:Y:S01]  /*62e0*/  @!P6 IMAD.MOV R117, RZ, RZ, -R117 ;  /* 0x000000ffff75e224 */ /* 0x000fe200078e0a75 */
[C---:B------:R-:W-:Y:S01]  /*62f0*/  ISETP.GT.U32.AND P6, PT, R123.reuse, R7, PT ;  /* 0x000000077b00720c */ /* 0x040fe20003fc4070 */
[----:B------:R-:W-:Y:S01]  /*6300*/  IMAD R6, R123, R5, R6 ;  /* 0x000000057b067224 */ /* 0x000fe200078e0206 */
[----:B0-----:R-:W-:Y:S01]  /*6310*/  SHF.R.U32.HI R10, RZ, 0x5, R10 ;  /* 0x00000005ff0a7819 */ /* 0x001fe2000001160a */
[----:B------:R-:W-:-:S02]  /*6320*/  @!P1 IMAD.IADD R118, R118, 0x1, -R123 ;  /* 0x0000000176769824 */ /* 0x000fc400078e0a7b */
[--C-:B------:R-:W-:Y:S01]  /*6330*/  @!P3 IMAD.IADD R119, R119, 0x1, -R123.reuse ;  /* 0x000000017777b824 */ /* 0x100fe200078e0a7b */
[----:B------:R-:W-:Y:S01]  /*6340*/  ISETP.GT.U32.AND P1, PT, R123, R6, PT ;  /* 0x000000067b00720c */ /* 0x000fe20003f24070 */
[----:B------:R-:W-:Y:S01]  /*6350*/  @!P5 IMAD.IADD R125, R125, 0x1, -R123 ;  /* 0x000000017d7dd824 */ /* 0x000fe200078e0a7b */
[----:B------:R-:W-:Y:S01]  /*6360*/  ISETP.GT.U32.AND P3, PT, R123, R3, PT ;  /* 0x000000037b00720c */ /* 0x000fe20003f64070 */
[----:B------:R-:W-:-:S04]  /*6370*/  IMAD.HI.U32 R0, R0, R4, RZ ;  /* 0x0000000400007227 */ /* 0x000fc800078e00ff */
[--C-:B------:R-:W-:Y:S01]  /*6380*/  @!P4 IMAD.IADD R124, R124, 0x1, -R123.reuse ;  /* 0x000000017c7cc824 */ /* 0x100fe200078e0a7b */
[----:B------:R-:W-:Y:S01]  /*6390*/  ISETP.GE.AND P4, PT, R13, RZ, PT ;  /* 0x000000ff0d00720c */ /* 0x000fe20003f86270 */
[--C-:B------:R-:W-:Y:S01]  /*63a0*/  @!P6 IMAD.IADD R7, R7, 0x1, -R123.reuse ;  /* 0x000000010707e824 */ /* 0x100fe200078e0a7b */
[----:B------:R-:W-:Y:S01]  /*63b0*/  ISETP.GE.AND P6, PT, R12, RZ, PT ;  /* 0x000000ff0c00720c */ /* 0x000fe20003fc6270 */
[----:B------:R-:W-:Y:S02]  /*63c0*/  @!P0 IMAD.MOV R118, RZ, RZ, -R118 ;  /* 0x000000ffff768224 */ /* 0x000fe400078e0a76 */
[--C-:B------:R-:W-:Y:S01]  /*63d0*/  @!P1 IMAD.IADD R6, R6, 0x1, -R123.reuse ;  /* 0x0000000106069824 */ /* 0x100fe200078e0a7b */
[----:B------:R-:W-:Y:S01]  /*63e0*/  ISETP.GE.AND P1, PT, R8, RZ, PT ;  /* 0x000000ff0800720c */ /* 0x000fe20003f26270 */
[----:B------:R-:W-:Y:S01]  /*63f0*/  @!P3 IMAD.IADD R3, R3, 0x1, -R123 ;  /* 0x000000010303b824 */ /* 0x000fe200078e0a7b */
[----:B------:R-:W-:Y:S01]  /*6400*/  ISETP.GE.AND P3, PT, R9, RZ, PT ;  /* 0x000000ff0900720c */ /* 0x000fe20003f66270 */
[----:B------:R-:W-:Y:S01]  /*6410*/  IMAD.SHL.U32 R8, R10, 0x200000, RZ ;  /* 0x002000000a087824 */ /* 0x000fe200078e00ff */
[----:B------:R-:W-:Y:S01]  /*6420*/  ISETP.GT.U32.AND P0, PT, R123, R7, PT ;  /* 0x000000077b00720c */ /* 0x000fe20003f04070 */
[----:B------:R-:W-:-:S02]  /*6430*/  IMAD.MOV R0, RZ, RZ, -R0 ;  /* 0x000000ffff007224 */ /* 0x000fc400078e0a00 */
[----:B------:R-:W-:Y:S01]  /*6440*/  @!P4 IMAD.MOV R119, RZ, RZ, -R119 ;  /* 0x000000ffff77c224 */ /* 0x000fe200078e0a77 */
[C---:B------:R-:W-:Y:S01]  /*6450*/  ISETP.GT.U32.AND P4, PT, R123.reuse, R6, PT ;  /* 0x000000067b00720c */ /* 0x040fe20003f84070 */
[C---:B------:R-:W-:Y:S01]  /*6460*/  IMAD R0, R123.reuse, R0, R4 ;  /* 0x000000007b007224 */ /* 0x040fe200078e0204 */
[----:B------:R-:W-:Y:S02]  /*6470*/  LOP3.LUT R9, R8, 0x600000, RZ, 0xc0, !PT ;  /* 0x0060000008097812 */ /* 0x000fe400078ec0ff */
[----:B-1----:R-:W-:Y:S01]  /*6480*/  R2UR UR8, R2 ;  /* 0x00000000020872ca */ /* 0x002fe200000e0000 */
[----:B------:R-:W2:Y:S01]  /*6490*/  LDL R8, [R1+0x644] ;  /* 0x0006440001087983 */ /* 0x000ea20000100800 */
[----:B------:R-:W-:Y:S01]  /*64a0*/  @!P1 IMAD.MOV R125, RZ, RZ, -R125 ;  /* 0x000000ffff7d9224 */ /* 0x000fe200078e0a7d */
[----:B------:R-:W-:Y:S01]  /*64b0*/  ISETP.GT.U32.AND P5, PT, R123, R0, PT ;  /* 0x000000007b00720c */ /* 0x000fe20003fa4070 */
[----:B------:R-:W-:Y:S01]  /*64c0*/  @!P3 IMAD.MOV R124, RZ, RZ, -R124 ;  /* 0x000000ffff7cb224 */ /* 0x000fe200078e0a7c */
[----:B------:R-:W3:Y:S01]  /*64d0*/  LDL.LU R15, [R1+0x24] ;  /* 0x00002400010f7983 */ /* 0x000ee20000300800 */
[----:B------:R-:W-:Y:S01]  /*64e0*/  ISETP.GE.AND P1, PT, R11, RZ, PT ;  /* 0x000000ff0b00720c */ /* 0x000fe20003f26270 */
[----:B------:R-:W-:Y:S01]  /*64f0*/  @!P0 IMAD.IADD R7, R7, 0x1, -R123 ;  /* 0x0000000107078824 */ /* 0x000fe200078e0a7b */
[----:B------:R-:W0:Y:S01]  /*6500*/  LDC.64 R4, c[0x0][0x3a0] ;  /* 0x0000e800ff047b82 */ /* 0x000e220000000a00 */
[----:B------:R-:W4:Y:S01]  /*6510*/  LDL.LU R14, [R1+0x20] ;  /* 0x00002000010e7983 */ /* 0x000f220000300800 */
[----:B------:R-:W-:-:S03]  /*6520*/  ISETP.NE.U32.AND P3, PT, R10, RZ, PT ;  /* 0x000000ff0a00720c */ /* 0x000fc60003f65070 */
[----:B------:R-:W3:Y:S01]  /*6530*/  LDL.LU R13, [R1+0x1c] ;  /* 0x00001c00010d7983 */ /* 0x000ee20000300800 */
[----:B------:R-:W-:-:S03]  /*6540*/  R2UR UR10, R9 ;  /* 0x00000000090a72ca */ /* 0x000fc600000e0000 */
[----:B------:R-:W3:Y:S01]  /*6550*/  LDL.LU R12, [R1+0x14] ;  /* 0x00001400010c7983 */ /* 0x000ee20000300800 */
[----:B------:R-:W-:-:S03]  /*6560*/  ISETP.GE.AND P0, PT, R122, RZ, PT ;  /* 0x000000ff7a00720c */ /* 0x000fc60003f06270 */
[----:B------:R-:W3:Y:S01]  /*6570*/  LDL.LU R11, [R1+0x10] ;  /* 0x00001000010b7983 */ /* 0x000ee20000300800 */
[----:B------:R-:W-:-:S03]  /*6580*/  @!P4 IMAD.IADD R6, R6, 0x1, -R123 ;  /* 0x000000010606c824 */ /* 0x000fc600078e0a7b */
[----:B------:R-:W3:Y:S01]  /*6590*/  LDL.LU R10, [R1+0xc] ;  /* 0x00000c00010a7983 */ /* 0x000ee20000300800 */
[----:B------:R-:W-:-:S03]  /*65a0*/  ISETP.GE.AND P4, PT, R65, RZ, PT ;  /* 0x000000ff4100720c */ /* 0x000fc60003f86270 */
[----:B------:R-:W3:Y:S04]  /*65b0*/  LDL.LU R9, [R1+0x8] ;  /* 0x0000080001097983 */ /* 0x000ee80000300800 */
[----:B------:R-:W3:Y:S04]  /*65c0*/  LDL.LU R2, [R1+0x4] ;  /* 0x0000040001027983 */ /* 0x000ee80000300800 */
[----:B------:R-:W3:Y:S04]  /*65d0*/  LDL.LU R122, [R1+0x678] ;  /* 0x00067800017a7983 */ /* 0x000ee80000300800 */
[----:B------:R-:W3:Y:S01]  /*65e0*/  LDL.LU R65, [R1+0x674] ;  /* 0x0006740001417983 */ /* 0x000ee20000300800 */
[----:B------:R-:W-:Y:S01]  /*65f0*/  @!P5 IMAD.IADD R0, R0, 0x1, -R123 ;  /* 0x000000010000d824 */ /* 0x000fe200078e0a7b */
[----:B------:R-:W-:Y:S04]  /*6600*/  BAR.SYNC.DEFER_BLOCKING 0x0 ;  /* 0x0000000000007b1d */ /* 0x000fe80000010000 */
[C---:B------:R-:W-:Y:S01]  /*6610*/  ISETP.GT.U32.AND P5, PT, R123.reuse, R0, PT ;  /* 0x000000007b00720c */ /* 0x040fe20003fa4070 */
[----:B------:R-:W-:Y:S01]  /*6620*/  @!P6 IMAD.MOV R120, RZ, RZ, -R120 ;  /* 0x000000ffff78e224 */ /* 0x000fe200078e0a78 */
[----:B------:R-:W-:Y:S01]  /*6630*/  ISETP.GT.U32.AND P6, PT, R123, R3, PT ;  /* 0x000000037b00720c */ /* 0x000fe20003fc4070 */
[----:B------:R-:W-:-:S10]  /*6640*/  @!P0 IMAD.MOV R6, RZ, RZ, -R6 ;  /* 0x000000ffff068224 */ /* 0x000fd400078e0a06 */
[--C-:B------:R-:W-:Y:S02]  /*6650*/  @!P5 IMAD.IADD R0, R0, 0x1, -R123.reuse ;  /* 0x000000010000d824 */ /* 0x100fe400078e0a7b */
[----:B------:R-:W-:Y:S01]  /*6660*/  @!P6 IMAD.IADD R3, R3, 0x1, -R123 ;  /* 0x000000010303e824 */ /* 0x000fe200078e0a7b */
[----:B------:R-:W-:Y:S02]  /*6670*/  ISETP.GE.AND P6, PT, R64, RZ, PT ;  /* 0x000000ff4000720c */ /* 0x000fe40003fc6270 */
[----:B------:R-:W4:Y:S01]  /*6680*/  LDL.LU R64, [R1+0x670] ;  /* 0x0006700001407983 */ /* 0x000f220000300800 */
[----:B--2---:R-:W-:-:S03]  /*6690*/  ISETP.GE.AND P0, PT, R8, RZ, PT ;  /* 0x000000ff0800720c */ /* 0x004fc60003f06270 */
[----:B------:R-:W2:Y:S01]  /*66a0*/  LDL.LU R8, [R1+0x66c] ;  /* 0x00066c0001087983 */ /* 0x000ea20000300800 */
[----:B---3--:R-:W-:Y:S02]  /*66b0*/  ISETP.NE.AND P5, PT, R65, RZ, PT ;  /* 0x000000ff4100720c */ /* 0x008fe40003fa5270 */
[----:B------:R-:W-:-:S04]  /*66c0*/  LOP3.LUT R65, RZ, R65, RZ, 0x33, !PT ;  /* 0x00000041ff417212 */ /* 0x000fc800078e33ff */
[C---:B------:R-:W-:Y:S02]  /*66d0*/  SEL R122, R65.reuse, R122, !P5 ;  /* 0x0000007a417a7207 */ /* 0x040fe40006800000 */
[C---:B------:R-:W-:Y:S02]  /*66e0*/  SEL R15, R65.reuse, R15, !P5 ;  /* 0x0000000f410f7207 */ /* 0x040fe40006800000 */
[C---:B----4-:R-:W-:Y:S01]  /*66f0*/  SEL R14, R65.reuse, R14, !P5 ;  /* 0x0000000e410e7207 */ /* 0x050fe20006800000 */
[----:B------:R1:W-:Y:S01]  /*6700*/  STL [R1+0x340], R122 ;  /* 0x0003407a01007387 */ /* 0x0003e20000100800 */
[C---:B------:R-:W-:Y:S02]  /*6710*/  SEL R13, R65.reuse, R13, !P5 ;  /* 0x0000000d410d7207 */ /* 0x040fe40006800000 */
[C---:B------:R-:W-:Y:S02]  /*6720*/  SEL R12, R65.reuse, R12, !P5 ;  /* 0x0000000c410c7207 */ /* 0x040fe40006800000 */
[C---:B------:R-:W-:Y:S01]  /*6730*/  SEL R11, R65.reuse, R11, !P5 ;  /* 0x0000000b410b7207 */ /* 0x040fe20006800000 */
[----:B-1----:R-:W3:Y:S04]  /*6740*/  LDL.LU R122, [R1+0x18] ;  /* 0x00001800017a7983 */ /* 0x002ee80000300800 */
[----:B------:R1:W-:Y:S01]  /*6750*/  STL [R1+0x68], R15 ;  /* 0x0000680f01007387 */ /* 0x0003e20000100800 */
[----:B------:R-:W-:-:S02]  /*6760*/  SEL R10, R65, R10, !P5 ;  /* 0x0000000a410a7207 */ /* 0x000fc40006800000 */
[C---:B------:R-:W-:Y:S01]  /*6770*/  SEL R9, R65.reuse, R9, !P5 ;  /* 0x0000000941097207 */ /* 0x040fe20006800000 */
[----:B-1----:R-:W4:Y:S04]  /*6780*/  LDL.LU R15, [R1+0x668] ;  /* 0x00066800010f7983 */ /* 0x002f280000300800 */
[----:B------:R1:W-:Y:S01]  /*6790*/  STL [R1+0x33c], R14 ;  /* 0x00033c0e01007387 */ /* 0x0003e20000100800 */
[----:B------:R-:W-:-:S03]  /*67a0*/  SEL R2, R65, R2, !P5 ;  /* 0x0000000241027207 */ /* 0x000fc60006800000 */
[----:B-1----:R-:W2:Y:S04]  /*67b0*/  LDL.LU R14, [R1+0x664] ;  /* 0x00066400010e7983 */ /* 0x002ea80000300800 */
[----:B------:R1:W-:Y:S04]  /*67c0*/  STL [R1+0x338], R13 ;  /* 0x0003380d01007387 */ /* 0x0003e80000100800 */
        /* <DEDUP_REMOVED lines=8> */
[----:B-1----:R-:W3:Y:S04]  /*6850*/  LDL.LU R9, [R1+0x650] ;  /* 0x0006500001097983 */ /* 0x002ee80000300800 */
[----:B------:R1:W-:Y:S04]  /*6860*/  STL [R1+0x70], R2 ;  /* 0x0000700201007387 */ /* 0x0003e80000100800 */
[----:B-1----:R-:W4:Y:S01]  /*6870*/  LDL.LU R2, [R1+0x64c] ;  /* 0x00064c0001027983 */ /* 0x002f220000300800 */
[----:B------:R-:W-:-:S02]  /*6880*/  @!P1 IMAD.MOV R7, RZ, RZ, -R7 ;  /* 0x000000ffff079224 */ /* 0x000fc400078e0a07 */
[----:B------:R-:W-:Y:S02]  /*6890*/  @!P4 IMAD.MOV R3, RZ, RZ, -R3 ;  /* 0x000000ffff03c224 */ /* 0x000fe400078e0a03 */
[----:B------:R-:W-:Y:S01]  /*68a0*/  @!P6 IMAD.MOV R0, RZ, RZ, -R0 ;  /* 0x000000ffff00e224 */ /* 0x000fe200078e0a00 */
[----:B------:R-:W-:Y:S02]  /*68b0*/  ISETP.NE.AND P1, PT, R64, RZ, PT ;  /* 0x000000ff4000720c */ /* 0x000fe40003f25270 */
[C---:B------:R-:W-:Y:S01]  /*68c0*/  SEL R7, R65.reuse, R7, !P5 ;  /* 0x0000000741077207 */ /* 0x040fe20006800000 */
[----:B0-----:R-:W-:Y:S01]  /*68d0*/  VIADD R123, R4, 0xffffffec ;  /* 0xffffffec047b7836 */ /* 0x001fe20000000000 */
[C---:B------:R-:W-:Y:S02]  /*68e0*/  SEL R121, R65.reuse, R121, !P5 ;  /* 0x0000007941797207 */ /* 0x040fe40006800000 */
[C---:B------:R-:W-:Y:S02]  /*68f0*/  SEL R80, R65.reuse, R80, !P5 ;  /* 0x0000005041507207 */ /* 0x040fe40006800000 */
[----:B------:R-:W-:-:S02]  /*6900*/  SEL R84, R65, R84, !P5 ;  /* 0x0000005441547207 */ /* 0x000fc40006800000 */
[C---:B------:R-:W-:Y:S02]  /*6910*/  SEL R88, R65.reuse, R88, !P5 ;  /* 0x0000005841587207 */ /* 0x040fe40006800000 */
[C---:B------:R-:W-:Y:S02]  /*6920*/  SEL R92, R65.reuse, R92, !P5 ;  /* 0x0000005c415c7207 */ /* 0x040fe40006800000 */
[C---:B------:R-:W-:Y:S02]  /*6930*/  SEL R100, R65.reuse, R100, !P5 ;  /* 0x0000006441647207 */ /* 0x040fe40006800000 */
[C---:B------:R-:W-:Y:S02]  /*6940*/  SEL R108, R65.reuse, R108, !P5 ;  /* 0x0000006c416c7207 */ /* 0x040fe40006800000 */
[C---:B------:R-:W-:Y:S02]  /*6950*/  SEL R112, R65.reuse, R112, !P5 ;  /* 0x0000007041707207 */ /* 0x040fe40006800000 */
[----:B------:R-:W-:-:S02]  /*6960*/  SEL R120, R65, R120, !P5 ;  /* 0x0000007841787207 */ /* 0x000fc40006800000 */
[C---:B--2---:R-:W-:Y:S02]  /*6970*/  SEL R10, R65.reuse, R10, !P5 ;  /* 0x0000000a410a7207 */ /* 0x044fe40006800000 */
[C---:B---3--:R-:W-:Y:S02]  /*6980*/  SEL R9, R65.reuse, R9, !P5 ;  /* 0x0000000941097207 */ /* 0x048fe40006800000 */
[----:B----4-:R-:W-:-:S05]  /*6990*/  SEL R2, R65, R2, !P5 ;  /* 0x0000000241027207 */ /* 0x010fca0006800000 */
[----:B------:R0:W-:Y:S04]  /*69a0*/  STL [R1+0x31c], R2 ;  /* 0x00031c0201007387 */ /* 0x0001e80000100800 */
[----:B0-----:R0:W5:Y:S04]  /*69b0*/  LDL.LU R2, [R1+0x648] ;  /* 0x0006480001027983 */ /* 0x0011680000300800 */
[----:B------:R1:W-:Y:S04]  /*69c0*/  STL [R1+0x318], R9 ;  /* 0x0003180901007387 */ /* 0x0003e80000100800 */
[----:B------:R2:W-:Y:S01]  /*69d0*/  STL [R1], R10 ;  /* 0x0000000a01007387 */ /* 0x0005e20000100800 */
[----:B-1----:R-:W-:-:S02]  /*69e0*/  SEL R9, R65, R11, !P5 ;  /* 0x0000000b41097207 */ /* 0x002fc40006800000 */
[C---:B------:R-:W-:Y:S02]  /*69f0*/  SEL R11, R65.reuse, R12, !P5 ;  /* 0x0000000c410b7207 */ /* 0x040fe40006800000 */
[C---:B--2---:R-:W-:Y:S01]  /*6a00*/  SEL R10, R65.reuse, R13, !P5 ;  /* 0x0000000d410a7207 */ /* 0x044fe20006800000 */
[----:B------:R1:W-:Y:S04]  /*6a10*/  STL [R1+0x6c], R9 ;  /* 0x00006c0901007387 */ /* 0x0003e80000100800 */
[----:B------:R2:W-:Y:S01]  /*6a20*/  STL [R1+0x304], R11 ;  /* 0x0003040b01007387 */ /* 0x0005e20000100800 */
[----:B-1----:R-:W-:-:S03]  /*6a30*/  SEL R9, R65, R14, !P5 ;  /* 0x0000000e41097207 */ /* 0x002fc60006800000 */
[----:B------:R1:W-:Y:S01]  /*6a40*/  STL [R1+0x300], R10 ;  /* 0x0003000a01007387 */ /* 0x0003e20000100800 */
[----:B--2---:R-:W-:-:S03]  /*6a50*/  SEL R11, R65, R15, !P5 ;  /* 0x0000000f410b7207 */ /* 0x004fc60006800000 */
[----:B------:R2:W-:Y:S01]  /*6a60*/  STL [R1+0xc], R9 ;  /* 0x00000c0901007387 */ /* 0x0005e20000100800 */
[----:B-1----:R-:W-:-:S03]  /*6a70*/  SEL R10, R65, R16, !P5 ;  /* 0x00000010410a7207 */ /* 0x002fc60006800000 */
[----:B------:R1:W-:Y:S01]  /*6a80*/  STL [R1+0x88], R11 ;  /* 0x0000880b01007387 */ /* 0x0003e20000100800 */
[----:B--2---:R-:W-:-:S03]  /*6a90*/  SEL R9, R65, R17, !P5 ;  /* 0x0000001141097207 */ /* 0x004fc60006800000 */
[----:B------:R2:W-:Y:S04]  /*6aa0*/  STL [R1+0x2fc], R10 ;  /* 0x0002fc0a01007387 */ /* 0x0005e80000100800 */
[----:B------:R3:W-:Y:S01]  /*6ab0*/  STL [R1+0x2f8], R9 ;  /* 0x0002f80901007387 */ /* 0x0007e20000100800 */
[C---:B-1----:R-:W-:Y:S02]  /*6ac0*/  SEL R11, R65.reuse, R18, !P5 ;  /* 0x00000012410b7207 */ /* 0x042fe40006800000 */
[----:B--2---:R-:W-:-:S03]  /*6ad0*/  SEL R10, R65, R19, !P5 ;  /* 0x00000013410a7207 */ /* 0x004fc60006800000 */
[----:B------:R1:W-:Y:S01]  /*6ae0*/  STL [R1+0x4], R11 ;  /* 0x0000040b01007387 */ /* 0x0003e20000100800 */
[----:B---3--:R-:W-:-:S03]  /*6af0*/  SEL R9, R65, R20, !P5 ;  /* 0x0000001441097207 */ /* 0x008fc60006800000 */
        /* <DEDUP_REMOVED lines=172> */
[----:B------:R-:W-:Y:S01]  /*75c0*/  STL [R1+0x150], R11 ;  /* 0x0001500b01007387 */ /* 0x000fe20000100800 */
[----:B---3--:R-:W-:-:S03]  /*75d0*/  SEL R9, R65, R119, !P5 ;  /* 0x0000007741097207 */ /* 0x008fc60006800000 */
[----:B------:R1:W-:Y:S01]  /*75e0*/  STL [R1+0x184], R10 ;  /* 0x0001840a01007387 */ /* 0x0003e20000100800 */
[----:B------:R-:W-:-:S03]  /*75f0*/  SEL R81, R65, R6, !P5 ;  /* 0x0000000641517207 */ /* 0x000fc60006800000 */
[----:B------:R2:W-:Y:S01]  /*7600*/  STL [R1+0x170], R9 ;  /* 0x0001700901007387 */ /* 0x0005e20000100800 */
[C---:B------:R-:W-:Y:S02]  /*7610*/  SEL R6, R65.reuse, R3, !P5 ;  /* 0x0000000341067207 */ /* 0x040fe40006800000 */
[C---:B-1----:R-:W-:Y:S02]  /*7620*/  SEL R10, R65.reuse, R125, !P5 ;  /* 0x0000007d410a7207 */ /* 0x042fe40006800000 */
[----:B--2---:R-:W-:-:S03]  /*7630*/  SEL R9, R65, R124, !P5 ;  /* 0x0000007c41097207 */ /* 0x004fc60006800000 */
[----:B------:R-:W-:Y:S01]  /*7640*/  STL [R1+0x14c], R10 ;  /* 0x00014c0a01007387 */ /* 0x000fe20000100800 */
[C---:B------:R-:W-:Y:S01]  /*7650*/  SEL R3, R65.reuse, R0, !P5 ;  /* 0x0000000041037207 */ /* 0x040fe20006800000 */
[----:B------:R-:W-:Y:S02]  /*7660*/  VIADD R0, R4, 0xffffffed ;  /* 0xffffffed04007836 */ /* 0x000fe40000000000 */
[----:B------:R-:W-:Y:S04]  /*7670*/  STL [R1+0x16c], R9 ;  /* 0x00016c0901007387 */ /* 0x000fe80000100800 */
[----:B------:R-:W-:Y:S04]  /*7680*/  STL [R1+0x168], R7 ;  /* 0x0001680701007387 */ /* 0x000fe80000100800 */
[----:B------:R-:W-:Y:S04]  /*7690*/  STL [R1+0x148], R6 ;  /* 0x0001480601007387 */ /* 0x000fe80000100800 */
[----:B------:R1:W-:Y:S01]  /*76a0*/  STL [R1+0x164], R3 ;  /* 0x0001640301007387 */ /* 0x0003e20000100800 */
[----:B------:R-:W-:Y:S01]  /*76b0*/  ISETP.GE.U32.AND P4, PT, R0, 0x7fffffae, PT ;  /* 0x7fffffae0000780c */ /* 0x000fe20003f86070 */
[----:B------:R-:W-:Y:S01]  /*76c0*/  @!P0 IMAD.MOV R8, RZ, RZ, -R8 ;  /* 0x000000ffff088224 */ /* 0x000fe200078e0a08 */
[C---:B------:R-:W-:Y:S01]  /*76d0*/  SEL R122, R65.reuse, R122, !P5 ;  /* 0x0000007a417a7207 */ /* 0x040fe20006800000 */
[C---:B------:R-:W-:Y:S01]  /*76e0*/  VIADD R0, R4.reuse, 0xffffffe8 ;  /* 0xffffffe804007836 */ /* 0x040fe20000000000 */
[C---:B------:R-:W-:Y:S01]  /*76f0*/  SEL R77, R65.reuse, R96, !P5 ;  /* 0x00000060414d7207 */ /* 0x040fe20006800000 */
[----:B-1----:R-:W-:Y:S01]  /*7700*/  VIADD R3, R4, 0xffffffee ;  /* 0xffffffee04037836 */ /* 0x002fe20000000000 */
[----:B------:R-:W-:-:S02]  /*7710*/  SEL R78, R65, R104, !P5 ;  /* 0x00000068414e7207 */ /* 0x000fc40006800000 */
[----:B------:R-:W-:Y:S02]  /*7720*/  SEL R79, R65, R116, !P5 ;  /* 0x00000074414f7207 */ /* 0x000fe40006800000 */
[----:B------:R-:W-:Y:S02]  /*7730*/  @!P1 LOP3.LUT R8, RZ, R64, RZ, 0x33, !PT ;  /* 0x00000040ff089212 */ /* 0x000fe400078e33ff */
[----:B------:R-:W-:Y:S01]  /*7740*/  ISETP.GE.U32.AND P5, PT, R3, 0x7fffffaf, PT ;  /* 0x7fffffaf0300780c */ /* 0x000fe20003fa6070 */
[C---:B------:R-:W-:Y:S01]  /*7750*/  VIADD R3, R4.reuse, 0xffffffe9 ;  /* 0xffffffe904037836 */ /* 0x040fe20000000000 */
[----:B------:R-:W-:Y:S01]  /*7760*/  ISETP.GE.U32.AND P1, PT, R123, 0x7fffffad, PT ;  /* 0x7fffffad7b00780c */ /* 0x000fe20003f26070 */
[----:B------:R-:W-:Y:S01]  /*7770*/  VIADD R6, R4, 0xffffffef ;  /* 0xffffffef04067836 */ /* 0x000fe20000000000 */
[----:B------:R-:W-:Y:S01]  /*7780*/  ISETP.GE.U32.AND P6, PT, R0, 0x7fffffa9, PT ;  /* 0x7fffffa90000780c */ /* 0x000fe20003fc6070 */
[----:B------:R-:W-:Y:S01]  /*7790*/  VIADD R0, R4, 0xffffffea ;  /* 0xffffffea04007836 */ /* 0x000fe20000000000 */
[----:B------:R-:W-:-:S02]  /*77a0*/  SEL R30, RZ, 0x1, P1 ;  /* 0x00000001ff1e7807 */ /* 0x000fc40000800000 */
[----:B------:R-:W-:Y:S01]  /*77b0*/  ISETP.GE.U32.AND P1, PT, R3, 0x7fffffaa, PT ;  /* 0x7fffffaa0300780c */ /* 0x000fe20003f26070 */
[----:B------:R-:W-:Y:S01]  /*77c0*/  VIADD R3, R4, 0xffffffeb ;  /* 0xffffffeb04037836 */ /* 0x000fe20000000000 */
[----:B------:R-:W-:Y:S02]  /*77d0*/  SEL R42, RZ, 0x1fffe, P4 ;  /* 0x0001fffeff2a7807 */ /* 0x000fe40002000000 */
[----:B------:R-:W-:Y:S01]  /*77e0*/  ISETP.GE.U32.AND P0, PT, R6, 0x7fffffb0, PT ;  /* 0x7fffffb00600780c */ /* 0x000fe20003f06070 */
[----:B------:R-:W-:Y:S01]  /*77f0*/  VIADD R6, R4, 0xffffffe4 ;  /* 0xffffffe404067836 */ /* 0x000fe20000000000 */
[----:B------:R-:W-:Y:S02]  /*7800*/  ISETP.GE.U32.AND P4, PT, R0, 0x7fffffab, PT ;  /* 0x7fffffab0000780c */ /* 0x000fe40003f86070 */
[----:B------:R-:W-:Y:S02]  /*7810*/  SEL R0, RZ, 0x4, P5 ;  /* 0x00000004ff007807 */ /* 0x000fe40002800000 */
[----:B------:R-:W-:Y:S01]  /*7820*/  ISETP.GE.U32.AND P5, PT, R3, 0x7fffffac, PT ;  /* 0x7fffffac0300780c */ /* 0x000fe20003fa6070 */
[----:B------:R-:W-:Y:S01]  /*7830*/  VIADD R3, R4, 0xffffffe5 ;  /* 0xffffffe504037836 */ /* 0x000fe20000000000 */
[----:B------:R-:W-:-:S02]  /*7840*/  SEL R35, RZ, 0x7fff8, P0 ;  /* 0x0007fff8ff237807 */ /* 0x000fc40000000000 */
[----:B------:R-:W-:Y:S01]  /*7850*/  ISETP.GE.U32.AND P0, PT, R6, 0x7fffffa5, PT ;  /* 0x7fffffa50600780c */ /* 0x000fe20003f06070 */
[C---:B------:R-:W-:Y:S01]  /*7860*/  VIADD R6, R4.reuse, 0xffffffe6 ;  /* 0xffffffe604067836 */ /* 0x040fe20000000000 */
[----:B------:R-:W-:Y:S02]  /*7870*/  SEL R44, RZ, 0x1, P6 ;  /* 0x00000001ff2c7807 */ /* 0x000fe40003000000 */
[----:B------:R-:W-:Y:S01]  /*7880*/  ISETP.GE.U32.AND P6, PT, R3, 0x7fffffa6, PT ;  /* 0x7fffffa60300780c */ /* 0x000fe20003fc6070 */
[----:B------:R-:W-:Y:S01]  /*7890*/  VIADD R3, R4, 0xffffffe7 ;  /* 0xffffffe704037836 */ /* 0x000fe20000000000 */
[----:B------:R-:W-:Y:S02]  /*78a0*/  SEL R17, RZ, 0x1fffe, P1 ;  /* 0x0001fffeff117807 */ /* 0x000fe40000800000 */
[----:B------:R-:W-:Y:S01]  /*78b0*/  ISETP.GE.U32.AND P1, PT, R6, 0x7fffffa7, PT ;  /* 0x7fffffa70600780c */ /* 0x000fe20003f26070 */
[----:B------:R-:W-:Y:S01]  /*78c0*/  VIADD R6, R4, 0xffffffe1 ;  /* 0xffffffe104067836 */ /* 0x000fe20000000000 */
[----:B------:R-:W-:-:S02]  /*78d0*/  SEL R12, RZ, 0x4, P4 ;  /* 0x00000004ff0c7807 */ /* 0x000fc40002000000 */
[----:B------:R-:W-:Y:S01]  /*78e0*/  ISETP.GE.U32.AND P4, PT, R3, 0x7fffffa8, PT ;  /* 0x7fffffa80300780c */ /* 0x000fe20003f86070 */
[----:B------:R-:W-:Y:S01]  /*78f0*/  VIADD R3, R4, 0xffffffe0 ;  /* 0xffffffe004037836 */ /* 0x000fe20000000000 */
[----:B------:R-:W-:Y:S02]  /*7900*/  SEL R33, RZ, 0x7fff8, P5 ;  /* 0x0007fff8ff217807 */ /* 0x000fe40002800000 */
[----:B------:R-:W-:Y:S01]  /*7910*/  ISETP.GE.U32.AND P5, PT, R6, 0x7fffffa2, PT ;  /* 0x7fffffa20600780c */ /* 0x000fe20003fa6070 */
[C---:B------:R-:W-:Y:S01]  /*7920*/  VIADD R6, R4.reuse, 0xffffffe2 ;  /* 0xffffffe204067836 */ /* 0x040fe20000000000 */
[----:B------:R-:W-:Y:S02]  /*7930*/  SEL R43, RZ, 0x1, P0 ;  /* 0x00000001ff2b7807 */ /* 0x000fe40000000000 */
[----:B------:R-:W-:Y:S01]  /*7940*/  ISETP.GE.U32.AND P0, PT, R3, 0x7fffffa1, PT ;  /* 0x7fffffa10300780c */ /* 0x000fe20003f06070 */
[C---:B------:R-:W-:Y:S01]  /*7950*/  VIADD R3, R4.reuse, 0xffffffe3 ;  /* 0xffffffe304037836 */ /* 0x040fe20000000000 */
[----:B------:R-:W-:Y:S01]  /*7960*/  SEL R34, RZ, 0x1fffe, P6 ;  /* 0x0001fffeff227807 */ /* 0x000fe20003000000 */
[----:B------:R-:W-:Y:S01]  /*7970*/  VIADD R7, R4, 0xffffffcc ;  /* 0xffffffcc04077836 */ /* 0x000fe20000000000 */
[----:B------:R-:W-:-:S02]  /*7980*/  ISETP.GE.U32.AND P6, PT, R6, 0x7fffffa3, PT ;  /* 0x7fffffa30600780c */ /* 0x000fc40003fc6070 */
[----:B------:R-:W-:Y:S02]  /*7990*/  SEL R6, RZ, 0x4, P1 ;  /* 0x00000004ff067807 */ /* 0x000fe40000800000 */
[----:B------:R-:W-:Y:S01]  /*79a0*/  ISETP.GE.U32.AND P1, PT, R3, 0x7fffffa4, PT ;  /* 0x7fffffa40300780c */ /* 0x000fe20003f26070 */
[C---:B------:R-:W-:Y:S01]  /*79b0*/  VIADD R3, R4.reuse, 0xffffffcd ;  /* 0xffffffcd04037836 */ /* 0x040fe20000000000 */
[----:B------:R-:W-:Y:S02]  /*79c0*/  SEL R31, RZ, 0x7fff8, P4 ;  /* 0x0007fff8ff1f7807 */ /* 0x000fe40002000000 */
[----:B------:R-:W-:Y:S01]  /*79d0*/  ISETP.GE.U32.AND P4, PT, R7, 0x7fffff8d, PT ;  /* 0x7fffff8d0700780c */ /* 0x000fe20003f86070 */
[C---:B------:R-:W-:Y:S01]  /*79e0*/  VIADD R7, R4.reuse, 0xffffffce ;  /* 0xffffffce04077836 */ /* 0x040fe20000000000 */
        /* <DEDUP_REMOVED lines=37> */
[----:B------:R-:W-:Y:S02]  /*7c40*/  ISETP.GE.U32.AND P5, PT, R3, 0x7fffff81, PT ;  /* 0x7fffff810300780c */ /* 0x000fe40003fa6070 */
[----:B------:R-:W-:Y:S01]  /*7c50*/  SEL R3, RZ, 0x4, P6 ;  /* 0x00000004ff037807 */ /* 0x000fe20003000000 */
[C---:B------:R-:W-:Y:S01]  /*7c60*/  VIADD R10, R4.reuse, 0xffffffc3 ;  /* 0xffffffc3040a7836 */ /* 0x040fe20000000000 */
[----:B------:R-:W-:Y:S01]  /*7c70*/  ISETP.GE.U32.AND P6, PT, R7, 0x7fffff83, PT ;  /* 0x7fffff830700780c */ /* 0x000fe20003fc6070 */
[----:B------:R-:W-:Y:S01]  /*7c80*/  VIADD R7, R4, 0xffffffdc ;  /* 0xffffffdc04077836 */ /* 0x000fe20000000000 */
[----:B------:R-:W-:-:S02]  /*7c90*/  SEL R23, RZ, 0x7fff8, P1 ;  /* 0x0007fff8ff177807 */ /* 0x000fc40000800000 */
[----:B------:R-:W-:Y:S02]  /*7ca0*/  SEL R24, RZ, 0x1fffe, P4 ;  /* 0x0001fffeff187807 */ /* 0x000fe40002000000 */
[----:B------:R-:W-:Y:S01]  /*7cb0*/  ISETP.GE.U32.AND P1, PT, R10, 0x7fffff84, PT ;  /* 0x7fffff840a00780c */ /* 0x000fe20003f26070 */
[C---:B------:R-:W-:Y:S01]  /*7cc0*/  VIADD R10, R4.reuse, 0xffffffdd ;  /* 0xffffffdd040a7836 */ /* 0x040fe20000000000 */
[----:B------:R-:W-:Y:S01]  /*7cd0*/  ISETP.GE.U32.AND P4, PT, R7, 0x7fffff9d, PT ;  /* 0x7fffff9d0700780c */ /* 0x000fe20003f86070 */
[----:B------:R-:W-:Y:S01]  /*7ce0*/  VIADD R7, R4, 0xffffffde ;  /* 0xffffffde04077836 */ /* 0x000fe20000000000 */
[----:B------:R-:W-:Y:S02]  /*7cf0*/  SEL R15, RZ, 0x4, P6 ;  /* 0x00000004ff0f7807 */ /* 0x000fe40003000000 */
[----:B------:R-:W-:Y:S02]  /*7d00*/  SEL R13, RZ, 0x7fff8, P1 ;  /* 0x0007fff8ff0d7807 */ /* 0x000fe40000800000 */
[----:B------:R-:W-:Y:S01]  /*7d10*/  ISETP.GE.U32.AND P6, PT, R10, 0x7fffff9e, PT ;  /* 0x7fffff9e0a00780c */ /* 0x000fe20003fc6070 */
[C---:B------:R-:W-:Y:S01]  /*7d20*/  VIADD R10, R4.reuse, 0xffffffdf ;  /* 0xffffffdf040a7836 */ /* 0x040fe20000000000 */
[----:B------:R-:W-:Y:S01]  /*7d30*/  ISETP.GE.U32.AND P1, PT, R7, 0x7fffff9f, PT ;  /* 0x7fffff9f0700780c */ /* 0x000fe20003f26070 */
[----:B------:R-:W-:-:S02]  /*7d40*/  VIADD R7, R4, 0xffffffd8 ;  /* 0xffffffd804077836 */ /* 0x000fc40000000000 */
[----:B------:R-:W-:Y:S01]  /*7d50*/  VIADD R18, R4, 0xffffffd9 ;  /* 0xffffffd904127836 */ /* 0x000fe20000000000 */
[----:B------:R-:W-:Y:S02]  /*7d60*/  SEL R38, RZ, 0x1, P4 ;  /* 0x00000001ff267807 */ /* 0x000fe40002000000 */
        /* <DEDUP_REMOVED lines=13> */
[----:B------:R-:W-:Y:S01]  /*7e40*/  SEL R21, RZ, 0x1fffe, P1 ;  /* 0x0001fffeff157807 */ /* 0x000fe20000800000 */
[----:B------:R-:W-:Y:S01]  /*7e50*/  VIADD R36, R4, 0xffffffd6 ;  /* 0xffffffd604247836 */ /* 0x000fe20000000000 */
[----:B------:R-:W-:Y:S01]  /*7e60*/  ISETP.GE.U32.AND P1, PT, R10, 0x7fffff95, PT ;  /* 0x7fffff950a00780c */ /* 0x000fe20003f26070 */
[C---:B------:R-:W-:Y:S01]  /*7e70*/  VIADD R19, R4.reuse, 0xffffffd7 ;  /* 0xffffffd704137836 */ /* 0x040fe20000000000 */
[----:B------:R-:W-:Y:S01]  /*7e80*/  SEL R10, RZ, 0x4, P4 ;  /* 0x00000004ff0a7807 */ /* 0x000fe20002000000 */
[----:B------:R-:W-:Y:S01]  /*7e90*/  VIADD R45, R4, 0xffffffd0 ;  /* 0xffffffd0042d7836 */ /* 0x000fe20000000000 */
[----:B------:R-:W-:-:S02]  /*7ea0*/  ISETP.GE.U32.AND P4, PT, R18, 0x7fffff96, PT ;  /* 0x7fffff961200780c */ /* 0x000fc40003f86070 */
[----:B------:R-:W-:Y:S01]  /*7eb0*/  SEL R18, RZ, 0x7fff8, P6 ;  /* 0x0007fff8ff127807 */ /* 0x000fe20003000000 */
[----:B------:R-:W-:Y:S01]  /*7ec0*/  VIADD R46, R4, 0xffffffd1 ;  /* 0xffffffd1042e7836 */ /* 0x000fe20000000000 */
[----:B------:R-:W-:Y:S02]  /*7ed0*/  ISETP.GE.U32.AND P6, PT, R36, 0x7fffff97, PT ;  /* 0x7fffff972400780c */ /* 0x000fe40003fc6070 */
[----:B------:R-:W-:Y:S02]  /*7ee0*/  SEL R36, RZ, 0x1, P1 ;  /* 0x00000001ff247807 */ /* 0x000fe40000800000 */
[----:B------:R-:W-:Y:S02]  /*7ef0*/  ISETP.GE.U32.AND P1, PT, R19, 0x7fffff98, PT ;  /* 0x7fffff981300780c */ /* 0x000fe40003f26070 */
[----:B------:R-:W-:Y:S01]  /*7f00*/  SEL R19, RZ, 0x1fffe, P4 ;  /* 0x0001fffeff137807 */ /* 0x000fe20002000000 */
[----:B------:R-:W-:Y:S01]  /*7f10*/  VIADD R48, R4, 0xffffffd2 ;  /* 0xffffffd204307836 */ /* 0x000fe20000000000 */
[----:B------:R-:W-:-:S02]  /*7f20*/  ISETP.GE.U32.AND P4, PT, R45, 0x7fffff91, PT ;  /* 0x7fffff912d00780c */ /* 0x000fc40003f86070 */
[----:B------:R-:W-:Y:S02]  /*7f30*/  SEL R45, RZ, 0x4, P6 ;  /* 0x00000004ff2d7807 */ /* 0x000fe40003000000 */
[----:B------:R-:W-:Y:S01]  /*7f40*/  ISETP.GE.U32.AND P6, PT, R46, 0x7fffff92, PT ;  /* 0x7fffff922e00780c */ /* 0x000fe20003fc6070 */
[----:B------:R-:W-:Y:S01]  /*7f50*/  VIADD R46, R4, 0xffffffd3 ;  /* 0xffffffd3042e7836 */ /* 0x000fe20000000000 */
[----:B------:R-:W-:Y:S02]  /*7f60*/  SEL R47, RZ, 0x1, P4 ;  /* 0x00000001ff2f7807 */ /* 0x000fe40002000000 */
[----:B------:R-:W-:Y:S02]  /*7f70*/  ISETP.GE.U32.AND P4, PT, R48, 0x7fffff93, PT ;  /* 0x7fffff933000780c */ /* 0x000fe40003f86070 */
[----:B------:R-:W-:Y:S02]  /*7f80*/  SEL R48, RZ, 0x1fffe, P6 ;  /* 0x0001fffeff307807 */ /* 0x000fe40003000000 */
[----:B------:R-:W-:-:S02]  /*7f90*/  ISETP.GE.U32.AND P6, PT, R46, 0x7fffff94, PT ;  /* 0x7fffff942e00780c */ /* 0x000fc40003fc6070 */
[----:B------:R-:W-:Y:S01]  /*7fa0*/  SEL R46, RZ, 0x1, P0 ;  /* 0x00000001ff2e7807 */ /* 0x000fe20000000000 */
[----:B------:R-:W-:Y:S02]  /*7fb0*/  IMAD.IADD R17, R44, 0x1, R17 ;  /* 0x000000012c117824 */ /* 0x000fe400078e0211 */
[----:B------:R-:W-:Y:S02]  /*7fc0*/  IMAD.IADD R30, R30, 0x1, R42 ;  /* 0x000000011e1e7824 */ /* 0x000fe400078e022a */
[----:B------:R-:W-:Y:S01]  /*7fd0*/  IMAD.IADD R32, R46, 0x1, R32 ;  /* 0x000000012e207824 */ /* 0x000fe200078e0220 */
[----:B------:R-:W-:Y:S01]  /*7fe0*/  SEL R42, RZ, 0x1, P5 ;  /* 0x00000001ff2a7807 */ /* 0x000fe20002800000 */
[----:B------:R-:W-:Y:S01]  /*7ff0*/  IMAD.IADD R34, R43, 0x1, R34 ;  /* 0x000000012b227824 */ /* 0x000fe200078e0222 */
[----:B------:R-:W-:Y:S02]  /*8000*/  LOP3.LUT R17, R17, 0x3, RZ, 0xc0, !PT ;  /* 0x0000000311117812 */ /* 0x000fe400078ec0ff */
[----:B------:R-:W-:Y:S01]  /*8010*/  LOP3.LUT R32, R32, 0x3, RZ, 0xc0, !PT ;  /* 0x0000000320207812 */ /* 0x000fe200078ec0ff */
[----:B------:R-:W-:Y:S01]  /*8020*/  IMAD.IADD R28, R41, 0x1, R28 ;  /* 0x00000001291c7824 */ /* 0x000fe200078e021c */
[----:B------:R-:W-:Y:S01]  /*8030*/  LOP3.LUT R34, R34, 0x3, RZ, 0xc0, !PT ;  /* 0x0000000322227812 */ /* 0x000fe200078ec0ff */
[----:B------:R-:W-:Y:S01]  /*8040*/  IMAD.IADD R24, R42, 0x1, R24 ;  /* 0x000000012a187824 */ /* 0x000fe200078e0218 */
[----:B------:R-:W-:Y:S01]  /*8050*/  IADD3 R12, PT, PT, R17, R33, R12 ;  /* 0x00000021110c7210 */ /* 0x000fe20007ffe00c */
[----:B------:R-:W-:Y:S01]  /*8060*/  IMAD.IADD R16, R38, 0x1, R16 ;  /* 0x0000000126107824 */ /* 0x000fe200078e0210 */
[----:B------:R-:W-:Y:S01]  /*8070*/  IADD3 R22, PT, PT, R32, R29, R22 ;  /* 0x0000001d20167210 */ /* 0x000fe20007ffe016 */
[----:B------:R-:W-:Y:S01]  /*8080*/  IMAD.IADD R26, R40, 0x1, R26 ;  /* 0x00000001281a7824 */ /* 0x000fe200078e021a */
[----:B------:R-:W-:Y:S01]  /*8090*/  IADD3 R6, PT, PT, R34, R31, R6 ;  /* 0x0000001f22067210 */ /* 0x000fe20007ffe006 */
[----:B------:R-:W-:Y:S01]  /*80a0*/  IMAD.IADD R14, R14, 0x1, R39 ;  /* 0x000000010e0e7824 */ /* 0x000fe200078e0227 */
[----:B------:R-:W-:Y:S01]  /*80b0*/  LOP3.LUT R28, R28, 0x3, RZ, 0xc0, !PT ;  /* 0x000000031c1c7812 */ /* 0x000fe200078ec0ff */
[----:B------:R-:W-:Y:S01]  /*80c0*/  IMAD.SHL.U32 R12, R12, 0x100, RZ ;  /* 0x000001000c0c7824 */ /* 0x000fe200078e00ff */
[----:B------:R-:W-:Y:S01]  /*80d0*/  LOP3.LUT R24, R24, 0x3, RZ, 0xc0, !PT ;  /* 0x0000000318187812 */ /* 0x000fe200078ec0ff */
[----:B------:R-:W-:Y:S01]  /*80e0*/  IMAD.IADD R21, R37, 0x1, R21 ;  /* 0x0000000125157824 */ /* 0x000fe200078e0215 */
[----:B------:R-:W-:Y:S01]  /*80f0*/  LOP3.LUT R22, R22, 0xf, RZ, 0xc0, !PT ;  /* 0x0000000f16167812 */ /* 0x000fe200078ec0ff */
[----:B------:R-:W-:Y:S01]  /*8100*/  IMAD.IADD R47, R47, 0x1, R48 ;  /* 0x000000012f2f7824 */ /* 0x000fe200078e0230 */
[----:B------:R-:W-:Y:S01]  /*8110*/  LOP3.LUT R30, R30, 0x3, RZ, 0xc0, !PT ;  /* 0x000000031e1e7812 */ /* 0x000fe200078ec0ff */
[----:B------:R-:W-:Y:S01]  /*8120*/  IMAD.IADD R19, R36, 0x1, R19 ;  /* 0x0000000124137824 */ /* 0x000fe200078e0213 */
[----:B------:R-:W-:Y:S01]  /*8130*/  LOP3.LUT R16, R16, 0x3, RZ, 0xc0, !PT ;  /* 0x0000000310107812 */ /* 0x000fe200078ec0ff */
[----:B------:R-:W-:Y:S01]  /*8140*/  IMAD R6, R6, 0x10, R22 ;  /* 0x0000001006067824 */ /* 0x000fe200078e0216 */
[----:B------:R-:W-:Y:S01]  /*8150*/  LOP3.LUT R26, R26, 0x3, RZ, 0xc0, !PT ;  /* 0x000000031a1a7812 */ /* 0x000fe200078ec0ff */
[----:B------:R-:W1:Y:S01]  /*8160*/  LDC.64 R38, c[0x0][0x3a8] ;  /* 0x0000ea00ff267b82 */ /* 0x000e620000000a00 */
[----:B------:R-:W-:-:S02]  /*8170*/  IADD3 R11, PT, PT, R28, R25, R11 ;  /* 0x000000191c0b7210 */ /* 0x000fc40007ffe00b */
[----:B------:R-:W-:Y:S02]  /*8180*/  IADD3 R13, PT, PT, R24, R13, R15 ;  /* 0x0000000d180d7210 */ /* 0x000fe40007ffe00f */
[----:B------:R-:W-:Y:S02]  /*8190*/  IADD3 R0, PT, PT, R30, R35, R0 ;  /* 0x000000231e007210 */ /* 0x000fe40007ffe000 */
[----:B------:R-:W-:Y:S02]  /*81a0*/  LOP3.LUT R14, R14, 0x3, RZ, 0xc0, !PT ;  /* 0x000000030e0e7812 */ /* 0x000fe400078ec0ff */
[----:B------:R-:W-:Y:S02]  /*81b0*/  IADD3 R7, PT, PT, R16, R20, R7 ;  /* 0x0000001410077210 */ /* 0x000fe40007ffe007 */
[----:B------:R-:W-:Y:S02]  /*81c0*/  LOP3.LUT R12, R12, 0xf00, RZ, 0xe2, !PT ;  /* 0x00000f000c0c7812 */ /* 0x000fe400078ee2ff */
[----:B------:R-:W-:-:S02]  /*81d0*/  LOP3.LUT R21, R21, 0x3, RZ, 0xc0, !PT ;  /* 0x0000000315157812 */ /* 0x000fc400078ec0ff */
[----:B------:R-:W-:Y:S02]  /*81e0*/  SEL R15, RZ, 0x4, P4 ;  /* 0x00000004ff0f7807 */ /* 0x000fe40002000000 */
[----:B------:R-:W-:Y:S02]  /*81f0*/  SEL R16, RZ, 0x7fff8, P6 ;  /* 0x0007fff8ff107807 */ /* 0x000fe40003000000 */
[----:B------:R-:W-:Y:S01]  /*8200*/  LOP3.LUT R47, R47, 0x3, RZ, 0xc0, !PT ;  /* 0x000000032f2f7812 */ /* 0x000fe200078ec0ff */
[----:B------:R-:W-:Y:S01]  /*8210*/  IMAD.SHL.U32 R11, R11, 0x100, RZ ;  /* 0x000001000b0b7824 */ /* 0x000fe200078e00ff */
[----:B------:R-:W-:Y:S02]  /*8220*/  IADD3 R3, PT, PT, R26, R23, R3 ;  /* 0x000000171a037210 */ /* 0x000fe40007ffe003 */
[----:B------:R-:W-:Y:S01]  /*8230*/  LOP3.LUT R13, R13, 0xf, RZ, 0xc0, !PT ;  /* 0x0000000f0d0d7812 */ /* 0x000fe200078ec0ff */
[----:B------:R-:W-:Y:S01]  /*8240*/  IMAD R0, R0, 0x1000, R12 ;  /* 0x0000100000007824 */ /* 0x000fe200078e020c */
[----:B------:R-:W-:-:S02]  /*8250*/  IADD3 R9, PT, PT, R14, R27, R9 ;  /* 0x0000001b0e097210 */ /* 0x000fc40007ffe009 */
[----:B------:R-:W-:Y:S02]  /*8260*/  LOP3.LUT R6, R6, 0xff, RZ, 0xc0, !PT ;  /* 0x000000ff06067812 */ /* 0x000fe400078ec0ff */
[----:B------:R-:W-:Y:S02]  /*8270*/  SEL R14, RZ, 0x7fff8, P1 ;  /* 0x0007fff8ff0e7807 */ /* 0x000fe40000800000 */
[----:B------:R-:W-:Y:S02]  /*8280*/  LOP3.LUT R19, R19, 0x3, RZ, 0xc0, !PT ;  /* 0x0000000313137812 */ /* 0x000fe400078ec0ff */
[----:B------:R-:W-:Y:S02]  /*8290*/  IADD3 R10, PT, PT, R21, R18, R10 ;  /* 0x00000012150a7210 */ /* 0x000fe40007ffe00a */
[----:B------:R-:W-:Y:S01]  /*82a0*/  IADD3 R15, PT, PT, R47, R16, R15 ;  /* 0x000000102f0f7210 */ /* 0x000fe20007ffe00f */
[----:B------:R-:W-:Y:S01]  /*82b0*/  IMAD R3, R3, 0x10, R13 ;  /* 0x0000001003037824 */ /* 0x000fe200078e020d */
[----:B------:R-:W-:Y:S01]  /*82c0*/  LOP3.LUT R11, R11, 0xf00, RZ, 0xe2, !PT ;  /* 0x00000f000b0b7812 */ /* 0x000fe200078ee2ff */
[----:B------:R-:W-:Y:S01]  /*82d0*/  IMAD.IADD R0, R0, 0x1, R6 ;  /* 0x0000000100007824 */ /* 0x000fe200078e0206 */
[----:B------:R-:W-:Y:S01]  /*82e0*/  IADD3 R14, PT, PT, R19, R14, R45 ;  /* 0x0000000e130e7210 */ /* 0x000fe20007ffe02d */
[----:B------:R-:W-:Y:S01]  /*82f0*/  IMAD.SHL.U32 R10, R10, 0x100, RZ ;  /* 0x000001000a0a7824 */ /* 0x000fe200078e00ff */
[----:B------:R-:W-:Y:S01]  /*8300*/  LOP3.LUT R15, R15, 0xf, RZ, 0xc0, !PT ;  /* 0x0000000f0f0f7812 */ /* 0x000fe200078ec0ff */
[----:B------:R-:W-:Y:S01]  /*8310*/  IMAD R9, R9, 0x1000, R11 ;  /* 0x0000100009097824 */ /* 0x000fe200078e020b */
[----:B------:R-:W-:-:S02]  /*8320*/  LOP3.LUT R3, R3, 0xff, RZ, 0xc0, !PT ;  /* 0x000000ff03037812 */ /* 0x000fc400078ec0ff */
[----:B------:R-:W-:Y:S01]  /*8330*/  LOP3.LUT R16, R0, 0xffff, RZ, 0xc0, !PT ;  /* 0x0000ffff00107812 */ /* 0x000fe200078ec0ff */
[----:B------:R-:W-:Y:S01]  /*8340*/  IMAD R14, R14, 0x10, R15 ;  /* 0x000000100e0e7824 */ /* 0x000fe200078e020f */
[----:B------:R-:W-:Y:S01]  /*8350*/  LOP3.LUT R10, R10, 0xf00, RZ, 0xe2, !PT ;  /* 0x00000f000a0a7812 */ /* 0x000fe200078ee2ff */
[----:B------:R-:W-:Y:S01]  /*8360*/  IMAD.IADD R17, R9, 0x1, R3 ;  /* 0x0000000109117824 */ /* 0x000fe200078e0203 */
[----:B------:R-:W-:Y:S02]  /*8370*/  SHF.R.U32.HI R3, RZ, 0x3, R16 ;  /* 0x00000003ff037819 */ /* 0x000fe40000011610 */
[----:B------:R-:W-:Y:S01]  /*8380*/  LOP3.LUT R14, R14, 0xff, RZ, 0xc0, !PT ;  /* 0x000000ff0e0e7812 */ /* 0x000fe200078ec0ff */
[----:B------:R-:W-:Y:S01]  /*8390*/  IMAD R7, R7, 0x1000, R10 ;  /* 0x0000100007077824 */ /* 0x000fe200078e020a */
[----:B------:R-:W-:Y:S02]  /*83a0*/  SHF.R.U32.HI R0, RZ, 0x2, R16 ;  /* 0x00000002ff007819 */ /* 0x000fe40000011610 */
[----:B------:R-:W-:Y:S01]  /*83b0*/  LOP3.LUT P1, RZ, R3, 0x1, RZ, 0xc0, !PT ;  /* 0x0000000103ff7812 */ /* 0x000fe2000782c0ff */
[----:B------:R-:W-:Y:S01]  /*83c0*/  IMAD R3, R8, R5, RZ ;  /* 0x0000000508037224 */ /* 0x000fe200078e02ff */
[----:B------:R-:W-:Y:S01]  /*83d0*/  LOP3.LUT P4, RZ, R0, 0x1, RZ, 0xc0, !PT ;  /* 0x0000000100ff7812 */ /* 0x000fe2000788c0ff */
[----:B------:R-:W-:Y:S01]  /*83e0*/  IMAD.IADD R18, R7, 0x1, R14 ;  /* 0x0000000107127824 */ /* 0x000fe200078e020e */
[----:B------:R-:W-:Y:S01]  /*83f0*/  PRMT R65, RZ, 0x7610, R65 ;  /* 0x00007610ff417816 */ /* 0x000fe20000000041 */
[----:B-1----:R-:W-:Y:S01]  /*8400*/  IMAD R5, R38, 0x1d, RZ ;  /* 0x0000001d26057824 */ /* 0x002fe200078e02ff */
[----:B------:R-:W-:-:S02]  /*8410*/  UIADD3 UR6, UPT, UPT, UR9, 0x10000, URZ ;  /* 0x0001000009067890 */ /* 0x000fc4000fffe0ff */
[----:B------:R-:W-:Y:S01]  /*8420*/  UIADD3 UR10, UPT, UPT, UR8, UR10, URZ ;  /* 0x0000000a080a7290 */ /* 0x000fe2000fffe0ff */
[----:B------:R-:W-:Y:S01]  /*8430*/  UMOV UR7, 0x1 ;  /* 0x0000000100077882 */ /* 0x000fe20000000000 */
[----:B0-----:R-:W-:Y:S10]  /*8440*/  BRA.U UP0, `(.L_x_5) ;  /* 0x0000000100187547 */ /* 0x001ff4000b800000 */
[----:B------:R-:W-:Y:S01]  /*8450*/  ELECT P6, URZ, PT ;  /* 0x0000000000ff782f */ /* 0x000fe200038c0000 */
[----:B------:R-:W-:Y:S01]  /*8460*/  IMAD.MOV.U32 R0, RZ, RZ, 0x1 ;  /* 0x00000001ff007424 */ /* 0x000fe200078e00ff */
[----:B------:R-:W-:Y:S01]  /*8470*/  UMOV UR4, 0x40 ;  /* 0x0000004000047882 */ /* 0x000fe20000000000 */
[----:B------:R-:W-:Y:S01]  /*8480*/  UVIRTCOUNT.DEALLOC.SMPOOL 0x80 ;  /* 0x000000800000784c */ /* 0x000fe20000000000 */
[----:B------:R-:W-:-:S09]  /*8490*/  ULEA UR4, UR5, UR4, 0x18 ;  /* 0x0000000405047291 */ /* 0x000fd2000f8ec0ff */
[----:B------:R0:W-:Y:S03]  /*84a0*/  @P6 STS.U8 [UR4], R0 ;  /* 0x00000000ff006988 */ /* 0x0001e60008000004 */
.L_x_5:
[----:B------:R-:W-:Y:S01]  /*84b0*/  STTM.x64 tmem[UR10], RZ ;  /* 0x000000ff000079ed */ /* 0x000fe2000834000a */
[----:B------:R-:W-:Y:S01]  /*84c0*/  STTM.x64 tmem[UR10+0x40], RZ ;  /* 0x000040ff000079ed */ /* 0x000fe2000834000a */
[----:B------:R-:W-:Y:S01]  /*84d0*/  STTM.x64 tmem[UR10+0x80], RZ ;  /* 0x000080ff000079ed */ /* 0x000fe2000834000a */
[----:B------:R-:W-:Y:S01]  /*84e0*/  STTM.x64 tmem[UR10+0xc0], RZ ;  /* 0x0000c0ff000079ed */ /* 0x000fe2000834000a */
[----:B------:R-:W1:Y:S02]  /*84f0*/  FENCE.VIEW.ASYNC.T ;  /* 0x00000000000073c6 */ /* 0x000e640000000200 */
[----:B-1----:R-:W-:Y:S01]  /*8500*/  VOTEU.ALL UP1, P2 ;  /* 0x0000000000ff7886 */ /* 0x002fe20001020000 */
[----:B------:R-:W-:Y:S01]  /*8510*/  VOTEU.ALL UP2, P2 ;  /* 0x0000000000ff7886 */ /* 0x000fe20001040000 */
[C---:B------:R-:W-:Y:S01]  /*8520*/  IMAD R15, R38.reuse, 0x3a, RZ ;  /* 0x0000003a260f7824 */ /* 0x040fe200078e02ff */
[----:B0-----:R-:W-:Y:S01]  /*8530*/  LEA R0, P6, R3, UR12, 0x1 ;  /* 0x0000000c03007c11 */ /* 0x001fe2000f8c08ff */
[----:B------:R-:W-:Y:S01]  /*8540*/  IMAD R13, R38, 0x38, RZ ;  /* 0x00000038260d7824 */ /* 0x000fe200078e02ff */
[----:B------:R-:W-:-:S04]  /*8550*/  @!UP1 UIADD3 UR4, UPT, UPT, -UR7, 0x100000, URZ ;  /* 0x0010000007049890 */ /* 0x000fc8000fffe1ff */
[----:B------:R-:W-:Y:S02]  /*8560*/  @!UP1 USHF.L.U32 UR5, UR4, 0xb, URZ ;  /* 0x0000000b04059899 */ /* 0x000fe400080006ff */
[----:B------:R-:W-:Y:S01]  /*8570*/  @!UP1 USHF.L.U32 UR4, UR4, 0x1, URZ ;  /* 0x0000000104049899 */ /* 0x000fe200080006ff */
[----:B------:R-:W-:Y:S01]  /*8580*/  BAR.SYNC.DEFER_BLOCKING 0x0 ;  /* 0x0000000000007b1d */ /* 0x000fe20000010000 */
[----:B------:R-:W-:Y:S01]  /*8590*/  LEA.HI.X.SX32 R3, R3, UR13, 0x1, P6 ;  /* 0x0000000d03037c11 */ /* 0x000fe2000b0f0eff */
[C---:B------:R-:W-:Y:S01]  /*85a0*/  IMAD R20, R38.reuse, 0x1c, RZ ;  /* 0x0000001c26147824 */ /* 0x040fe200078e02ff */
[-C--:B------:R-:W-:Y:S01]  /*85b0*/  IADD3 R6, P6, PT, R15, R0.reuse, RZ ;  /* 0x000000000f067210 */ /* 0x080fe20007fde0ff */
[C---:B------:R-:W-:Y:S01]  /*85c0*/  IMAD R12, R38.reuse, 0x36, RZ ;  /* 0x00000036260c7824 */ /* 0x040fe200078e02ff */
[----:B------:R-:W-:Y:S02]  /*85d0*/  PRMT R66, RZ, 0x7610, R66 ;  /* 0x00007610ff427816 */ /* 0x000fe40000000042 */
[----:B------:R-:W-:Y:S01]  /*85e0*/  SHF.R.U32.HI R8, RZ, 0x5, R16 ;  /* 0x00000005ff087819 */ /* 0x000fe20000011610 */
[----:B------:R0:W-:Y:S01]  /*85f0*/  STL [R1+0x51c], R6 ;  /* 0x00051c0601007387 */ /* 0x0001e20000100800 */
[----:B------:R-:W-:Y:S01]  /*8600*/  LEA.HI.X.SX32 R7, R5, R3, 0x1, P6 ;  /* 0x0000000305077211 */ /* 0x000fe200030f0eff */
[----:B------:R-:W-:Y:S01]  /*8610*/  IMAD R21, R38, 0x1a, RZ ;  /* 0x0000001a26157824 */ /* 0x000fe200078e02ff */
[----:B------:R-:W-:-:S02]  /*8620*/  IADD3 R9, P6, PT, R13, R0, RZ ;  /* 0x000000000d097210 */ /* 0x000fc40007fde0ff */
[----:B------:R-:W-:Y:S01]  /*8630*/  PRMT R61, RZ, 0x7610, R61 ;  /* 0x00007610ff3d7816 */ /* 0x000fe2000000003d */
[----:B------:R1:W-:Y:S01]  /*8640*/  STL [R1+0x514], R7 ;  /* 0x0005140701007387 */ /* 0x0003e20000100800 */
[----:B------:R-:W-:Y:S01]  /*8650*/  PRMT R63, RZ, 0x7610, R63 ;  /* 0x00007610ff3f7816 */ /* 0x000fe2000000003f */
[C---:B------:R-:W-:Y:S01]  /*8660*/  IMAD R37, R38.reuse, 0x18, RZ ;  /* 0x0000001826257824 */ /* 0x040fe200078e02ff */
[----:B------:R-:W-:Y:S02]  /*8670*/  PRMT R58, RZ, 0x7610, R58 ;  /* 0x00007610ff3a7816 */ /* 0x000fe4000000003a */
[----:B------:R-:W-:Y:S01]  /*8680*/  PRMT R59, RZ, 0x7610, R59 ;  /* 0x00007610ff3b7816 */ /* 0x000fe2000000003b */
[----:B------:R-:W-:Y:S01]  /*8690*/  IMAD R36, R38, 0x16, RZ ;  /* 0x0000001626247824 */ /* 0x000fe200078e02ff */
[----:B------:R-:W-:Y:S02]  /*86a0*/  PRMT R53, RZ, 0x7610, R53 ;  /* 0x00007610ff357816 */ /* 0x000fe40000000035 */
[----:B------:R-:W-:Y:S01]  /*86b0*/  PRMT R57, RZ, 0x7610, R57 ;  /* 0x00007610ff397816 */ /* 0x000fe20000000039 */
[----:B------:R-:W2:Y:S02]  /*86c0*/  FENCE.VIEW.ASYNC.S ;  /* 0x00000000000073c6 */ /* 0x000ea40000000000 */
[----:B--2---:R2:W3:Y:S02]  /*86d0*/  @!UP2 SYNCS.EXCH.64 URZ, [UR6], UR4 ;  /* 0x0000000406ffa5b2 */ /* 0x0044e40008000100 */
[----:B---3--:R-:W-:Y:S01]  /*86e0*/  BAR.SYNC.DEFER_BLOCKING 0x0 ;  /* 0x0000000000007b1d */ /* 0x008fe20000010000 */
[----:B------:R-:W-:-:S02]  /*86f0*/  LEA.HI.X.SX32 R11, R20, R3, 0x1, P6 ;  /* 0x00000003140b7211 */ /* 0x000fc400030f0eff */
[----:B------:R-:W-:Y:S02]  /*8700*/  SHF.R.U32.HI R5, RZ, 0x4, R16 ;  /* 0x00000004ff057819 */ /* 0x000fe40000011610 */
[----:B------:R-:W-:Y:S01]  /*8710*/  IADD3 R10, P6, PT, R12, R0, RZ ;  /* 0x000000000c0a7210 */ /* 0x000fe20007fde0ff */
[C---:B------:R-:W-:Y:S01]  /*8720*/  IMAD R41, R38.reuse, 0x14, RZ ;  /* 0x0000001426297824 */ /* 0x040fe200078e02ff */
[----:B------:R-:W-:Y:S01]  /*8730*/  PRMT R26, RZ, 0x7610, R26 ;  /* 0x00007610ff1a7816 */ /* 0x000fe2000000001a */
[----:B------:R-:W-:Y:S01]  /*8740*/  STL [R1+0x510], R9 ;  /* 0x0005100901007387 */ /* 0x000fe20000100800 */
[----:B------:R-:W-:Y:S01]  /*8750*/  PRMT R51, RZ, 0x7610, R51 ;  /* 0x00007610ff337816 */ /* 0x000fe20000000033 */
[C---:B------:R-:W-:Y:S01]  /*8760*/  IMAD R40, R38.reuse, 0x12, RZ ;  /* 0x0000001226287824 */ /* 0x040fe200078e02ff */
[----:B------:R-:W-:Y:S01]  /*8770*/  PRMT R24, RZ, 0x7610, R24 ;  /* 0x00007610ff187816 */ /* 0x000fe20000000018 */
[----:B------:R3:W-:Y:S01]  /*8780*/  STL [R1+0x50c], R11 ;  /* 0x00050c0b01007387 */ /* 0x0007e20000100800 */
[----:B------:R-:W-:Y:S01]  /*8790*/  PRMT R25, RZ, 0x7610, R25 ;  /* 0x00007610ff197816 */ /* 0x000fe20000000019 */
[----:B------:R-:W4:Y:S02]  /*87a0*/  LDCU UR11, c[0x0][0x3b0] ;  /* 0x00007600ff0b77ac */ /* 0x000f240008000800 */
[----:B------:R0:W5:Y:S01]  /*87b0*/  @P4 LDG.E.U16 R65, desc[UR20][R6.64] ;  /* 0x0000001406414981 */ /* 0x000162000c1e1500 */
[----:B------:R-:W-:Y:S01]  /*87c0*/  LOP3.LUT P4, RZ, R5, 0x1, RZ, 0xc0, !PT ;  /* 0x0000000105ff7812 */ /* 0x000fe2000788c0ff */
[----:B------:R-:W-:-:S02]  /*87d0*/  IMAD R5, R38, 0x1b, RZ ;  /* 0x0000001b26057824 */ /* 0x000fc400078e02ff */
[----:B0-----:R-:W-:Y:S02]  /*87e0*/  @P1 IMAD.MOV.U32 R6, RZ, RZ, R9 ;  /* 0x000000ffff061224 */ /* 0x001fe400078e0009 */
[----:B-1----:R-:W-:Y:S02]  /*87f0*/  @P1 IMAD.MOV.U32 R7, RZ, RZ, R11 ;  /* 0x000000ffff071224 */ /* 0x002fe400078e000b */
[----:B---3--:R-:W-:-:S03]  /*8800*/  IMAD R11, R38, 0x34, RZ ;  /* 0x00000034260b7824 */ /* 0x008fc600078e02ff */
[----:B------:R0:W5:Y:S01]  /*8810*/  @P1 LDG.E.U16 R66, desc[UR20][R6.64] ;  /* 0x0000001406421981 */ /* 0x000162000c1e1500 */
[----:B------:R-:W-:Y:S02]  /*8820*/  LOP3.LUT P1, RZ, R8, 0x1, RZ, 0xc0, !PT ;  /* 0x0000000108ff7812 */ /* 0x000fe4000782c0ff */
[-C--:B------:R-:W-:Y:S01]  /*8830*/  LEA.HI.X.SX32 R14, R5, R3.reuse, 0x1, P6 ;  /* 0x00000003050e7211 */ /* 0x080fe200030f0eff */
[----:B------:R1:W-:Y:S01]  /*8840*/  STL [R1+0x508], R10 ;  /* 0x0005080a01007387 */ /* 0x0003e20000100800 */
[----:B------:R-:W-:Y:S02]  /*8850*/  IADD3 R9, P6, PT, R11, R0, RZ ;  /* 0x000000000b097210 */ /* 0x000fe40007fde0ff */
[----:B------:R-:W-:Y:S01]  /*8860*/  SHF.R.U32.HI R5, RZ, 0x6, R16 ;  /* 0x00000006ff057819 */ /* 0x000fe20000011610 */
[----:B------:R3:W-:Y:S01]  /*8870*/  STL [R1+0x504], R14 ;  /* 0x0005040e01007387 */ /* 0x0007e20000100800 */
[----:B------:R-:W-:Y:S01]  /*8880*/  LEA.HI.X.SX32 R19, R21, R3, 0x1, P6 ;  /* 0x0000000315137211 */ /* 0x000fe200030f0eff */
[----:B0-----:R-:W-:-:S02]  /*8890*/  @P4 IMAD.MOV.U32 R6, RZ, RZ, R10 ;  /* 0x000000ffff064224 */ /* 0x001fc400078e000a */
[----:B------:R-:W-:Y:S02]  /*88a0*/  @P4 IMAD.MOV.U32 R7, RZ, RZ, R14 ;  /* 0x000000ffff074224 */ /* 0x000fe400078e000e */
[----:B-1----:R-:W-:-:S03]  /*88b0*/  IMAD R10, R38, 0x32, RZ ;  /* 0x00000032260a7824 */ /* 0x002fc600078e02ff */
[----:B------:R0:W5:Y:S01]  /*88c0*/  @P4 LDG.E.U16 R61, desc[UR20][R6.64] ;  /* 0x00000014063d4981 */ /* 0x000162000c1e1500 */
[----:B------:R-:W-:Y:S01]  /*88d0*/  LOP3.LUT P4, RZ, R5, 0x1, RZ, 0xc0, !PT ;  /* 0x0000000105ff7812 */ /* 0x000fe2000788c0ff */
[----:B------:R-:W-:Y:S01]  /*88e0*/  IMAD R5, R38, 0x19, RZ ;  /* 0x0000001926057824 */ /* 0x000fe200078e02ff */
[----:B------:R-:W-:Y:S01]  /*88f0*/  SHF.R.U32.HI R8, RZ, 0x7, R16 ;  /* 0x00000007ff087819 */ /* 0x000fe20000011610 */
[----:B------:R1:W-:Y:S01]  /*8900*/  STL [R1+0x500], R9 ;  /* 0x0005000901007387 */ /* 0x0003e20000100800 */
[----:B---3--:R-:W-:-:S03]  /*8910*/  IADD3 R14, P6, PT, R10, R0, RZ ;  /* 0x000000000a0e7210 */ /* 0x008fc60007fde0ff */
[----:B------:R3:W-:Y:S01]  /*8920*/  STL [R1+0x4fc], R19 ;  /* 0x0004fc1301007387 */ /* 0x0007e20000100800 */
[----:B0-----:R-:W-:Y:S02]  /*8930*/  @P1 IMAD.MOV.U32 R6, RZ, RZ, R9 ;  /* 0x000000ffff061224 */ /* 0x001fe400078e0009 */
[----:B------:R-:W-:Y:S02]  /*8940*/  @P1 IMAD.MOV.U32 R7, RZ, RZ, R19 ;  /* 0x000000ffff071224 */ /* 0x000fe400078e0013 */
[----:B-1----:R-:W-:-:S03]  /*8950*/  IMAD R9, R38, 0x30, RZ ;  /* 0x0000003026097824 */ /* 0x002fc600078e02ff */
[----:B------:R0:W5:Y:S01]  /*8960*/  @P1 LDG.E.U16 R63, desc[UR20][R6.64] ;  /* 0x00000014063f1981 */ /* 0x000162000c1e1500 */
[----:B------:R-:W-:Y:S02]  /*8970*/  LOP3.LUT P1, RZ, R8, 0x1, RZ, 0xc0, !PT ;  /* 0x0000000108ff7812 */ /* 0x000fe4000782c0ff */
[-C--:B---3--:R-:W-:Y:S01]  /*8980*/  LEA.HI.X.SX32 R19, R5, R3.reuse, 0x1, P6 ;  /* 0x0000000305137211 */ /* 0x088fe200030f0eff */
[----:B------:R1:W-:Y:S01]  /*8990*/  STL [R1+0x4f8], R14 ;  /* 0x0004f80e01007387 */ /* 0x0003e20000100800 */
[----:B------:R-:W-:Y:S02]  /*89a0*/  IADD3 R22, P6, PT, R9, R0, RZ ;  /* 0x0000000009167210 */ /* 0x000fe40007fde0ff */
[----:B------:R-:W-:Y:S01]  /*89b0*/  SHF.R.U32.HI R5, RZ, 0x8, R16 ;  /* 0x00000008ff057819 */ /* 0x000fe20000011610 */
[----:B0-----:R-:W-:Y:S01]  /*89c0*/  @P4 IMAD.MOV.U32 R6, RZ, RZ, R14 ;  /* 0x000000ffff064224 */ /* 0x001fe200078e000e */
[----:B------:R-:W-:Y:S01]  /*89d0*/  LEA.HI.X.SX32 R27, R37, R3, 0x1, P6 ;  /* 0x00000003251b7211 */ /* 0x000fe200030f0eff */
[----:B------:R-:W-:Y:S01]  /*89e0*/  @P4 IMAD.MOV.U32 R7, RZ, RZ, R19 ;  /* 0x000000ffff074224 */ /* 0x000fe200078e0013 */
[----:B------:R0:W-:Y:S01]  /*89f0*/  STL [R1+0x4f4], R19 ;  /* 0x0004f41301007387 */ /* 0x0001e20000100800 */
[----:B------:R-:W-:-:S03]  /*8a00*/  IMAD R8, R38, 0x2e, RZ ;  /* 0x0000002e26087824 */ /* 0x000fc600078e02ff */
[----:B------:R3:W5:Y:S01]  /*8a10*/  @P4 LDG.E.U16 R58, desc[UR20][R6.64] ;  /* 0x00000014063a4981 */ /* 0x000762000c1e1500 */
[----:B------:R-:W-:Y:S01]  /*8a20*/  LOP3.LUT P4, RZ, R5, 0x1, RZ, 0xc0, !PT ;  /* 0x0000000105ff7812 */ /* 0x000fe2000788c0ff */
[----:B------:R-:W-:Y:S01]  /*8a30*/  IMAD R5, R38, 0x17, RZ ;  /* 0x0000001726057824 */ /* 0x000fe200078e02ff */
[----:B-1----:R-:W-:Y:S01]  /*8a40*/  SHF.R.U32.HI R14, RZ, 0x9, R16 ;  /* 0x00000009ff0e7819 */ /* 0x002fe20000011610 */
[----:B------:R1:W-:Y:S01]  /*8a50*/  STL [R1+0x4f0], R22 ;  /* 0x0004f01601007387 */ /* 0x0003e20000100800 */
[----:B0-----:R-:W-:-:S03]  /*8a60*/  IADD3 R19, P6, PT, R8, R0, RZ ;  /* 0x0000000008137210 */ /* 0x001fc60007fde0ff */
[----:B------:R0:W-:Y:S01]  /*8a70*/  STL [R1+0x4ec], R27 ;  /* 0x0004ec1b01007387 */ /* 0x0001e20000100800 */
[----:B---3--:R-:W-:Y:S02]  /*8a80*/  @P1 IMAD.MOV.U32 R6, RZ, RZ, R22 ;  /* 0x000000ffff061224 */ /* 0x008fe400078e0016 */
[----:B------:R-:W-:-:S05]  /*8a90*/  @P1 IMAD.MOV.U32 R7, RZ, RZ, R27 ;  /* 0x000000ffff071224 */ /* 0x000fca00078e001b */
[----:B------:R3:W5:Y:S01]  /*8aa0*/  @P1 LDG.E.U16 R59, desc[UR20][R6.64] ;  /* 0x00000014063b1981 */ /* 0x000762000c1e1500 */
[----:B------:R-:W-:Y:S01]  /*8ab0*/  LOP3.LUT P1, RZ, R14, 0x1, RZ, 0xc0, !PT ;  /* 0x000000010eff7812 */ /* 0x000fe2000782c0ff */
[----:B------:R-:W-:Y:S01]  /*8ac0*/  IMAD R14, R38, 0x2c, RZ ;  /* 0x0000002c260e7824 */ /* 0x000fe200078e02ff */
[-C--:B-1----:R-:W-:Y:S01]  /*8ad0*/  LEA.HI.X.SX32 R22, R5, R3.reuse, 0x1, P6 ;  /* 0x0000000305167211 */ /* 0x082fe200030f0eff */
[----:B------:R1:W-:Y:S01]  /*8ae0*/  STL [R1+0x4e8], R19 ;  /* 0x0004e81301007387 */ /* 0x0003e20000100800 */
[----:B------:R-:W-:Y:S02]  /*8af0*/  SHF.R.U32.HI R5, RZ, 0xa, R16 ;  /* 0x0000000aff057819 */ /* 0x000fe40000011610 */
[----:B0-----:R-:W-:Y:S01]  /*8b00*/  IADD3 R27, P6, PT, R14, R0, RZ ;  /* 0x000000000e1b7210 */ /* 0x001fe20007fde0ff */
[----:B------:R0:W-:Y:S01]  /*8b10*/  STL [R1+0x4e4], R22 ;  /* 0x0004e41601007387 */ /* 0x0001e20000100800 */
[----:B---3--:R-:W-:Y:S02]  /*8b20*/  @P4 IMAD.MOV.U32 R6, RZ, RZ, R19 ;  /* 0x000000ffff064224 */ /* 0x008fe400078e0013 */
[----:B------:R-:W-:Y:S01]  /*8b30*/  LEA.HI.X.SX32 R29, R36, R3, 0x1, P6 ;  /* 0x00000003241d7211 */ /* 0x000fe200030f0eff */
[----:B------:R-:W-:-:S02]  /*8b40*/  @P4 IMAD.MOV.U32 R7, RZ, RZ, R22 ;  /* 0x000000ffff074224 */ /* 0x000fc400078e0016 */
[----:B-1----:R-:W-:-:S03]  /*8b50*/  IMAD R19, R38, 0x2a, RZ ;  /* 0x0000002a26137824 */ /* 0x002fc600078e02ff */
[----:B------:R1:W5:Y:S01]  /*8b60*/  @P4 LDG.E.U16 R53, desc[UR20][R6.64] ;  /* 0x0000001406354981 */ /* 0x000362000c1e1500 */
[----:B------:R-:W-:Y:S01]  /*8b70*/  LOP3.LUT P4, RZ, R5, 0x1, RZ, 0xc0, !PT ;  /* 0x0000000105ff7812 */ /* 0x000fe2000788c0ff */
[----:B------:R-:W-:Y:S01]  /*8b80*/  IMAD R5, R38, 0x15, RZ ;  /* 0x0000001526057824 */ /* 0x000fe200078e02ff */
[----:B0-----:R-:W-:Y:S01]  /*8b90*/  SHF.R.U32.HI R22, RZ, 0xb, R16 ;  /* 0x0000000bff167819 */ /* 0x001fe20000011610 */
[----:B------:R0:W-:Y:S01]  /*8ba0*/  STL [R1+0x4e0], R27 ;  /* 0x0004e01b01007387 */ /* 0x0001e20000100800 */
[----:B------:R-:W-:-:S03]  /*8bb0*/  IADD3 R28, P6, PT, R19, R0, RZ ;  /* 0x00000000131c7210 */ /* 0x000fc60007fde0ff */
[----:B------:R3:W-:Y:S01]  /*8bc0*/  STL [R1+0x4dc], R29 ;  /* 0x0004dc1d01007387 */ /* 0x0007e20000100800 */
[----:B-1----:R-:W-:Y:S02]  /*8bd0*/  @P1 IMAD.MOV.U32 R6, RZ, RZ, R27 ;  /* 0x000000ffff061224 */ /* 0x002fe400078e001b */
[----:B------:R-:W-:Y:S02]  /*8be0*/  @P1 IMAD.MOV.U32 R7, RZ, RZ, R29 ;  /* 0x000000ffff071224 */ /* 0x000fe400078e001d */
[----:B0-----:R-:W-:-:S03]  /*8bf0*/  IMAD R27, R38, 0x28, RZ ;  /* 0x00000028261b7824 */ /* 0x001fc600078e02ff */
[----:B------:R0:W5:Y:S01]  /*8c00*/  @P1 LDG.E.U16 R57, desc[UR20][R6.64] ;  /* 0x0000001406391981 */ /* 0x000162000c1e1500 */
[----:B------:R-:W-:Y:S02]  /*8c10*/  LOP3.LUT P1, RZ, R22, 0x1, RZ, 0xc0, !PT ;  /* 0x0000000116ff7812 */ /* 0x000fe4000782c0ff */
[-C--:B------:R-:W-:Y:S01]  /*8c20*/  LEA.HI.X.SX32 R30, R5, R3.reuse, 0x1, P6 ;  /* 0x00000003051e7211 */ /* 0x080fe200030f0eff */
[----:B------:R1:W-:Y:S01]  /*8c30*/  STL [R1+0x4d8], R28 ;  /* 0x0004d81c01007387 */ /* 0x0003e20000100800 */
[----:B---3--:R-:W-:Y:S02]  /*8c40*/  IADD3 R29, P6, PT, R27, R0, RZ ;  /* 0x000000001b1d7210 */ /* 0x008fe40007fde0ff */
        /* <DEDUP_REMOVED lines=18> */
[----:B------:R-:W-:Y:S01]  /*8d70*/  LEA.HI.X.SX32 R32, R5, R3, 0x1, P6 ;  /* 0x0000000305207211 */ /* 0x000fe200030f0eff */
[----:B------:R1:W-:Y:S01]  /*8d80*/  STL [R1+0x4c8], R30 ;  /* 0x0004c81e01007387 */ /* 0x0003e20000100800 */
[----:B---3--:R-:W-:Y:S02]  /*8d90*/  IADD3 R31, P6, PT, R29, R0, RZ ;  /* 0x000000001d1f7210 */ /* 0x008fe40007fde0ff */
[----:B------:R-:W-:Y:S01]  /*8da0*/  SHF.R.U32.HI R5, RZ, 0xe, R16 ;  /* 0x0000000eff057819 */ /* 0x000fe20000011610 */
[----:B------:R3:W-:Y:S01]  /*8db0*/  STL [R1+0x4c4], R32 ;  /* 0x0004c42001007387 */ /* 0x0007e20000100800 */
[----:B0-----:R-:W-:Y:S02]  /*8dc0*/  @P4 IMAD.MOV.U32 R6, RZ, RZ, R30 ;  /* 0x000000ffff064224 */ /* 0x001fe400078e001e */
[----:B------:R-:W-:-:S02]  /*8dd0*/  @P4 IMAD.MOV.U32 R7, RZ, RZ, R32 ;  /* 0x000000ffff074224 */ /* 0x000fc400078e0020 */
[----:B-1----:R-:W-:-:S03]  /*8de0*/  IMAD R30, R38, 0x22, RZ ;  /* 0x00000022261e7824 */ /* 0x002fc600078e02ff */
[----:B------:R0:W5:Y:S01]  /*8df0*/  @P4 LDG.E.U16 R24, desc[UR20][R6.64] ;  /* 0x0000001406184981 */ /* 0x000162000c1e1500 */
[----:B---3--:R-:W-:Y:S02]  /*8e00*/  LEA.HI.X.SX32 R32, R40, R3, 0x1, P6 ;  /* 0x0000000328207211 */ /* 0x008fe400030f0eff */
[----:B------:R-:W-:Y:S01]  /*8e10*/  LOP3.LUT P6, RZ, R5, 0x1, RZ, 0xc0, !PT ;  /* 0x0000000105ff7812 */ /* 0x000fe200078cc0ff */
[----:B------:R1:W-:Y:S01]  /*8e20*/  STL [R1+0x4c0], R31 ;  /* 0x0004c01f01007387 */ /* 0x0003e20000100800 */
[----:B------:R-:W-:Y:S02]  /*8e30*/  SHF.R.U32.HI R5, RZ, 0xf, R16 ;  /* 0x0000000fff057819 */ /* 0x000fe40000011610 */
[----:B------:R-:W-:Y:S01]  /*8e40*/  PRMT R22, RZ, 0x7610, R22 ;  /* 0x00007610ff167816 */ /* 0x000fe20000000016 */
[----:B------:R3:W-:Y:S01]  /*8e50*/  STL [R1+0x4bc], R32 ;  /* 0x0004bc2001007387 */ /* 0x0007e20000100800 */
[----:B0-----:R-:W-:Y:S02]  /*8e60*/  @P1 IMAD.MOV.U32 R6, RZ, RZ, R31 ;  /* 0x000000ffff061224 */ /* 0x001fe400078e001f */
[----:B------:R-:W-:-:S05]  /*8e70*/  @P1 IMAD.MOV.U32 R7, RZ, RZ, R32 ;  /* 0x000000ffff071224 */ /* 0x000fca00078e0020 */
[----:B------:R0:W5:Y:S01]  /*8e80*/  @P1 LDG.E.U16 R25, desc[UR20][R6.64] ;  /* 0x0000001406191981 */ /* 0x000162000c1e1500 */
[----:B------:R-:W-:Y:S02]  /*8e90*/  IADD3 R42, P1, PT, R30, R0, RZ ;  /* 0x000000001e2a7210 */ /* 0x000fe40007f3e0ff */
[----:B------:R-:W-:Y:S02]  /*8ea0*/  LOP3.LUT P4, RZ, R5, 0x1, RZ, 0xc0, !PT ;  /* 0x0000000105ff7812 */ /* 0x000fe4000788c0ff */
[----:B------:R-:W-:Y:S01]  /*8eb0*/  SHF.R.U32.HI R16, RZ, 0x1, R16 ;  /* 0x00000001ff107819 */ /* 0x000fe20000011610 */
[----:B------:R-:W-:Y:S01]  /*8ec0*/  STL [R1+0x4b8], R42 ;  /* 0x0004b82a01007387 */ /* 0x000fe20000100800 */
[----:B------:R-:W-:Y:S02]  /*8ed0*/  PRMT R23, RZ, 0x7610, R23 ;  /* 0x00007610ff177816 */ /* 0x000fe40000000017 */
[----:B------:R-:W-:Y:S01]  /*8ee0*/  PRMT R5, R17, 0x5410, R18 ;  /* 0x0000541011057816 */ /* 0x000fe20000000012 */
[----:B0-----:R-:W-:-:S02]  /*8ef0*/  IMAD R7, R38, 0x11, RZ ;  /* 0x0000001126077824 */ /* 0x001fc400078e02ff */
[----:B------:R-:W-:-:S03]  /*8f00*/  IMAD.SHL.U32 R6, R38, 0x10, RZ ;  /* 0x0000001026067824 */ /* 0x000fc600078e00ff */
[----:B------:R-:W-:Y:S02]  /*8f10*/  LEA.HI.X.SX32 R82, R7, R3, 0x1, P1 ;  /* 0x0000000307527211 */ /* 0x000fe400008f0eff */
[----:B-1----:R-:W-:-:S03]  /*8f20*/  LEA R31, P1, R38, R0, 0x5 ;  /* 0x00000000261f7211 */ /* 0x002fc600078228ff */
[----:B------:R-:W-:Y:S01]  /*8f30*/  @P6 IMAD.MOV.U32 R7, RZ, RZ, R82 ;  /* 0x000000ffff076224 */ /* 0x000fe200078e0052 */
[----:B---3--:R-:W-:Y:S01]  /*8f40*/  LEA.HI.X.SX32 R32, R6, R3, 0x1, P1 ;  /* 0x0000000306207211 */ /* 0x008fe200008f0eff */
[----:B------:R-:W-:Y:S01]  /*8f50*/  @P6 IMAD.MOV.U32 R6, RZ, RZ, R42 ;  /* 0x000000ffff066224 */ /* 0x000fe200078e002a */
[----:B------:R-:W-:Y:S01]  /*8f60*/  LOP3.LUT P1, RZ, R16, 0x1, RZ, 0xc0, !PT ;  /* 0x0000000110ff7812 */ /* 0x000fe2000782c0ff */
[C---:B------:R-:W-:Y:S01]  /*8f70*/  IMAD R16, R38.reuse, 0x3c, RZ ;  /* 0x0000003c26107824 */ /* 0x040fe200078e02ff */
[----:B------:R0:W-:Y:S04]  /*8f80*/  STL [R1+0x4b4], R82 ;  /* 0x0004b45201007387 */ /* 0x0001e80000100800 */
[----:B------:R1:W5:Y:S01]  /*8f90*/  @P6 LDG.E.U16 R22, desc[UR20][R6.64] ;  /* 0x0000001406166981 */ /* 0x000362000c1e1500 */
[----:B------:R-:W-:-:S02]  /*8fa0*/  IMAD R17, R38, 0x3e, RZ ;  /* 0x0000003e26117824 */ /* 0x000fc400078e02ff */
[----:B------:R-:W-:Y:S01]  /*8fb0*/  IMAD R18, R38, 0x1e, RZ ;  /* 0x0000001e26127824 */ /* 0x000fe200078e02ff */
[----:B------:R-:W-:Y:S01]  /*8fc0*/  STL [R1+0x4b0], R31 ;  /* 0x0004b01f01007387 */ /* 0x000fe20000100800 */
[----:B-1----:R-:W-:Y:S02]  /*8fd0*/  @P4 IMAD.MOV.U32 R6, RZ, RZ, R31 ;  /* 0x000000ffff064224 */ /* 0x002fe400078e001f */
[----:B------:R-:W-:Y:S01]  /*8fe0*/  @P4 IMAD.MOV.U32 R7, RZ, RZ, R32 ;  /* 0x000000ffff074224 */ /* 0x000fe200078e0020 */
[----:B------:R1:W-:Y:S04]  /*8ff0*/  STL [R1+0x4ac], R32 ;  /* 0x0004ac2001007387 */ /* 0x0003e80000100800 */
[----:B------:R3:W5:Y:S01]  /*9000*/  @P4 LDG.E.U16 R23, desc[UR20][R6.64] ;  /* 0x0000001406174981 */ /* 0x000762000c1e1500 */
[----:B0-----:R-:W-:-:S04]  /*9010*/  IADD3 R82, P4, PT, R16, R0, RZ ;  /* 0x0000000010527210 */ /* 0x001fc80007f9e0ff */
[-C--:B------:R-:W-:Y:S02]  /*9020*/  LEA.HI.X.SX32 R83, R18, R3.reuse, 0x1, P4 ;  /* 0x0000000312537211 */ /* 0x080fe400020f0eff */
[----:B-1----:R-:W-:Y:S01]  /*9030*/  IADD3 R32, P6, PT, R17, R0, RZ ;  /* 0x0000000011207210 */ /* 0x002fe20007fde0ff */
[----:B---3--:R-:W-:Y:S01]  /*9040*/  IMAD R6, R38, 0x1f, RZ ;  /* 0x0000001f26067824 */ /* 0x008fe200078e02ff */
[----:B------:R-:W-:Y:S02]  /*9050*/  SHF.R.U64 R7, R5, 0x1f, RZ ;  /* 0x0000001f05077819 */ /* 0x000fe400000012ff */
[----:B------:R-:W-:Y:S02]  /*9060*/  PRMT R71, RZ, 0x7610, R71 ;  /* 0x00007610ff477816 */ /* 0x000fe40000000047 */
[----:B------:R-:W-:Y:S01]  /*9070*/  LOP3.LUT P4, RZ, R7, 0x1, RZ, 0xc0, !PT ;  /* 0x0000000107ff7812 */ /* 0x000fe2000788c0ff */
[----:B------:R-:W-:Y:S01]  /*9080*/  @P1 IMAD.MOV.U32 R7, RZ, RZ, R83 ;  /* 0x000000ffff071224 */ /* 0x000fe200078e0053 */
[----:B------:R-:W-:Y:S01]  /*9090*/  LEA.HI.X.SX32 R42, R6, R3, 0x1, P6 ;  /* 0x00000003062a7211 */ /* 0x000fe200030f0eff */
[----:B------:R-:W-:Y:S01]  /*90a0*/  @P1 IMAD.MOV.U32 R6, RZ, RZ, R82 ;  /* 0x000000ffff061224 */ /* 0x000fe200078e0052 */
[----:B------:R-:W-:-:S02]  /*90b0*/  PRMT R70, RZ, 0x7610, R70 ;  /* 0x00007610ff467816 */ /* 0x000fc40000000046 */
[----:B------:R-:W-:Y:S02]  /*90c0*/  SHF.R.U64 R31, R5, 0x1e, RZ ;  /* 0x0000001e051f7819 */ /* 0x000fe400000012ff */
[----:B------:R0:W5:Y:S02]  /*90d0*/  @P1 LDG.E.U16 R71, desc[UR20][R6.64] ;  /* 0x0000001406471981 */ /* 0x000164000c1e1500 */
[----:B------:R-:W-:Y:S01]  /*90e0*/  LOP3.LUT P1, RZ, R31, 0x1, RZ, 0xc0, !PT ;  /* 0x000000011fff7812 */ /* 0x000fe2000782c0ff */
[C---:B------:R-:W-:Y:S01]  /*90f0*/  IMAD.SHL.U32 R31, R38.reuse, 0x20, RZ ;  /* 0x00000020261f7824 */ /* 0x040fe200078e00ff */
[----:B------:R1:W-:Y:S01]  /*9100*/  STL [R1+0x524], R82 ;  /* 0x0005245201007387 */ /* 0x0003e20000100800 */
[----:B0-----:R-:W-:Y:S02]  /*9110*/  @!P0 IMAD.MOV.U32 R6, RZ, RZ, R32 ;  /* 0x000000ffff068224 */ /* 0x001fe400078e0020 */
[----:B------:R-:W-:Y:S01]  /*9120*/  @!P0 IMAD.MOV.U32 R7, RZ, RZ, R42 ;  /* 0x000000ffff078224 */ /* 0x000fe200078e002a */
[----:B-1----:R-:W-:-:S04]  /*9130*/  LEA R82, P6, R38, R0, 0x6 ;  /* 0x0000000026527211 */ /* 0x002fc800078c30ff */
[----:B------:R0:W5:Y:S01]  /*9140*/  @!P0 LDG.E.U16 R70, desc[UR20][R6.64] ;  /* 0x0000001406468981 */ /* 0x000162000c1e1500 */
[----:B------:R-:W-:-:S03]  /*9150*/  LEA.HI.X.SX32 R85, R31, R3, 0x1, P6 ;  /* 0x000000031f557211 */ /* 0x000fc600030f0eff */
[----:B------:R-:W-:Y:S01]  /*9160*/  STL [R1+0x52c], R32 ;  /* 0x00052c2001007387 */ /* 0x000fe20000100800 */
[----:B0-----:R-:W-:Y:S01]  /*9170*/  SHF.R.U64 R6, R5, 0x1d, RZ ;  /* 0x0000001d05067819 */ /* 0x001fe200000012ff */
[----:B------:R-:W-:Y:S02]  /*9180*/  IMAD R7, R38, 0x42, RZ ;  /* 0x0000004226077824 */ /* 0x000fe400078e02ff */
[----:B------:R-:W-:Y:S01]  /*9190*/  STL [R1+0x520], R83 ;  /* 0x0005205301007387 */ /* 0x000fe20000100800 */
[----:B------:R-:W-:Y:S01]  /*91a0*/  LOP3.LUT P0, RZ, R6, 0x1, RZ, 0xc0, !PT ;  /* 0x0000000106ff7812 */ /* 0x000fe2000780c0ff */
[----:B------:R-:W-:Y:S02]  /*91b0*/  IMAD R6, R38, 0x21, RZ ;  /* 0x0000002126067824 */ /* 0x000fe400078e02ff */
[----:B------:R0:W-:Y:S01]  /*91c0*/  STL [R1+0x528], R42 ;  /* 0x0005282a01007387 */ /* 0x0001e20000100800 */
[----:B------:R-:W-:Y:S02]  /*91d0*/  PRMT R75, RZ, 0x7610, R75 ;  /* 0x00007610ff4b7816 */ /* 0x000fe4000000004b */
[----:B0-----:R-:W-:Y:S01]  /*91e0*/  IADD3 R42, P6, PT, R7, R0, RZ ;  /* 0x00000000072a7210 */ /* 0x001fe20007fde0ff */
[----:B------:R-:W-:-:S03]  /*91f0*/  @P4 IMAD.MOV.U32 R7, RZ, RZ, R85 ;  /* 0x000000ffff074224 */ /* 0x000fc600078e0055 */
[----:B------:R-:W-:Y:S01]  /*9200*/  LEA.HI.X.SX32 R83, R6, R3, 0x1, P6 ;  /* 0x0000000306537211 */ /* 0x000fe200030f0eff */
[----:B------:R-:W-:Y:S01]  /*9210*/  @P4 IMAD.MOV.U32 R6, RZ, RZ, R82 ;  /* 0x000000ffff064224 */ /* 0x000fe200078e0052 */
[----:B------:R-:W-:Y:S01]  /*9220*/  PRMT R74, RZ, 0x7610, R74 ;  /* 0x00007610ff4a7816 */ /* 0x000fe2000000004a */
[----:B------:R-:W-:-:S03]  /*9230*/  IMAD R31, R38, 0x44, RZ ;  /* 0x00000044261f7824 */ /* 0x000fc600078e02ff */
[----:B------:R0:W5:Y:S04]  /*9240*/  @P4 LDG.E.U16 R75, desc[UR20][R6.64] ;  /* 0x00000014064b4981 */ /* 0x000168000c1e1500 */
[----:B------:R1:W-:Y:S01]  /*9250*/  STL [R1+0x534], R82 ;  /* 0x0005345201007387 */ /* 0x0003e20000100800 */
[----:B0-----:R-:W-:Y:S02]  /*9260*/  @P1 IMAD.MOV.U32 R6, RZ, RZ, R42 ;  /* 0x000000ffff061224 */ /* 0x001fe400078e002a */
[----:B------:R-:W-:Y:S01]  /*9270*/  @P1 IMAD.MOV.U32 R7, RZ, RZ, R83 ;  /* 0x000000ffff071224 */ /* 0x000fe200078e0053 */
[----:B------:R-:W-:Y:S01]  /*9280*/  STL [R1+0x530], R85 ;  /* 0x0005305501007387 */ /* 0x000fe20000100800 */
[----:B-1----:R-:W-:-:S03]  /*9290*/  IADD3 R82, P6, PT, R31, R0, RZ ;  /* 0x000000001f527210 */ /* 0x002fc60007fde0ff */
[----:B------:R-:W-:Y:S01]  /*92a0*/  STL [R1+0x53c], R42 ;  /* 0x00053c2a01007387 */ /* 0x000fe20000100800 */
[----:B------:R-:W-:-:S03]  /*92b0*/  SHF.R.U64 R32, R5, 0x1c, RZ ;  /* 0x0000001c05207819 */ /* 0x000fc600000012ff */
[----:B------:R0:W5:Y:S04]  /*92c0*/  @P1 LDG.E.U16 R74, desc[UR20][R6.64] ;  /* 0x00000014064a1981 */ /* 0x000168000c1e1500 */
[----:B------:R1:W-:Y:S01]  /*92d0*/  STL [R1+0x538], R83 ;  /* 0x0005385301007387 */ /* 0x0003e20000100800 */
[----:B------:R-:W-:Y:S01]  /*92e0*/  LOP3.LUT P4, RZ, R32, 0x1, RZ, 0xc0, !PT ;  /* 0x0000000120ff7812 */ /* 0x000fe2000788c0ff */
[----:B0-----:R-:W-:Y:S01]  /*92f0*/  IMAD R6, R38, 0x46, RZ ;  /* 0x0000004626067824 */ /* 0x001fe200078e02ff */
[----:B------:R-:W-:Y:S02]  /*9300*/  SHF.R.U64 R7, R5, 0x1b, RZ ;  /* 0x0000001b05077819 */ /* 0x000fe400000012ff */
[----:B-1----:R-:W-:Y:S02]  /*9310*/  LEA.HI.X.SX32 R83, R30, R3, 0x1, P6 ;  /* 0x000000031e537211 */ /* 0x002fe400030f0eff */
[----:B------:R-:W-:-:S02]  /*9320*/  PRMT R76, RZ, 0x7610, R76 ;  /* 0x00007610ff4c7816 */ /* 0x000fc4000000004c */
[----:B------:R-:W-:Y:S01]  /*9330*/  LOP3.LUT P1, RZ, R7, 0x1, RZ, 0xc0, !PT ;  /* 0x0000000107ff7812 */ /* 0x000fe2000782c0ff */
[----:B------:R-:W-:Y:S01]  /*9340*/  @P0 IMAD.MOV.U32 R7, RZ, RZ, R83 ;  /* 0x000000ffff070224 */ /* 0x000fe200078e0053 */
[----:B------:R-:W-:Y:S01]  /*9350*/  IADD3 R42, P6, PT, R6, R0, RZ ;  /* 0x00000000062a7210 */ /* 0x000fe20007fde0ff */
[----:B------:R-:W-:Y:S02]  /*9360*/  @P0 IMAD.MOV.U32 R6, RZ, RZ, R82 ;  /* 0x000000ffff060224 */ /* 0x000fe400078e0052 */
[C---:B------:R-:W-:Y:S01]  /*9370*/  IMAD R30, R38.reuse, 0x23, RZ ;  /* 0x00000023261e7824 */ /* 0x040fe200078e02ff */
[----:B------:R-:W-:Y:S04]  /*9380*/  STL [R1+0x544], R82 ;  /* 0x0005445201007387 */ /* 0x000fe80000100800 */
[----:B------:R0:W5:Y:S04]  /*9390*/  @P0 LDG.E.U16 R76, desc[UR20][R6.64] ;  /* 0x00000014064c0981 */ /* 0x000168000c1e1500 */
[----:B------:R1:W-:Y:S01]  /*93a0*/  STL [R1+0x540], R83 ;  /* 0x0005405301007387 */ /* 0x0003e20000100800 */
[----:B------:R-:W-:Y:S01]  /*93b0*/  PRMT R73, RZ, 0x7610, R73 ;  /* 0x00007610ff497816 */ /* 0x000fe20000000049 */
[----:B0-----:R-:W-:Y:S01]  /*93c0*/  IMAD R6, R38, 0x48, RZ ;  /* 0x0000004826067824 */ /* 0x001fe200078e02ff */
[----:B------:R-:W-:-:S02]  /*93d0*/  SHF.R.U64 R7, R5, 0x1a, RZ ;  /* 0x0000001a05077819 */ /* 0x000fc400000012ff */
[----:B-1----:R-:W-:Y:S02]  /*93e0*/  LEA.HI.X.SX32 R83, R30, R3, 0x1, P6 ;  /* 0x000000031e537211 */ /* 0x002fe400030f0eff */
[----:B------:R-:W-:Y:S02]  /*93f0*/  LOP3.LUT P0, RZ, R7, 0x1, RZ, 0xc0, !PT ;  /* 0x0000000107ff7812 */ /* 0x000fe4000780c0ff */
[----:B------:R-:W-:Y:S01]  /*9400*/  IADD3 R82, P6, PT, R6, R0, RZ ;  /* 0x0000000006527210 */ /* 0x000fe20007fde0ff */
[----:B------:R-:W-:Y:S02]  /*9410*/  @P4 IMAD.MOV.U32 R6, RZ, RZ, R42 ;  /* 0x000000ffff064224 */ /* 0x000fe400078e002a */
[----:B------:R-:W-:Y:S01]  /*9420*/  @P4 IMAD.MOV.U32 R7, RZ, RZ, R83 ;  /* 0x000000ffff074224 */ /* 0x000fe200078e0053 */
[----:B------:R-:W-:Y:S01]  /*9430*/  SHF.R.U64 R30, R5, 0x19, RZ ;  /* 0x00000019051e7819 */ /* 0x000fe200000012ff */
[----:B------:R-:W-:Y:S04]  /*9440*/  STL [R1+0x54c], R42 ;  /* 0x00054c2a01007387 */ /* 0x000fe80000100800 */
[----:B------:R0:W5:Y:S01]  /*9450*/  @P4 LDG.E.U16 R73, desc[UR20][R6.64] ;  /* 0x0000001406494981 */ /* 0x000162000c1e1500 */
[----:B------:R-:W-:Y:S01]  /*9460*/  LOP3.LUT P4, RZ, R30, 0x1, RZ, 0xc0, !PT ;  /* 0x000000011eff7812 */ /* 0x000fe2000788c0ff */
[----:B------:R-:W-:-:S02]  /*9470*/  IMAD R30, R38, 0x25, RZ ;  /* 0x00000025261e7824 */ /* 0x000fc400078e02ff */
[----:B------:R1:W-:Y:S01]  /*9480*/  STL [R1+0x548], R83 ;  /* 0x0005485301007387 */ /* 0x0003e20000100800 */
[----:B0-----:R-:W-:Y:S01]  /*9490*/  IMAD R6, R38, 0x4a, RZ ;  /* 0x0000004a26067824 */ /* 0x001fe200078e02ff */
[----:B-1----:R-:W-:-:S04]  /*94a0*/  LEA.HI.X.SX32 R83, R29, R3, 0x1, P6 ;  /* 0x000000031d537211 */ /* 0x002fc800030f0eff */
[----:B------:R-:W-:Y:S01]  /*94b0*/  IADD3 R42, P6, PT, R6, R0, RZ ;  /* 0x00000000062a7210 */ /* 0x000fe20007fde0ff */
[----:B------:R0:W-:Y:S01]  /*94c0*/  STL [R1+0x554], R82 ;  /* 0x0005545201007387 */ /* 0x0001e20000100800 */
[----:B------:R-:W-:Y:S01]  /*94d0*/  PRMT R72, RZ, 0x7610, R72 ;  /* 0x00007610ff487816 */ /* 0x000fe20000000048 */
[----:B------:R-:W-:Y:S02]  /*94e0*/  @P1 IMAD.MOV.U32 R6, RZ, RZ, R82 ;  /* 0x000000ffff061224 */ /* 0x000fe400078e0052 */
[----:B------:R-:W-:Y:S01]  /*94f0*/  @P1 IMAD.MOV.U32 R7, RZ, RZ, R83 ;  /* 0x000000ffff071224 */ /* 0x000fe200078e0053 */
[----:B------:R-:W-:-:S04]  /*9500*/  PRMT R69, RZ, 0x7610, R69 ;  /* 0x00007610ff457816 */ /* 0x000fc80000000045 */
[----:B------:R1:W5:Y:S01]  /*9510*/  @P1 LDG.E.U16 R72, desc[UR20][R6.64] ;  /* 0x0000001406481981 */ /* 0x000362000c1e1500 */
[----:B0-----:R-:W-:Y:S01]  /*9520*/  LEA.HI.X.SX32 R82, R30, R3, 0x1, P6 ;  /* 0x000000031e527211 */ /* 0x001fe200030f0eff */
[----:B------:R-:W-:Y:S02]  /*9530*/  IMAD R30, R38, 0x4c, RZ ;  /* 0x0000004c261e7824 */ /* 0x000fe400078e02ff */
[----:B------:R-:W-:Y:S01]  /*9540*/  STL [R1+0x550], R83 ;  /* 0x0005505301007387 */ /* 0x000fe20000100800 */
[----:B------:R-:W-:Y:S01]  /*9550*/  SHF.R.U64 R29, R5, 0x18, RZ ;  /* 0x00000018051d7819 */ /* 0x000fe200000012ff */
[----:B-1----:R-:W-:Y:S02]  /*9560*/  @P0 IMAD.MOV.U32 R6, RZ, RZ, R42 ;  /* 0x000000ffff060224 */ /* 0x002fe400078e002a */
[----:B------:R-:W-:Y:S01]  /*9570*/  @P0 IMAD.MOV.U32 R7, RZ, RZ, R82 ;  /* 0x000000ffff070224 */ /* 0x000fe200078e0052 */
[----:B------:R-:W-:Y:S04]  /*9580*/  STL [R1+0x55c], R42 ;  /* 0x00055c2a01007387 */ /* 0x000fe80000100800 */
[----:B------:R0:W-:Y:S04]  /*9590*/  STL [R1+0x558], R82 ;  /* 0x0005585201007387 */ /* 0x0001e80000100800 */
[----:B------:R1:W5:Y:S01]  /*95a0*/  @P0 LDG.E.U16 R69, desc[UR20][R6.64] ;  /* 0x0000001406450981 */ /* 0x000362000c1e1500 */
[----:B------:R-:W-:-:S02]  /*95b0*/  LOP3.LUT P1, RZ, R29, 0x1, RZ, 0xc0, !PT ;  /* 0x000000011dff7812 */ /* 0x000fc4000782c0ff */
[----:B0-----:R-:W-:Y:S01]  /*95c0*/  IADD3 R82, P6, PT, R30, R0, RZ ;  /* 0x000000001e527210 */ /* 0x001fe20007fde0ff */
[----:B-1----:R-:W-:-:S03]  /*95d0*/  IMAD R7, R38, 0x4e, RZ ;  /* 0x0000004e26077824 */ /* 0x002fc600078e02ff */
[----:B------:R-:W-:Y:S01]  /*95e0*/  LEA.HI.X.SX32 R85, R28, R3, 0x1, P6 ;  /* 0x000000031c557211 */ /* 0x000fe200030f0eff */
[----:B------:R-:W-:Y:S01]  /*95f0*/  IMAD R6, R38, 0x27, RZ ;  /* 0x0000002726067824 */ /* 0x000fe200078e02ff */
[----:B------:R-:W-:-:S03]  /*9600*/  IADD3 R42, P6, PT, R7, R0, RZ ;  /* 0x00000000072a7210 */ /* 0x000fc60007fde0ff */
[----:B------:R-:W-:Y:S01]  /*9610*/  @P4 IMAD.MOV.U32 R7, RZ, RZ, R85 ;  /* 0x000000ffff074224 */ /* 0x000fe200078e0055 */
[----:B------:R-:W-:Y:S02]  /*9620*/  PRMT R68, RZ, 0x7610, R68 ;  /* 0x00007610ff447816 */ /* 0x000fe40000000044 */
[----:B------:R-:W-:Y:S01]  /*9630*/  LEA.HI.X.SX32 R83, R6, R3, 0x1, P6 ;  /* 0x0000000306537211 */ /* 0x000fe200030f0eff */
[----:B------:R-:W-:Y:S01]  /*9640*/  @P4 IMAD.MOV.U32 R6, RZ, RZ, R82 ;  /* 0x000000ffff064224 */ /* 0x000fe200078e0052 */
[----:B------:R-:W-:Y:S01]  /*9650*/  SHF.R.U64 R29, R5, 0x17, RZ ;  /* 0x00000017051d7819 */ /* 0x000fe200000012ff */
[----:B------:R-:W-:Y:S01]  /*9660*/  IMAD R28, R38, 0x50, RZ ;  /* 0x00000050261c7824 */ /* 0x000fe200078e02ff */
[----:B------:R-:W-:Y:S02]  /*9670*/  PRMT R67, RZ, 0x7610, R67 ;  /* 0x00007610ff437816 */ /* 0x000fe40000000043 */
[----:B------:R-:W-:Y:S01]  /*9680*/  LOP3.LUT P0, RZ, R29, 0x1, RZ, 0xc0, !PT ;  /* 0x000000011dff7812 */ /* 0x000fe2000780c0ff */
[----:B------:R0:W5:Y:S04]  /*9690*/  @P4 LDG.E.U16 R68, desc[UR20][R6.64] ;  /* 0x0000001406444981 */ /* 0x000168000c1e1500 */
[----:B------:R1:W-:Y:S01]  /*96a0*/  STL [R1+0x564], R82 ;  /* 0x0005645201007387 */ /* 0x0003e20000100800 */
[----:B0-----:R-:W-:-:S02]  /*96b0*/  @P1 IMAD.MOV.U32 R6, RZ, RZ, R42 ;  /* 0x000000ffff061224 */ /* 0x001fc400078e002a */
        /* <DEDUP_REMOVED lines=92> */
[-C--:B-1----:R-:W-:Y:S02]  /*9c80*/  LEA.HI.X.SX32 R83, R8, R3.reuse, 0x1, P6 ;  /* 0x0000000308537211 */ /* 0x082fe400030f0eff */
[----:B------:R-:W-:Y:S02]  /*9c90*/  LOP3.LUT P0, RZ, R7, 0x1, RZ, 0xc0, !PT ;  /* 0x0000000107ff7812 */ /* 0x000fe4000780c0ff */
[----:B------:R-:W-:Y:S01]  /*9ca0*/  IADD3 R82, P6, PT, R6, R0, RZ ;  /* 0x0000000006527210 */ /* 0x000fe20007fde0ff */
[----:B------:R-:W-:Y:S02]  /*9cb0*/  @P4 IMAD.MOV.U32 R6, RZ, RZ, R42 ;  /* 0x000000ffff064224 */ /* 0x000fe400078e002a */
[----:B------:R-:W-:Y:S01]  /*9cc0*/  @P4 IMAD.MOV.U32 R7, RZ, RZ, R83 ;  /* 0x000000ffff074224 */ /* 0x000fe200078e0053 */
[----:B------:R-:W-:Y:S04]  /*9cd0*/  STL [R1+0x5ac], R42 ;  /* 0x0005ac2a01007387 */ /* 0x000fe80000100800 */
[----:B------:R0:W5:Y:S04]  /*9ce0*/  @P4 LDG.E.U16 R27, desc[UR20][R6.64] ;  /* 0x00000014061b4981 */ /* 0x000168000c1e1500 */
[----:B------:R1:W-:Y:S01]  /*9cf0*/  STL [R1+0x5a8], R83 ;  /* 0x0005a85301007387 */ /* 0x0003e20000100800 */
[C---:B0-----:R-:W-:Y:S01]  /*9d00*/  IMAD R6, R38.reuse, 0x62, RZ ;  /* 0x0000006226067824 */ /* 0x041fe200078e02ff */
[----:B-1----:R-:W-:Y:S01]  /*9d10*/  LEA.HI.X.SX32 R83, R9, R3, 0x1, P6 ;  /* 0x0000000309537211 */ /* 0x002fe200030f0eff */
[----:B------:R-:W-:-:S03]  /*9d20*/  IMAD R9, R38, 0x31, RZ ;  /* 0x0000003126097824 */ /* 0x000fc600078e02ff */
[----:B------:R-:W-:Y:S01]  /*9d30*/  IADD3 R42, P6, PT, R6, R0, RZ ;  /* 0x00000000062a7210 */ /* 0x000fe20007fde0ff */
[----:B------:R0:W-:Y:S01]  /*9d40*/  STL [R1+0x5b4], R82 ;  /* 0x0005b45201007387 */ /* 0x0001e20000100800 */
[----:B------:R-:W-:Y:S01]  /*9d50*/  PRMT R50, RZ, 0x7610, R50 ;  /* 0x00007610ff327816 */ /* 0x000fe20000000032 */
[----:B------:R-:W-:Y:S02]  /*9d60*/  @P1 IMAD.MOV.U32 R6, RZ, RZ, R82 ;  /* 0x000000ffff061224 */ /* 0x000fe400078e0052 */
[----:B------:R-:W-:Y:S01]  /*9d70*/  @P1 IMAD.MOV.U32 R7, RZ, RZ, R83 ;  /* 0x000000ffff071224 */ /* 0x000fe200078e0053 */
[----:B------:R-:W-:Y:S02]  /*9d80*/  SHF.R.U64 R8, R5, 0xd, RZ ;  /* 0x0000000d05087819 */ /* 0x000fe400000012ff */
[----:B------:R-:W-:Y:S02]  /*9d90*/  PRMT R28, RZ, 0x7610, R28 ;  /* 0x00007610ff1c7816 */ /* 0x000fe4000000001c */
[----:B------:R1:W5:Y:S01]  /*9da0*/  @P1 LDG.E.U16 R50, desc[UR20][R6.64] ;  /* 0x0000001406321981 */ /* 0x000362000c1e1500 */
[----:B0-----:R-:W-:Y:S01]  /*9db0*/  LEA.HI.X.SX32 R82, R9, R3, 0x1, P6 ;  /* 0x0000000309527211 */ /* 0x001fe200030f0eff */
[----:B------:R-:W-:Y:S01]  /*9dc0*/  IMAD R9, R38, 0x64, RZ ;  /* 0x0000006426097824 */ /* 0x000fe200078e02ff */
[----:B------:R-:W-:Y:S01]  /*9dd0*/  LOP3.LUT P4, RZ, R8, 0x1, RZ, 0xc0, !PT ;  /* 0x0000000108ff7812 */ /* 0x000fe2000788c0ff */
[----:B------:R0:W-:Y:S01]  /*9de0*/  STL [R1+0x5b0], R83 ;  /* 0x0005b05301007387 */ /* 0x0001e20000100800 */
[----:B------:R-:W-:Y:S01]  /*9df0*/  SHF.R.U64 R8, R5, 0xc, RZ ;  /* 0x0000000c05087819 */ /* 0x000fe200000012ff */
[----:B-1----:R-:W-:-:S02]  /*9e00*/  @P0 IMAD.MOV.U32 R6, RZ, RZ, R42 ;  /* 0x000000ffff060224 */ /* 0x002fc400078e002a */
[----:B------:R-:W-:Y:S01]  /*9e10*/  @P0 IMAD.MOV.U32 R7, RZ, RZ, R82 ;  /* 0x000000ffff070224 */ /* 0x000fe200078e0052 */
[----:B0-----:R-:W-:-:S04]  /*9e20*/  IADD3 R83, P6, PT, R9, R0, RZ ;  /* 0x0000000009537210 */ /* 0x001fc80007fde0ff */
[----:B------:R0:W5:Y:S01]  /*9e30*/  @P0 LDG.E.U16 R28, desc[UR20][R6.64] ;  /* 0x00000014061c0981 */ /* 0x000162000c1e1500 */
[----:B------:R-:W-:Y:S02]  /*9e40*/  LOP3.LUT P1, RZ, R8, 0x1, RZ, 0xc0, !PT ;  /* 0x0000000108ff7812 */ /* 0x000fe4000782c0ff */
[----:B------:R-:W-:Y:S01]  /*9e50*/  LEA.HI.X.SX32 R10, R10, R3, 0x1, P6 ;  /* 0x000000030a0a7211 */ /* 0x000fe200030f0eff */
[----:B------:R1:W-:Y:S01]  /*9e60*/  STL [R1+0x5bc], R42 ;  /* 0x0005bc2a01007387 */ /* 0x0003e20000100800 */
[C---:B0-----:R-:W-:Y:S02]  /*9e70*/  IMAD R7, R38.reuse, 0x66, RZ ;  /* 0x0000006626077824 */ /* 0x041fe400078e02ff */
[----:B------:R-:W-:-:S03]  /*9e80*/  IMAD R6, R38, 0x33, RZ ;  /* 0x0000003326067824 */ /* 0x000fc600078e02ff */
[----:B-1----:R-:W-:Y:S01]  /*9e90*/  IADD3 R42, P6, PT, R7, R0, RZ ;  /* 0x00000000072a7210 */ /* 0x002fe20007fde0ff */
[----:B------:R0:W-:Y:S01]  /*9ea0*/  STL [R1+0x5b8], R82 ;  /* 0x0005b85201007387 */ /* 0x0001e20000100800 */
[----:B------:R-:W-:Y:S01]  /*9eb0*/  SHF.R.U64 R8, R5, 0xb, RZ ;  /* 0x0000000b05087819 */ /* 0x000fe200000012ff */
[----:B------:R-:W-:Y:S01]  /*9ec0*/  @P4 IMAD.MOV.U32 R7, RZ, RZ, R10 ;  /* 0x000000ffff074224 */ /* 0x000fe200078e000a */
[----:B------:R-:W-:Y:S02]  /*9ed0*/  PRMT R49, RZ, 0x7610, R49 ;  /* 0x00007610ff317816 */ /* 0x000fe40000000031 */
[----:B------:R-:W-:Y:S02]  /*9ee0*/  LOP3.LUT P0, RZ, R8, 0x1, RZ, 0xc0, !PT ;  /* 0x0000000108ff7812 */ /* 0x000fe4000780c0ff */
[----:B0-----:R-:W-:Y:S01]  /*9ef0*/  LEA.HI.X.SX32 R82, R6, R3, 0x1, P6 ;  /* 0x0000000306527211 */ /* 0x001fe200030f0eff */
[----:B------:R-:W-:Y:S01]  /*9f00*/  @P4 IMAD.MOV.U32 R6, RZ, RZ, R83 ;  /* 0x000000ffff064224 */ /* 0x000fe200078e0053 */
[----:B------:R-:W-:Y:S01]  /*9f10*/  PRMT R29, RZ, 0x7610, R29 ;  /* 0x00007610ff1d7816 */ /* 0x000fe2000000001d */
[----:B------:R-:W-:Y:S01]  /*9f20*/  IMAD R8, R38, 0x68, RZ ;  /* 0x0000006826087824 */ /* 0x000fe200078e02ff */
[----:B------:R-:W-:Y:S04]  /*9f30*/  STL [R1+0x5c4], R83 ;  /* 0x0005c45301007387 */ /* 0x000fe80000100800 */
[----:B------:R0:W5:Y:S04]  /*9f40*/  @P4 LDG.E.U16 R49, desc[UR20][R6.64] ;  /* 0x0000001406314981 */ /* 0x000168000c1e1500 */
[----:B------:R1:W-:Y:S01]  /*9f50*/  STL [R1+0x5c0], R10 ;  /* 0x0005c00a01007387 */ /* 0x0003e20000100800 */
[----:B0-----:R-:W-:-:S02]  /*9f60*/  @P1 IMAD.MOV.U32 R6, RZ, RZ, R42 ;  /* 0x000000ffff061224 */ /* 0x001fc400078e002a */
[----:B------:R-:W-:Y:S01]  /*9f70*/  @P1 IMAD.MOV.U32 R7, RZ, RZ, R82 ;  /* 0x000000ffff071224 */ /* 0x000fe200078e0052 */
[----:B-1----:R-:W-:Y:S02]  /*9f80*/  IADD3 R10, P4, PT, R8, R0, RZ ;  /* 0x00000000080a7210 */ /* 0x002fe40007f9e0ff */
[----:B------:R-:W-:Y:S02]  /*9f90*/  SHF.R.U64 R9, R5, 0xa, RZ ;  /* 0x0000000a05097819 */ /* 0x000fe400000012ff */
[----:B------:R0:W5:Y:S01]  /*9fa0*/  @P1 LDG.E.U16 R29, desc[UR20][R6.64] ;  /* 0x00000014061d1981 */ /* 0x000162000c1e1500 */
[----:B------:R-:W-:Y:S02]  /*9fb0*/  LEA.HI.X.SX32 R11, R11, R3, 0x1, P4 ;  /* 0x000000030b0b7211 */ /* 0x000fe400020f0eff */
[----:B------:R-:W-:Y:S02]  /*9fc0*/  LOP3.LUT P6, RZ, R9, 0x1, RZ, 0xc0, !PT ;  /* 0x0000000109ff7812 */ /* 0x000fe400078cc0ff */
[----:B------:R-:W-:Y:S01]  /*9fd0*/  PRMT R48, RZ, 0x7610, R48 ;  /* 0x00007610ff307816 */ /* 0x000fe20000000030 */
[C---:B0-----:R-:W-:Y:S01]  /*9fe0*/  IMAD R6, R38.reuse, 0x6a, RZ ;  /* 0x0000006a26067824 */ /* 0x041fe200078e02ff */
[----:B------:R-:W-:Y:S01]  /*9ff0*/  SHF.R.U64 R7, R5, 0x9, RZ ;  /* 0x0000000905077819 */ /* 0x000fe200000012ff */
[----:B------:R-:W-:-:S03]  /*a000*/  IMAD R8, R38, 0x35, RZ ;  /* 0x0000003526087824 */ /* 0x000fc600078e02ff */
[----:B------:R-:W-:Y:S01]  /*a010*/  LOP3.LUT P1, RZ, R7, 0x1, RZ, 0xc0, !PT ;  /* 0x0000000107ff7812 */ /* 0x000fe2000782c0ff */
[----:B------:R-:W-:Y:S01]  /*a020*/  @P0 IMAD.MOV.U32 R7, RZ, RZ, R11 ;  /* 0x000000ffff070224 */ /* 0x000fe200078e000b */
[----:B------:R-:W-:Y:S01]  /*a030*/  IADD3 R9, P4, PT, R6, R0, RZ ;  /* 0x0000000006097210 */ /* 0x000fe20007f9e0ff */
[----:B------:R-:W-:Y:S01]  /*a040*/  @P0 IMAD.MOV.U32 R6, RZ, RZ, R10 ;  /* 0x000000ffff060224 */ /* 0x000fe200078e000a */
[----:B------:R-:W-:Y:S04]  /*a050*/  STL [R1+0x5cc], R42 ;  /* 0x0005cc2a01007387 */ /* 0x000fe80000100800 */
[----:B------:R-:W-:Y:S04]  /*a060*/  STL [R1+0x5c8], R82 ;  /* 0x0005c85201007387 */ /* 0x000fe80000100800 */
[----:B------:R0:W5:Y:S04]  /*a070*/  @P0 LDG.E.U16 R48, desc[UR20][R6.64] ;  /* 0x0000001406300981 */ /* 0x000168000c1e1500 */
[----:B------:R1:W-:Y:S01]  /*a080*/  STL [R1+0x5d4], R10 ;  /* 0x0005d40a01007387 */ /* 0x0003e20000100800 */
[----:B------:R-:W-:Y:S01]  /*a090*/  PRMT R30, RZ, 0x7610, R30 ;  /* 0x00007610ff1e7816 */ /* 0x000fe2000000001e */
[----:B0-----:R-:W-:Y:S01]  /*a0a0*/  IMAD R6, R38, 0x6c, RZ ;  /* 0x0000006c26067824 */ /* 0x001fe200078e02ff */
[----:B------:R-:W-:-:S02]  /*a0b0*/  SHF.R.U64 R7, R5, 0x8, RZ ;  /* 0x0000000805077819 */ /* 0x000fc400000012ff */
[----:B-1----:R-:W-:Y:S01]  /*a0c0*/  LEA.HI.X.SX32 R10, R8, R3, 0x1, P4 ;  /* 0x00000003080a7211 */ /* 0x002fe200020f0eff */
[----:B------:R0:W-:Y:S01]  /*a0d0*/  STL [R1+0x5d0], R11 ;  /* 0x0005d00b01007387 */ /* 0x0001e20000100800 */
[----:B------:R-:W-:-:S03]  /*a0e0*/  LOP3.LUT P0, RZ, R7, 0x1, RZ, 0xc0, !PT ;  /* 0x0000000107ff7812 */ /* 0x000fc6000780c0ff */
[----:B------:R-:W-:Y:S01]  /*a0f0*/  @P6 IMAD.MOV.U32 R7, RZ, RZ, R10 ;  /* 0x000000ffff076224 */ /* 0x000fe200078e000a */
[----:B0-----:R-:W-:Y:S01]  /*a100*/  IADD3 R11, P4, PT, R6, R0, RZ ;  /* 0x00000000060b7210 */ /* 0x001fe20007f9e0ff */
[----:B------:R-:W-:Y:S01]  /*a110*/  @P6 IMAD.MOV.U32 R6, RZ, RZ, R9 ;  /* 0x000000ffff066224 */ /* 0x000fe200078e0009 */
[----:B------:R0:W-:Y:S04]  /*a120*/  STL [R1+0x5dc], R9 ;  /* 0x0005dc0901007387 */ /* 0x0001e80000100800 */
[----:B------:R1:W5:Y:S01]  /*a130*/  @P6 LDG.E.U16 R30, desc[UR20][R6.64] ;  /* 0x00000014061e6981 */ /* 0x000362000c1e1500 */
[----:B------:R-:W-:-:S03]  /*a140*/  LEA.HI.X.SX32 R42, R12, R3, 0x1, P4 ;  /* 0x000000030c2a7211 */ /* 0x000fc600020f0eff */
[----:B------:R3:W-:Y:S01]  /*a150*/  STL [R1+0x5d8], R10 ;  /* 0x0005d80a01007387 */ /* 0x0007e20000100800 */
[C---:B0-----:R-:W-:Y:S02]  /*a160*/  IMAD R9, R38.reuse, 0x37, RZ ;  /* 0x0000003726097824 */ /* 0x041fe400078e02ff */
[----:B-1----:R-:W-:Y:S01]  /*a170*/  IMAD R6, R38, 0x6e, RZ ;  /* 0x0000006e26067824 */ /* 0x002fe200078e02ff */
[----:B------:R-:W-:Y:S01]  /*a180*/  PRMT R47, RZ, 0x7610, R47 ;  /* 0x00007610ff2f7816 */ /* 0x000fe2000000002f */
[----:B------:R0:W-:Y:S03]  /*a190*/  STL [R1+0x5e4], R11 ;  /* 0x0005e40b01007387 */ /* 0x0001e60000100800 */
[----:B---3--:R-:W-:Y:S01]  /*a1a0*/  IADD3 R10, P4, PT, R6, R0, RZ ;  /* 0x00000000060a7210 */ /* 0x008fe20007f9e0ff */
[----:B------:R-:W-:Y:S02]  /*a1b0*/  @P1 IMAD.MOV.U32 R6, RZ, RZ, R11 ;  /* 0x000000ffff061224 */ /* 0x000fe400078e000b */
[----:B------:R-:W-:Y:S01]  /*a1c0*/  @P1 IMAD.MOV.U32 R7, RZ, RZ, R42 ;  /* 0x000000ffff071224 */ /* 0x000fe200078e002a */
[----:B0-----:R-:W-:-:S04]  /*a1d0*/  LEA.HI.X.SX32 R11, R9, R3, 0x1, P4 ;  /* 0x00000003090b7211 */ /* 0x001fc800020f0eff */
[----:B------:R0:W5:Y:S01]  /*a1e0*/  @P1 LDG.E.U16 R47, desc[UR20][R6.64] ;  /* 0x00000014062f1981 */ /* 0x000162000c1e1500 */
[C---:B------:R-:W-:Y:S02]  /*a1f0*/  SHF.R.U64 R8, R5.reuse, 0x7, RZ ;  /* 0x0000000705087819 */ /* 0x040fe400000012ff */
[----:B------:R-:W-:Y:S01]  /*a200*/  PRMT R31, RZ, 0x7610, R31 ;  /* 0x00007610ff1f7816 */ /* 0x000fe2000000001f */
[----:B------:R-:W-:Y:S01]  /*a210*/  IMAD R9, R38, 0x70, RZ ;  /* 0x0000007026097824 */ /* 0x000fe200078e02ff */
[----:B------:R-:W-:Y:S01]  /*a220*/  LOP3.LUT P6, RZ, R8, 0x1, RZ, 0xc0, !PT ;  /* 0x0000000108ff7812 */ /* 0x000fe200078cc0ff */
[----:B------:R-:W-:Y:S01]  /*a230*/  STL [R1+0x5e0], R42 ;  /* 0x0005e02a01007387 */ /* 0x000fe20000100800 */
[----:B0-----:R-:W-:Y:S02]  /*a240*/  @P0 IMAD.MOV.U32 R6, RZ, RZ, R10 ;  /* 0x000000ffff060224 */ /* 0x001fe400078e000a */
[----:B------:R-:W-:Y:S01]  /*a250*/  @P0 IMAD.MOV.U32 R7, RZ, RZ, R11 ;  /* 0x000000ffff070224 */ /* 0x000fe200078e000b */
[----:B------:R-:W-:Y:S01]  /*a260*/  SHF.R.U64 R8, R5, 0x6, RZ ;  /* 0x0000000605087819 */ /* 0x000fe200000012ff */
[----:B------:R0:W-:Y:S04]  /*a270*/  STL [R1+0x5ec], R10 ;  /* 0x0005ec0a01007387 */ /* 0x0001e80000100800 */
[----:B------:R1:W5:Y:S01]  /*a280*/  @P0 LDG.E.U16 R31, desc[UR20][R6.64] ;  /* 0x00000014061f0981 */ /* 0x000362000c1e1500 */
[----:B------:R-:W-:-:S02]  /*a290*/  LOP3.LUT P1, RZ, R8, 0x1, RZ, 0xc0, !PT ;  /* 0x0000000108ff7812 */ /* 0x000fc4000782c0ff */
[-C--:B0-----:R-:W-:Y:S01]  /*a2a0*/  IADD3 R10, P4, PT, R9, R0.reuse, RZ ;  /* 0x00000000090a7210 */ /* 0x081fe20007f9e0ff */
[C---:B-1----:R-:W-:Y:S01]  /*a2b0*/  IMAD R6, R38.reuse, 0x72, RZ ;  /* 0x0000007226067824 */ /* 0x042fe200078e02ff */
[----:B------:R0:W-:Y:S01]  /*a2c0*/  STL [R1+0x5e8], R11 ;  /* 0x0005e80b01007387 */ /* 0x0001e20000100800 */
[----:B------:R-:W-:Y:S01]  /*a2d0*/  IMAD R7, R38, 0x39, RZ ;  /* 0x0000003926077824 */ /* 0x000fe200078e02ff */
[----:B------:R-:W-:Y:S02]  /*a2e0*/  LEA.HI.X.SX32 R82, R13, R3, 0x1, P4 ;  /* 0x000000030d527211 */ /* 0x000fe400020f0eff */
[----:B------:R-:W-:Y:S02]  /*a2f0*/  PRMT R46, RZ, 0x7610, R46 ;  /* 0x00007610ff2e7816 */ /* 0x000fe4000000002e */
[----:B0-----:R-:W-:Y:S01]  /*a300*/  IADD3 R11, P4, PT, R6, R0, RZ ;  /* 0x00000000060b7210 */ /* 0x001fe20007f9e0ff */
[----:B------:R-:W-:Y:S01]  /*a310*/  @P6 IMAD.MOV.U32 R6, RZ, RZ, R10 ;  /* 0x000000ffff066224 */ /* 0x000fe200078e000a */
[----:B------:R-:W-:-:S02]  /*a320*/  SHF.R.U64 R8, R5, 0x5, RZ ;  /* 0x0000000505087819 */ /* 0x000fc400000012ff */
[----:B------:R-:W-:Y:S01]  /*a330*/  LEA.HI.X.SX32 R42, R7, R3, 0x1, P4 ;  /* 0x00000003072a7211 */ /* 0x000fe200020f0eff */
[----:B------:R-:W-:Y:S01]  /*a340*/  @P6 IMAD.MOV.U32 R7, RZ, RZ, R82 ;  /* 0x000000ffff076224 */ /* 0x000fe200078e0052 */
[----:B------:R-:W-:Y:S01]  /*a350*/  LOP3.LUT P0, RZ, R8, 0x1, RZ, 0xc0, !PT ;  /* 0x0000000108ff7812 */ /* 0x000fe2000780c0ff */
[----:B------:R-:W-:Y:S01]  /*a360*/  IMAD R9, R38, 0x74, RZ ;  /* 0x0000007426097824 */ /* 0x000fe200078e02ff */
[----:B------:R-:W-:Y:S02]  /*a370*/  PRMT R32, RZ, 0x7610, R32 ;  /* 0x00007610ff207816 */ /* 0x000fe40000000020 */
[----:B------:R0:W5:Y:S04]  /*a380*/  @P6 LDG.E.U16 R46, desc[UR20][R6.64] ;  /* 0x00000014062e6981 */ /* 0x000168000c1e1500 */
[----:B------:R1:W-:Y:S01]  /*a390*/  STL [R1+0x5f4], R10 ;  /* 0x0005f40a01007387 */ /* 0x0003e20000100800 */
[----:B0-----:R-:W-:-:S02]  /*a3a0*/  @P1 IMAD.MOV.U32 R6, RZ, RZ, R11 ;  /* 0x000000ffff061224 */ /* 0x001fc400078e000b */
[----:B------:R-:W-:Y:S01]  /*a3b0*/  @P1 IMAD.MOV.U32 R7, RZ, RZ, R42 ;  /* 0x000000ffff071224 */ /* 0x000fe200078e002a */
[----:B-1----:R-:W-:Y:S01]  /*a3c0*/  IADD3 R10, P6, PT, R9, R0, RZ ;  /* 0x00000000090a7210 */ /* 0x002fe20007fde0ff */
        /* <DEDUP_REMOVED lines=13> */
[----:B------:R-:W-:Y:S01]  /*a4a0*/  IMAD R8, R38, 0x3b, RZ ;  /* 0x0000003b26087824 */ /* 0x000fe200078e02ff */
[----:B------:R-:W-:Y:S04]  /*a4b0*/  STL [R1+0x5f8], R42 ;  /* 0x0005f82a01007387 */ /* 0x000fe80000100800 */
[----:B------:R0:W-:Y:S04]  /*a4c0*/  STL [R1+0x604], R10 ;  /* 0x0006040a01007387 */ /* 0x0001e80000100800 */
[----:B------:R1:W5:Y:S01]  /*a4d0*/  @P0 LDG.E.U16 R45, desc[UR20][R6.64] ;  /* 0x00000014062d0981 */ /* 0x000362000c1e1500 */
[----:B------:R-:W-:-:S02]  /*a4e0*/  PRMT R33, RZ, 0x7610, R33 ;  /* 0x00007610ff217816 */ /* 0x000fc40000000021 */
[----:B0-----:R-:W-:Y:S02]  /*a4f0*/  LEA.HI.X.SX32 R10, R8, R3, 0x1, P6 ;  /* 0x00000003080a7211 */ /* 0x001fe400030f0eff */
[----:B-1----:R-:W-:-:S03]  /*a500*/  SHF.R.U64 R6, R5, 0x2, RZ ;  /* 0x0000000205067819 */ /* 0x002fc600000012ff */
[----:B------:R-:W-:Y:S01]  /*a510*/  @P4 IMAD.MOV.U32 R7, RZ, RZ, R10 ;  /* 0x000000ffff074224 */ /* 0x000fe200078e000a */
[----:B------:R-:W-:Y:S01]  /*a520*/  LOP3.LUT P0, RZ, R6, 0x1, RZ, 0xc0, !PT ;  /* 0x0000000106ff7812 */ /* 0x000fe2000780c0ff */
[----:B------:R-:W-:Y:S01]  /*a530*/  @P4 IMAD.MOV.U32 R6, RZ, RZ, R9 ;  /* 0x000000ffff064224 */ /* 0x000fe200078e0009 */
[----:B------:R-:W-:Y:S01]  /*a540*/  SHF.R.U64 R5, R5, 0x1, RZ ;  /* 0x0000000105057819 */ /* 0x000fe200000012ff */
[C---:B------:R-:W-:Y:S01]  /*a550*/  IMAD R8, R38.reuse, 0x78, RZ ;  /* 0x0000007826087824 */ /* 0x040fe200078e02ff */
[----:B------:R0:W-:Y:S04]  /*a560*/  STL [R1+0x600], R11 ;  /* 0x0006000b01007387 */ /* 0x0001e80000100800 */
[----:B------:R1:W5:Y:S01]  /*a570*/  @P4 LDG.E.U16 R33, desc[UR20][R6.64] ;  /* 0x0000001406214981 */ /* 0x000362000c1e1500 */
[----:B------:R-:W-:Y:S01]  /*a580*/  LOP3.LUT P4, RZ, R5, 0x1, RZ, 0xc0, !PT ;  /* 0x0000000105ff7812 */ /* 0x000fe2000788c0ff */
[----:B------:R-:W-:Y:S01]  /*a590*/  IMAD R5, R38, 0x7a, RZ ;  /* 0x0000007a26057824 */ /* 0x000fe200078e02ff */
[-C--:B0-----:R-:W-:Y:S01]  /*a5a0*/  IADD3 R11, P6, PT, R8, R0.reuse, RZ ;  /* 0x00000000080b7210 */ /* 0x081fe20007fde0ff */
[----:B------:R0:W-:Y:S03]  /*a5b0*/  STL [R1+0x60c], R9 ;  /* 0x00060c0901007387 */ /* 0x0001e60000100800 */
[----:B------:R-:W-:Y:S01]  /*a5c0*/  LEA.HI.X.SX32 R42, R16, R3, 0x1, P6 ;  /* 0x00000003102a7211 */ /* 0x000fe200030f0eff */
[----:B------:R3:W-:Y:S01]  /*a5d0*/  STL [R1+0x608], R10 ;  /* 0x0006080a01007387 */ /* 0x0007e20000100800 */
[----:B------:R-:W-:Y:S01]  /*a5e0*/  IADD3 R82, P6, PT, R5, R0, RZ ;  /* 0x0000000005527210 */ /* 0x000fe20007fde0ff */
[----:B-1----:R-:W-:Y:S01]  /*a5f0*/  @P1 IMAD.MOV.U32 R6, RZ, RZ, R11 ;  /* 0x000000ffff061224 */ /* 0x002fe200078e000b */
[----:B------:R-:W-:Y:S01]  /*a600*/  PRMT R44, RZ, 0x7610, R44 ;  /* 0x00007610ff2c7816 */ /* 0x000fe2000000002c */
[----:B0-----:R-:W-:-:S02]  /*a610*/  IMAD R9, R38, 0x3d, RZ ;  /* 0x0000003d26097824 */ /* 0x001fc400078e02ff */
[----:B------:R-:W-:Y:S02]  /*a620*/  @P1 IMAD.MOV.U32 R7, RZ, RZ, R42 ;  /* 0x000000ffff071224 */ /* 0x000fe400078e002a */
[----:B---3--:R-:W-:Y:S01]  /*a630*/  IMAD R10, R38, 0x7c, RZ ;  /* 0x0000007c260a7824 */ /* 0x008fe200078e02ff */
[----:B------:R-:W-:Y:S01]  /*a640*/  LEA.HI.X.SX32 R5, R9, R3, 0x1, P6 ;  /* 0x0000000309057211 */ /* 0x000fe200030f0eff */
[----:B------:R0:W-:Y:S01]  /*a650*/  STL [R1+0x614], R11 ;  /* 0x0006140b01007387 */ /* 0x0001e20000100800 */
[----:B------:R-:W-:-:S03]  /*a660*/  PRMT R34, RZ, 0x7610, R34 ;  /* 0x00007610ff227816 */ /* 0x000fc60000000022 */
[----:B------:R1:W5:Y:S01]  /*a670*/  @P1 LDG.E.U16 R44, desc[UR20][R6.64] ;  /* 0x00000014062c1981 */ /* 0x000362000c1e1500 */
[----:B0-----:R-:W-:-:S03]  /*a680*/  IADD3 R11, P6, PT, R10, R0, RZ ;  /* 0x000000000a0b7210 */ /* 0x001fc60007fde0ff */
[----:B------:R0:W-:Y:S01]  /*a690*/  STL [R1+0x610], R42 ;  /* 0x0006102a01007387 */ /* 0x0001e20000100800 */
[----:B-1----:R-:W-:Y:S02]  /*a6a0*/  @P0 IMAD.MOV.U32 R6, RZ, RZ, R82 ;  /* 0x000000ffff060224 */ /* 0x002fe400078e0052 */
[----:B------:R-:W-:Y:S01]  /*a6b0*/  @P0 IMAD.MOV.U32 R7, RZ, RZ, R5 ;  /* 0x000000ffff070224 */ /* 0x000fe200078e0005 */
[----:B------:R-:W-:Y:S02]  /*a6c0*/  PRMT R43, RZ, 0x7610, R43 ;  /* 0x00007610ff2b7816 */ /* 0x000fe4000000002b */
[----:B0-----:R-:W-:Y:S01]  /*a6d0*/  LEA.HI.X.SX32 R42, R17, R3, 0x1, P6 ;  /* 0x00000003112a7211 */ /* 0x001fe200030f0eff */
[----:B------:R-:W-:Y:S01]  /*a6e0*/  VIADD R8, R4, 0xfffffff0 ;  /* 0xfffffff004087836 */ /* 0x000fe20000000000 */
[----:B------:R0:W5:Y:S04]  /*a6f0*/  @P0 LDG.E.U16 R34, desc[UR20][R6.64] ;  /* 0x0000001406220981 */ /* 0x000168000c1e1500 */
[----:B------:R-:W-:Y:S01]  /*a700*/  STL [R1+0x61c], R82 ;  /* 0x00061c5201007387 */ /* 0x000fe20000100800 */
[----:B------:R-:W-:-:S03]  /*a710*/  ISETP.GE.U32.AND P1, PT, R8, 0x7fffffb1, PT ;  /* 0x7fffffb10800780c */ /* 0x000fc60003f26070 */
[----:B------:R1:W-:Y:S01]  /*a720*/  STL [R1+0x618], R5 ;  /* 0x0006180501007387 */ /* 0x0003e20000100800 */
[----:B0-----:R-:W-:Y:S02]  /*a730*/  @P4 IMAD.MOV.U32 R6, RZ, RZ, R11 ;  /* 0x000000ffff064224 */ /* 0x001fe400078e000b */
[----:B------:R-:W-:Y:S01]  /*a740*/  @P4 IMAD.MOV.U32 R7, RZ, RZ, R42 ;  /* 0x000000ffff074224 */ /* 0x000fe200078e002a */
[----:B------:R0:W-:Y:S01]  /*a750*/  STL [R1+0x624], R11 ;  /* 0x0006240b01007387 */ /* 0x0001e20000100800 */
[----:B------:R-:W-:-:S03]  /*a760*/  VIADD R8, R4, 0xfffffff1 ;  /* 0xfffffff104087836 */ /* 0x000fc60000000000 */
[----:B------:R3:W5:Y:S01]  /*a770*/  @P4 LDG.E.U16 R43, desc[UR20][R6.64] ;  /* 0x00000014062b4981 */ /* 0x000762000c1e1500 */
[----:B-1----:R-:W-:Y:S01]  /*a780*/  IMAD R5, R38, 0x7e, RZ ;  /* 0x0000007e26057824 */ /* 0x002fe200078e02ff */
[----:B------:R-:W-:-:S04]  /*a790*/  ISETP.GE.U32.AND P0, PT, R8, 0x7fffffb2, PT ;  /* 0x7fffffb20800780c */ /* 0x000fc80003f06070 */
[-C--:B0-----:R-:W-:Y:S01]  /*a7a0*/  IADD3 R11, P4, PT, R5, R0.reuse, RZ ;  /* 0x00000000050b7210 */ /* 0x081fe20007f9e0ff */
[C---:B---3--:R-:W-:Y:S01]  /*a7b0*/  IMAD R6, R38.reuse, 0x3f, RZ ;  /* 0x0000003f26067824 */ /* 0x048fe200078e02ff */
[----:B------:R0:W-:Y:S01]  /*a7c0*/  STL [R1+0x620], R42 ;  /* 0x0006202a01007387 */ /* 0x0001e20000100800 */
[----:B------:R-:W-:Y:S01]  /*a7d0*/  IMAD R7, R38, 0xf, RZ ;  /* 0x0000000f26077824 */ /* 0x000fe200078e02ff */
[----:B------:R-:W-:Y:S02]  /*a7e0*/  IADD3 R8, P6, PT, R18, R0, RZ ;  /* 0x0000000012087210 */ /* 0x000fe40007fde0ff */
[----:B------:R-:W-:Y:S02]  /*a7f0*/  PRMT R35, RZ, 0x7610, R35 ;  /* 0x00007610ff237816 */ /* 0x000fe40000000023 */
[-C--:B------:R-:W-:Y:S02]  /*a800*/  LEA.HI.X.SX32 R9, R7, R3.reuse, 0x1, P6 ;  /* 0x0000000307097211 */ /* 0x080fe400030f0eff */
[----:B0-----:R-:W-:Y:S01]  /*a810*/  LEA.HI.X.SX32 R42, R6, R3, 0x1, P4 ;  /* 0x00000003062a7211 */ /* 0x001fe200020f0eff */
[----:B------:R-:W-:-:S04]  /*a820*/  @!P5 IMAD.MOV.U32 R6, RZ, RZ, R11 ;  /* 0x000000ffff06d224 */ /* 0x000fc800078e000b */
[----:B------:R-:W-:Y:S01]  /*a830*/  @!P5 IMAD.MOV.U32 R7, RZ, RZ, R42 ;  /* 0x000000ffff07d224 */ /* 0x000fe200078e002a */
[----:B------:R-:W-:-:S04]  /*a840*/  PRMT R19, RZ, 0x7610, R19 ;  /* 0x00007610ff137816 */ /* 0x000fc80000000013 */
[----:B------:R0:W5:Y:S01]  /*a850*/  @!P5 LDG.E.U16 R35, desc[UR20][R6.64] ;  /* 0x000000140623d981 */ /* 0x000162000c1e1500 */
[----:B------:R-:W-:-:S03]  /*a860*/  VIADD R5, R4, 0xfffffff2 ;  /* 0xfffffff204057836 */ /* 0x000fc60000000000 */
[----:B------:R-:W-:Y:S01]  /*a870*/  STL [R1+0x62c], R11 ;  /* 0x00062c0b01007387 */ /* 0x000fe20000100800 */
[----:B0-----:R-:W-:Y:S02]  /*a880*/  @!P1 IMAD.MOV.U32 R6, RZ, RZ, R8 ;  /* 0x000000ffff069224 */ /* 0x001fe400078e0008 */
[----:B------:R-:W-:Y:S01]  /*a890*/  @!P1 IMAD.MOV.U32 R7, RZ, RZ, R9 ;  /* 0x000000ffff079224 */ /* 0x000fe200078e0009 */
[----:B------:R0:W-:Y:S01]  /*a8a0*/  STL [R1+0x4a8], R8 ;  /* 0x0004a80801007387 */ /* 0x0001e20000100800 */
[----:B------:R-:W-:-:S03]  /*a8b0*/  ISETP.GE.U32.AND P4, PT, R5, 0x7fffffb3, PT ;  /* 0x7fffffb30500780c */ /* 0x000fc60003f86070 */
[----:B------:R1:W5:Y:S01]  /*a8c0*/  @!P1 LDG.E.U16 R19, desc[UR20][R6.64] ;  /* 0x0000001406139981 */ /* 0x000362000c1e1500 */
[----:B------:R-:W-:Y:S01]  /*a8d0*/  IADD3 R20, P1, PT, R20, R0, RZ ;  /* 0x0000000014147210 */ /* 0x000fe20007f3e0ff */
[C---:B0-----:R-:W-:Y:S02]  /*a8e0*/  IMAD R8, R38.reuse, 0xe, RZ ;  /* 0x0000000e26087824 */ /* 0x041fe400078e02ff */
[----:B------:R0:W-:Y:S01]  /*a8f0*/  STL [R1+0x628], R42 ;  /* 0x0006282a01007387 */ /* 0x0001e20000100800 */
[----:B-1----:R-:W-:-:S03]  /*a900*/  IMAD R6, R38, 0xd, RZ ;  /* 0x0000000d26067824 */ /* 0x002fc600078e02ff */
[----:B------:R1:W-:Y:S01]  /*a910*/  STL [R1+0x4a4], R9 ;  /* 0x0004a40901007387 */ /* 0x0003e20000100800 */
[----:B------:R-:W-:Y:S02]  /*a920*/  PRMT R18, RZ, 0x7610, R18 ;  /* 0x00007610ff127816 */ /* 0x000fe40000000012 */
[----:B0-----:R-:W-:Y:S02]  /*a930*/  LEA.HI.X.SX32 R42, R8, R3, 0x1, P1 ;  /* 0x00000003082a7211 */ /* 0x001fe400008f0eff */
[----:B-1----:R-:W-:-:S03]  /*a940*/  IADD3 R9, P6, PT, R21, R0, RZ ;  /* 0x0000000015097210 */ /* 0x002fc60007fde0ff */
[----:B------:R-:W-:Y:S01]  /*a950*/  @!P0 IMAD.MOV.U32 R7, RZ, RZ, R42 ;  /* 0x000000ffff078224 */ /* 0x000fe200078e002a */
[----:B------:R-:W-:Y:S01]  /*a960*/  LEA.HI.X.SX32 R11, R6, R3, 0x1, P6 ;  /* 0x00000003060b7211 */ /* 0x000fe200030f0eff */
[----:B------:R-:W-:Y:S02]  /*a970*/  @!P0 IMAD.MOV.U32 R6, RZ, RZ, R20 ;  /* 0x000000ffff068224 */ /* 0x000fe400078e0014 */
[C---:B------:R-:W-:Y:S01]  /*a980*/  VIADD R5, R4.reuse, 0xfffffff3 ;  /* 0xfffffff304057836 */ /* 0x040fe20000000000 */
[----:B------:R-:W-:Y:S02]  /*a990*/  PRMT R16, RZ, 0x7610, R16 ;  /* 0x00007610ff107816 */ /* 0x000fe40000000010 */
[----:B------:R0:W5:Y:S02]  /*a9a0*/  @!P0 LDG.E.U16 R18, desc[UR20][R6.64] ;  /* 0x0000001406128981 */ /* 0x000164000c1e1500 */
[----:B------:R-:W-:Y:S01]  /*a9b0*/  ISETP.GE.U32.AND P5, PT, R5, 0x7fffffb4, PT ;  /* 0x7fffffb40500780c */ /* 0x000fe20003fa6070 */
[----:B------:R-:W-:Y:S01]  /*a9c0*/  VIADD R5, R4, 0xfffffff4 ;  /* 0xfffffff404057836 */ /* 0x000fe20000000000 */
[----:B------:R1:W-:Y:S01]  /*a9d0*/  STL [R1+0x4a0], R20 ;  /* 0x0004a01401007387 */ /* 0x0003e20000100800 */
[----:B0-----:R-:W-:-:S02]  /*a9e0*/  @!P4 IMAD.MOV.U32 R6, RZ, RZ, R9 ;  /* 0x000000ffff06c224 */ /* 0x001fc400078e0009 */
[----:B------:R-:W-:Y:S02]  /*a9f0*/  @!P4 IMAD.MOV.U32 R7, RZ, RZ, R11 ;  /* 0x000000ffff07c224 */ /* 0x000fe400078e000b */
[----:B-1----:R-:W-:-:S03]  /*aa00*/  IMAD R20, R38, 0xc, RZ ;  /* 0x0000000c26147824 */ /* 0x002fc600078e02ff */
[----:B------:R0:W5:Y:S01]  /*aa10*/  @!P4 LDG.E.U16 R16, desc[UR20][R6.64] ;  /* 0x000000140610c981 */ /* 0x000162000c1e1500 */
[-C--:B------:R-:W-:Y:S02]  /*aa20*/  IADD3 R21, P4, PT, R37, R0.reuse, RZ ;  /* 0x0000000025157210 */ /* 0x080fe40007f9e0ff */
[----:B------:R-:W-:Y:S01]  /*aa30*/  ISETP.GE.U32.AND P1, PT, R5, 0x7fffffb5, PT ;  /* 0x7fffffb50500780c */ /* 0x000fe20003f26070 */
[----:B------:R1:W-:Y:S04]  /*aa40*/  STL [R1+0x498], R9 ;  /* 0x0004980901007387 */ /* 0x0003e80000100800 */
[----:B------:R3:W-:Y:S01]  /*aa50*/  STL [R1+0x49c], R42 ;  /* 0x00049c2a01007387 */ /* 0x0007e20000100800 */
[----:B0-----:R-:W-:Y:S01]  /*aa60*/  IMAD R6, R38, 0xb, RZ ;  /* 0x0000000b26067824 */ /* 0x001fe200078e02ff */
[----:B-1----:R-:W-:-:S02]  /*aa70*/  IADD3 R9, P6, PT, R36, R0, RZ ;  /* 0x0000000024097210 */ /* 0x002fc40007fde0ff */
[----:B------:R0:W-:Y:S01]  /*aa80*/  STL [R1+0x494], R11 ;  /* 0x0004940b01007387 */ /* 0x0001e20000100800 */
[-C--:B---3--:R-:W-:Y:S02]  /*aa90*/  LEA.HI.X.SX32 R42, R20, R3.reuse, 0x1, P4 ;  /* 0x00000003142a7211 */ /* 0x088fe400020f0eff */
[----:B------:R-:W-:Y:S01]  /*aaa0*/  PRMT R17, RZ, 0x7610, R17 ;  /* 0x00007610ff117816 */ /* 0x000fe20000000011 */
[----:B------:R-:W-:Y:S02]  /*aab0*/  VIADD R5, R4, 0xfffffff5 ;  /* 0xfffffff504057836 */ /* 0x000fe40000000000 */
[----:B------:R-:W-:Y:S01]  /*aac0*/  @!P5 IMAD.MOV.U32 R7, RZ, RZ, R42 ;  /* 0x000000ffff07d224 */ /* 0x000fe200078e002a */
[----:B0-----:R-:W-:Y:S01]  /*aad0*/  LEA.HI.X.SX32 R11, R6, R3, 0x1, P6 ;  /* 0x00000003060b7211 */ /* 0x001fe200030f0eff */
[----:B------:R-:W-:Y:S01]  /*aae0*/  @!P5 IMAD.MOV.U32 R6, RZ, RZ, R21 ;  /* 0x000000ffff06d224 */ /* 0x000fe200078e0015 */
[----:B------:R-:W-:Y:S01]  /*aaf0*/  PRMT R14, RZ, 0x7610, R14 ;  /* 0x00007610ff0e7816 */ /* 0x000fe2000000000e */
[----:B------:R-:W-:Y:S01]  /*ab00*/  STL [R1+0x490], R21 ;  /* 0x0004901501007387 */ /* 0x000fe20000100800 */
[----:B------:R-:W-:-:S03]  /*ab10*/  ISETP.GE.U32.AND P0, PT, R5, 0x7fffffb6, PT ;  /* 0x7fffffb60500780c */ /* 0x000fc60003f06070 */
[----:B------:R0:W5:Y:S01]  /*ab20*/  @!P5 LDG.E.U16 R17, desc[UR20][R6.64] ;  /* 0x000000140611d981 */ /* 0x000162000c1e1500 */
[----:B------:R-:W-:-:S03]  /*ab30*/  VIADD R5, R4, 0xfffffff6 ;  /* 0xfffffff604057836 */ /* 0x000fc60000000000 */
[----:B------:R-:W-:Y:S01]  /*ab40*/  STL [R1+0x488], R9 ;  /* 0x0004880901007387 */ /* 0x000fe20000100800 */
[----:B0-----:R-:W-:Y:S02]  /*ab50*/  @!P1 IMAD.MOV.U32 R6, RZ, RZ, R9 ;  /* 0x000000ffff069224 */ /* 0x001fe400078e0009 */
[----:B------:R-:W-:Y:S01]  /*ab60*/  @!P1 IMAD.MOV.U32 R7, RZ, RZ, R11 ;  /* 0x000000ffff079224 */ /* 0x000fe200078e000b */
[----:B------:R-:W-:Y:S01]  /*ab70*/  STL [R1+0x48c], R42 ;  /* 0x00048c2a01007387 */ /* 0x000fe20000100800 */
[----:B------:R-:W-:-:S03]  /*ab80*/  ISETP.GE.U32.AND P4, PT, R5, 0x7fffffb7, PT ;  /* 0x7fffffb70500780c */ /* 0x000fc60003f86070 */
[----:B------:R0:W-:Y:S01]  /*ab90*/  STL [R1+0x484], R11 ;  /* 0x0004840b01007387 */ /* 0x0001e20000100800 */
[----:B------:R-:W-:-:S03]  /*aba0*/  VIADD R5, R4, 0xfffffff7 ;  /* 0xfffffff704057836 */ /* 0x000fc60000000000 */
[----:B------:R1:W5:Y:S01]  /*abb0*/  @!P1 LDG.E.U16 R14, desc[UR20][R6.64] ;  /* 0x00000014060e9981 */ /* 0x000362000c1e1500 */
[-C--:B------:R-:W-:Y:S01]  /*abc0*/  IADD3 R36, P1, PT, R41, R0.reuse, RZ ;  /* 0x0000000029247210 */ /* 0x080fe20007f3e0ff */
[----:B0-----:R-:W-:Y:S01]  /*abd0*/  IMAD R11, R38, 0xa, RZ ;  /* 0x0000000a260b7824 */ /* 0x001fe200078e02ff */
[----:B------:R-:W-:Y:S01]  /*abe0*/  IADD3 R9, P6, PT, R40, R0, RZ ;  /* 0x0000000028097210 */ /* 0x000fe20007fde0ff */
[----:B-1----:R-:W-:-:S03]  /*abf0*/  IMAD R6, R38, 0x9, RZ ;  /* 0x0000000926067824 */ /* 0x002fc600078e02ff */
[-C--:B------:R-:W-:Y:S02]  /*ac00*/  LEA.HI.X.SX32 R37, R11, R3.reuse, 0x1, P1 ;  /* 0x000000030b257211 */ /* 0x080fe400008f0eff */
[----:B------:R-:W-:Y:S01]  /*ac10*/  ISETP.GE.U32.AND P5, PT, R5, 0x7fffffb8, PT ;  /* 0x7fffffb80500780c */ /* 0x000fe20003fa6070 */
[----:B------:R-:W-:Y:S01]  /*ac20*/  VIADD R5, R4, 0xfffffff8 ;  /* 0xfffffff804057836 */ /* 0x000fe20000000000 */
[----:B------:R-:W-:Y:S01]  /*ac30*/  PRMT R15, RZ, 0x7610, R15 ;  /* 0x00007610ff0f7816 */ /* 0x000fe2000000000f */
[----:B------:R-:W-:Y:S01]  /*ac40*/  @!P0 IMAD.MOV.U32 R7, RZ, RZ, R37 ;  /* 0x000000ffff078224 */ /* 0x000fe200078e0025 */
[----:B------:R-:W-:Y:S01]  /*ac50*/  LEA.HI.X.SX32 R21, R6, R3, 0x1, P6 ;  /* 0x0000000306157211 */ /* 0x000fe200030f0eff */
[----:B------:R-:W-:Y:S01]  /*ac60*/  @!P0 IMAD.MOV.U32 R6, RZ, RZ, R36 ;  /* 0x000000ffff068224 */ /* 0x000fe200078e0024 */
[----:B------:R-:W-:Y:S01]  /*ac70*/  ISETP.GE.U32.AND P1, PT, R5, 0x7fffffb9, PT ;  /* 0x7fffffb90500780c */ /* 0x000fe20003f26070 */
[----:B------:R-:W-:Y:S01]  /*ac80*/  VIADD R5, R4, 0xfffffff9 ;  /* 0xfffffff904057836 */ /* 0x000fe20000000000 */
[----:B------:R-:W-:-:S02]  /*ac90*/  PRMT R12, RZ, 0x7610, R12 ;  /* 0x00007610ff0c7816 */ /* 0x000fc4000000000c */
[----:B------:R0:W5:Y:S02]  /*aca0*/  @!P0 LDG.E.U16 R15, desc[UR20][R6.64] ;  /* 0x00000014060f8981 */ /* 0x000164000c1e1500 */
[----:B------:R-:W-:Y:S01]  /*acb0*/  ISETP.GE.U32.AND P0, PT, R5, 0x7fffffba, PT ;  /* 0x7fffffba0500780c */ /* 0x000fe20003f06070 */
[C---:B------:R-:W-:Y:S01]  /*acc0*/  IMAD.SHL.U32 R5, R38.reuse, 0x8, RZ ;  /* 0x0000000826057824 */ /* 0x040fe200078e00ff */
[----:B------:R1:W-:Y:S01]  /*acd0*/  STL [R1+0x480], R36 ;  /* 0x0004802401007387 */ /* 0x0003e20000100800 */
[----:B0-----:R-:W-:Y:S02]  /*ace0*/  @!P4 IMAD.MOV.U32 R6, RZ, RZ, R9 ;  /* 0x000000ffff06c224 */ /* 0x001fe400078e0009 */
[----:B------:R-:W-:Y:S01]  /*acf0*/  @!P4 IMAD.MOV.U32 R7, RZ, RZ, R21 ;  /* 0x000000ffff07c224 */ /* 0x000fe200078e0015 */
[----:B------:R0:W-:Y:S04]  /*ad00*/  STL [R1+0x478], R9 ;  /* 0x0004780901007387 */ /* 0x0001e80000100800 */
[----:B------:R3:W5:Y:S01]  /*ad10*/  @!P4 LDG.E.U16 R12, desc[UR20][R6.64] ;  /* 0x00000014060cc981 */ /* 0x000762000c1e1500 */
[----:B-1----:R-:W-:-:S03]  /*ad20*/  LEA R36, P4, R38, R0, 0x4 ;  /* 0x0000000026247211 */ /* 0x002fc600078820ff */
[----:B------:R1:W-:Y:S01]  /*ad30*/  STL [R1+0x47c], R37 ;  /* 0x00047c2501007387 */ /* 0x0003e20000100800 */
[-C--:B0-----:R-:W-:Y:S01]  /*ad40*/  IADD3 R9, P6, PT, R8, R0.reuse, RZ ;  /* 0x0000000008097210 */ /* 0x081fe20007fde0ff */
[----:B---3--:R-:W-:Y:S02]  /*ad50*/  VIADD R6, R4, 0xfffffffa ;  /* 0xfffffffa04067836 */ /* 0x008fe40000000000 */
[----:B------:R-:W-:Y:S01]  /*ad60*/  IMAD R7, R38, 0x7, RZ ;  /* 0x0000000726077824 */ /* 0x000fe200078e02ff */
[-C--:B-1----:R-:W-:Y:S01]  /*ad70*/  LEA.HI.X.SX32 R37, R5, R3.reuse, 0x1, P4 ;  /* 0x0000000305257211 */ /* 0x082fe200020f0eff */
[----:B------:R0:W-:Y:S01]  /*ad80*/  STL [R1+0x474], R21 ;  /* 0x0004741501007387 */ /* 0x0001e20000100800 */
[----:B------:R-:W-:Y:S01]  /*ad90*/  ISETP.GE.U32.AND P4, PT, R6, 0x7fffffbb, PT ;  /* 0x7fffffbb0600780c */ /* 0x000fe20003f86070 */
[----:B------:R-:W-:Y:S01]  /*ada0*/  @!P5 IMAD.MOV.U32 R6, RZ, RZ, R36 ;  /* 0x000000ffff06d224 */ /* 0x000fe200078e0024 */
[----:B------:R-:W-:Y:S02]  /*adb0*/  PRMT R13, RZ, 0x7610, R13 ;  /* 0x00007610ff0d7816 */ /* 0x000fe4000000000d */
[----:B0-----:R-:W-:Y:S01]  /*adc0*/  LEA.HI.X.SX32 R21, R7, R3, 0x1, P6 ;  /* 0x0000000307157211 */ /* 0x001fe200030f0eff */
[----:B------:R-:W-:Y:S01]  /*add0*/  @!P5 IMAD.MOV.U32 R7, RZ, RZ, R37 ;  /* 0x000000ffff07d224 */ /* 0x000fe200078e0025 */
[----:B------:R-:W-:Y:S01]  /*ade0*/  PRMT R10, RZ, 0x7610, R10 ;  /* 0x00007610ff0a7816 */ /* 0x000fe2000000000a */
[----:B------:R-:W-:Y:S04]  /*adf0*/  STL [R1+0x470], R36 ;  /* 0x0004702401007387 */ /* 0x000fe80000100800 */
[----:B------:R0:W5:Y:S01]  /*ae00*/  @!P5 LDG.E.U16 R13, desc[UR20][R6.64] ;  /* 0x00000014060dd981 */ /* 0x000162000c1e1500 */
[----:B------:R-:W-:-:S03]  /*ae10*/  IADD3 R20, P6, PT, R20, R0, RZ ;  /* 0x0000000014147210 */ /* 0x000fc60007fde0ff */
[----:B------:R1:W-:Y:S01]  /*ae20*/  STL [R1+0x468], R9 ;  /* 0x0004680901007387 */ /* 0x0003e20000100800 */
[----:B------:R-:W-:Y:S02]  /*ae30*/  VIADD R5, R4, 0xfffffffb ;  /* 0xfffffffb04057836 */ /* 0x000fe40000000000 */
[----:B0-----:R-:W-:Y:S02]  /*ae40*/  @!P1 IMAD.MOV.U32 R6, RZ, RZ, R9 ;  /* 0x000000ffff069224 */ /* 0x001fe400078e0009 */
[----:B------:R-:W-:Y:S02]  /*ae50*/  @!P1 IMAD.MOV.U32 R7, RZ, RZ, R21 ;  /* 0x000000ffff079224 */ /* 0x000fe400078e0015 */
[C---:B-1----:R-:W-:Y:S01]  /*ae60*/  IMAD R9, R38.reuse, 0x6, RZ ;  /* 0x0000000626097824 */ /* 0x042fe200078e02ff */
[----:B------:R0:W-:Y:S04]  /*ae70*/  STL [R1+0x46c], R37 ;  /* 0x00046c2501007387 */ /* 0x0001e80000100800 */
[----:B------:R1:W5:Y:S04]  /*ae80*/  @!P1 LDG.E.U16 R10, desc[UR20][R6.64] ;  /* 0x00000014060a9981 */ /* 0x000368000c1e1500 */
[----:B------:R3:W-:Y:S01]  /*ae90*/  STL [R1+0x464], R21 ;  /* 0x0004641501007387 */ /* 0x0007e20000100800 */
[----:B0-----:R-:W-:Y:S01]  /*aea0*/  LEA.HI.X.SX32 R37, R9, R3, 0x1, P6 ;  /* 0x0000000309257211 */ /* 0x001fe200030f0eff */
[----:B-1----:R-:W-:Y:S01]  /*aeb0*/  IMAD R6, R38, 0x5, RZ ;  /* 0x0000000526067824 */ /* 0x002fe200078e02ff */
[----:B------:R-:W-:-:S02]  /*aec0*/  ISETP.GE.U32.AND P5, PT, R5, 0x7fffffbc, PT ;  /* 0x7fffffbc0500780c */ /* 0x000fc40003fa6070 */
[----:B---3--:R-:W-:Y:S01]  /*aed0*/  IADD3 R21, P1, PT, R11, R0, RZ ;  /* 0x000000000b157210 */ /* 0x008fe20007f3e0ff */
[----:B------:R-:W-:Y:S01]  /*aee0*/  VIADD R5, R4, 0xfffffffc ;  /* 0xfffffffc04057836 */ /* 0x000fe20000000000 */
[----:B------:R-:W-:Y:S01]  /*aef0*/  PRMT R11, RZ, 0x7610, R11 ;  /* 0x00007610ff0b7816 */ /* 0x000fe2000000000b */
[----:B------:R-:W-:Y:S01]  /*af00*/  @!P0 IMAD.MOV.U32 R7, RZ, RZ, R37 ;  /* 0x000000ffff078224 */ /* 0x000fe200078e0025 */
[----:B------:R-:W-:Y:S01]  /*af10*/  LEA.HI.X.SX32 R36, R6, R3, 0x1, P1 ;  /* 0x0000000306247211 */ /* 0x000fe200008f0eff */
[----:B------:R-:W-:Y:S01]  /*af20*/  @!P0 IMAD.MOV.U32 R6, RZ, RZ, R20 ;  /* 0x000000ffff068224 */ /* 0x000fe200078e0014 */
[----:B------:R-:W0:Y:S01]  /*af30*/  S2R R83, SR_TID.X ;  /* 0x0000000000537919 */ /* 0x000e220000002100 */
[----:B------:R-:W-:Y:S01]  /*af40*/  ISETP.GE.U32.AND P6, PT, R5, 0x7fffffbd, PT ;  /* 0x7fffffbd0500780c */ /* 0x000fe20003fc6070 */
[----:B------:R-:W-:Y:S01]  /*af50*/  VIADD R5, R4, 0xfffffffd ;  /* 0xfffffffd04057836 */ /* 0x000fe20000000000 */
[----:B------:R-:W-:Y:S01]  /*af60*/  PRMT R8, RZ, 0x7610, R8 ;  /* 0x00007610ff087816 */ /* 0x000fe20000000008 */
[----:B------:R1:W5:Y:S03]  /*af70*/  @!P0 LDG.E.U16 R11, desc[UR20][R6.64] ;  /* 0x00000014060b8981 */ /* 0x000366000c1e1500 */
[----:B------:R-:W-:Y:S01]  /*af80*/  ISETP.GE.U32.AND P1, PT, R5, 0x7fffffbe, PT ;  /* 0x7fffffbe0500780c */ /* 0x000fe20003f26070 */
[----:B------:R3:W-:Y:S01]  /*af90*/  STL [R1+0x460], R20 ;  /* 0x0004601401007387 */ /* 0x0007e20000100800 */
[----:B------:R-:W-:-:S02]  /*afa0*/  IMAD.SHL.U32 R5, R38, 0x4, RZ ;  /* 0x0000000426057824 */ /* 0x000fc400078e00ff */
[----:B-1----:R-:W-:Y:S02]  /*afb0*/  @!P4 IMAD.MOV.U32 R6, RZ, RZ, R21 ;  /* 0x000000ffff06c224 */ /* 0x002fe400078e0015 */
[----:B------:R-:W-:Y:S01]  /*afc0*/  @!P4 IMAD.MOV.U32 R7, RZ, RZ, R36 ;  /* 0x000000ffff07c224 */ /* 0x000fe200078e0024 */
[----:B------:R1:W-:Y:S04]  /*afd0*/  STL [R1+0x458], R21 ;  /* 0x0004581501007387 */ /* 0x0003e80000100800 */
[----:B------:R-:W-:Y:S04]  /*afe0*/  STL [R1+0x45c], R37 ;  /* 0x00045c2501007387 */ /* 0x000fe80000100800 */
[----:B------:R0:W5:Y:S01]  /*aff0*/  @!P4 LDG.E.U16 R8, desc[UR20][R6.64] ;  /* 0x000000140608c981 */ /* 0x000162000c1e1500 */
[----:B---3--:R-:W-:-:S03]  /*b000*/  LEA R20, P4, R38, R0, 0x3 ;  /* 0x0000000026147211 */ /* 0x008fc600078818ff */
[----:B------:R3:W-:Y:S01]  /*b010*/  STL [R1+0x454], R36 ;  /* 0x0004542401007387 */ /* 0x0007e20000100800 */
[-C--:B-1----:R-:W-:Y:S01]  /*b020*/  LEA.HI.X.SX32 R21, R5, R3.reuse, 0x1, P4 ;  /* 0x0000000305157211 */ /* 0x082fe200020f0eff */
[----:B0-----:R-:W-:Y:S01]  /*b030*/  IMAD R6, R38, 0x3, RZ ;  /* 0x0000000326067824 */ /* 0x001fe200078e02ff */
[----:B---3--:R-:W-:Y:S02]  /*b040*/  IADD3 R36, P0, PT, R9, R0, RZ ;  /* 0x0000000009247210 */ /* 0x008fe40007f1e0ff */
[----:B------:R-:W-:Y:S02]  /*b050*/  PRMT R9, RZ, 0x7610, R9 ;  /* 0x00007610ff097816 */ /* 0x000fe40000000009 */
[----:B------:R-:W-:Y:S01]  /*b060*/  LEA.HI.X.SX32 R37, R6, R3, 0x1, P0 ;  /* 0x0000000306257211 */ /* 0x000fe200000f0eff */
[----:B------:R0:W-:Y:S01]  /*b070*/  STL [R1+0x450], R20 ;  /* 0x0004501401007387 */ /* 0x0001e20000100800 */
[----:B------:R-:W-:Y:S01]  /*b080*/  PRMT R6, RZ, 0x7610, R6 ;  /* 0x00007610ff067816 */ /* 0x000fe20000000006 */
[----:B------:R-:W-:-:S02]  /*b090*/  VIADD R7, R4, 0xfffffffe ;  /* 0xfffffffe04077836 */ /* 0x000fc40000000000 */
[----:B------:R-:W-:Y:S01]  /*b0a0*/  STL [R1+0x448], R36 ;  /* 0x0004482401007387 */ /* 0x000fe20000100800 */
[----:B------:R-:W-:-:S03]  /*b0b0*/  IMAD.SHL.U32 R5, R38, 0x2, RZ ;  /* 0x0000000226057824 */ /* 0x000fc600078e00ff */
[----:B------:R1:W-:Y:S04]  /*b0c0*/  STL [R1+0x44c], R21 ;  /* 0x00044c1501007387 */ /* 0x0003e80000100800 */
[----:B------:R0:W5:Y:S01]  /*b0d0*/  @!P5 LDG.E.U16 R9, desc[UR20][R20.64] ;  /* 0x000000141409d981 */ /* 0x000162000c1e1500 */
[----:B------:R-:W-:Y:S01]  /*b0e0*/  ISETP.GE.U32.AND P4, PT, R7, 0x7fffffbf, PT ;  /* 0x7fffffbf0700780c */ /* 0x000fe20003f86070 */
[----:B------:R-:W-:Y:S02]  /*b0f0*/  VIADD R7, R4, 0xffffffff ;  /* 0xffffffff04077836 */ /* 0x000fe40000000000 */
[----:B0-----:R-:W-:Y:S02]  /*b100*/  @!P6 IMAD.MOV.U32 R20, RZ, RZ, R36 ;  /* 0x000000ffff14e224 */ /* 0x001fe400078e0024 */
[----:B-1----:R-:W-:-:S02]  /*b110*/  @!P6 IMAD.MOV.U32 R21, RZ, RZ, R37 ;  /* 0x000000ffff15e224 */ /* 0x002fc400078e0025 */
[----:B------:R-:W-:-:S03]  /*b120*/  VIADD R36, R4, 0x3f ;  /* 0x0000003f04247836 */ /* 0x000fc60000000000 */
[----:B------:R0:W5:Y:S01]  /*b130*/  @!P6 LDG.E.U16 R6, desc[UR20][R20.64] ;  /* 0x000000141406e981 */ /* 0x000162000c1e1500 */
[-C--:B------:R-:W-:Y:S02]  /*b140*/  IADD3 R42, P6, PT, R5, R0.reuse, RZ ;  /* 0x00000000052a7210 */ /* 0x080fe40007fde0ff */
[C---:B------:R-:W-:Y:S01]  /*b150*/  LEA R40, P0, R38.reuse, R0, 0x2 ;  /* 0x0000000026287211 */ /* 0x040fe200078010ff */
[----:B------:R1:W-:Y:S01]  /*b160*/  STL [R1+0x444], R37 ;  /* 0x0004442501007387 */ /* 0x0003e20000100800 */
[-C--:B------:R-:W-:Y:S02]  /*b170*/  LEA.HI.X.SX32 R82, R38, R3.reuse, 0x1, P6 ;  /* 0x0000000326527211 */ /* 0x080fe400030f0eff */
[----:B------:R-:W-:Y:S02]  /*b180*/  ISETP.GE.U32.AND P6, PT, R7, 0x7fffffc0, PT ;  /* 0x7fffffc00700780c */ /* 0x000fe40003fc6070 */
[----:B------:R-:W-:Y:S02]  /*b190*/  ISETP.GT.AND P5, PT, R36, 0x3f, PT ;  /* 0x0000003f2400780c */ /* 0x000fe40003fa4270 */
[----:B------:R-:W-:-:S02]  /*b1a0*/  LEA.HI.X.SX32 R5, R5, R3, 0x1, P0 ;  /* 0x0000000305057211 */ /* 0x000fc400000f0eff */
[----:B-1----:R-:W-:Y:S02]  /*b1b0*/  LOP3.LUT R37, R83, 0x3f, RZ, 0xc0, !PT ;  /* 0x0000003f53257812 */ /* 0x002fe400078ec0ff */
[----:B------:R-:W-:Y:S02]  /*b1c0*/  PRMT R7, RZ, 0x7610, R7 ;  /* 0x00007610ff077816 */ /* 0x000fe40000000007 */
[C---:B------:R-:W-:Y:S01]  /*b1d0*/  ISETP.LT.AND P0, PT, R37.reuse, R4, P5 ;  /* 0x000000042500720c */ /* 0x040fe20002f01270 */
[----:B------:R-:W-:Y:S01]  /*b1e0*/  @!P1 IMAD.MOV.U32 R4, RZ, RZ, R40 ;  /* 0x000000ffff049224 */ /* 0x000fe200078e0028 */
[----:B------:R-:W-:Y:S01]  /*b1f0*/  STL [R1+0x640], R36 ;  /* 0x0006402401007387 */ /* 0x000fe20000100800 */
[----:B------:R-:W-:-:S03]  /*b200*/  IMAD R37, R37, R39, RZ ;  /* 0x0000002725257224 */ /* 0x000fc600078e02ff */
[----:B------:R-:W-:Y:S04]  /*b210*/  STL [R1+0x438], R42 ;  /* 0x0004382a01007387 */ /* 0x000fe80000100800 */
[----:B------:R1:W-:Y:S01]  /*b220*/  STL [R1+0x440], R40 ;  /* 0x0004402801007387 */ /* 0x0003e20000100800 */
[----:B0-----:R-:W-:-:S03]  /*b230*/  @!P6 IMAD.MOV.U32 R20, RZ, RZ, R0 ;  /* 0x000000ffff14e224 */ /* 0x001fc600078e0000 */
[----:B------:R-:W-:Y:S01]  /*b240*/  STL [R1+0x434], R82 ;  /* 0x0004345201007387 */ /* 0x000fe20000100800 */
[----:B------:R-:W-:-:S03]  /*b250*/  @!P6 IMAD.MOV.U32 R21, RZ, RZ, R3 ;  /* 0x000000ffff15e224 */ /* 0x000fc600078e0003 */
[----:B------:R0:W-:Y:S01]  /*b260*/  STL [R1+0x43c], R5 ;  /* 0x00043c0501007387 */ /* 0x0001e20000100800 */
[----:B----4-:R-:W-:-:S03]  /*b270*/  IMAD R41, R121, UR11, RZ ;  /* 0x0000000b79297c24 */ /* 0x010fc6000f8e02ff */
[----:B------:R0:W5:Y:S01]  /*b280*/  @!P1 LDG.E.U16 R7, desc[UR20][R4.64] ;  /* 0x0000001404079981 */ /* 0x000162000c1e1500 */
[----:B-1----:R-:W-:Y:S01]  /*b290*/  LEA R40, P1, R37, UR14, 0x1 ;  /* 0x0000000e25287c11 */ /* 0x002fe2000f8208ff */
[----:B--2---:R-:W-:-:S04]  /*b2a0*/  @!UP1 UIADD3 UR4, UPT, UPT, -UR7, 0x100000, URZ ;  /* 0x0010000007049890 */ /* 0x004fc8000fffe1ff */
[----:B------:R-:W-:Y:S02]  /*b2b0*/  @!UP1 USHF.L.U32 UR5, UR4, 0xb, URZ ;  /* 0x0000000b04059899 */ /* 0x000fe400080006ff */
[----:B------:R-:W-:Y:S01]  /*b2c0*/  @!UP1 USHF.L.U32 UR4, UR4, 0x1, URZ ;  /* 0x0000000104049899 */ /* 0x000fe200080006ff */
[----:B0-----:R-:W-:Y:S02]  /*b2d0*/  PRMT R5, RZ, 0x7610, R5 ;  /* 0x00007610ff057816 */ /* 0x001fe40000000005 */
[----:B------:R-:W-:-:S04]  /*b2e0*/  SHF.R.S32.HI R36, RZ, 0x6, R83 ;  /* 0x00000006ff247819 */ /* 0x000fc80000011453 */
[----:B------:R0:W5:Y:S01]  /*b2f0*/  @!P6 LDG.E.U16 R5, desc[UR20][R20.64] ;  /* 0x000000141405e981 */ /* 0x000162000c1e1500 */
[----:B------:R-:W-:Y:S01]  /*b300*/  PRMT R4, RZ, 0x7610, R4 ;  /* 0x00007610ff047816 */ /* 0x000fe20000000004 */
[----:B------:R-:W-:Y:S01]  /*b310*/  VOTEU.ALL UP1, P2 ;  /* 0x0000000000ff7886 */ /* 0x000fe20001020000 */
[----:B------:R-:W-:Y:S02]  /*b320*/  SGXT R36, R36, 0x1 ;  /* 0x000000012424781a */ /* 0x000fe40000000200 */
[----:B0-----:R-:W-:Y:S01]  /*b330*/  LEA R20, P6, R41, R40, 0x1 ;  /* 0x0000002829147211 */ /* 0x001fe200078c08ff */
[----:B------:R-:W-:Y:S01]  /*b340*/  @!P4 IMAD.MOV.U32 R21, RZ, RZ, R82 ;  /* 0x000000ffff15c224 */ /* 0x000fe200078e0052 */
[----:B------:R-:W-:Y:S01]  /*b350*/  LEA.HI.X.SX32 R37, R37, UR15, 0x1, P1 ;  /* 0x0000000f25257c11 */ /* 0x000fe200088f0eff */
[----:B------:R-:W-:Y:S01]  /*b360*/  IMAD.SHL.U32 R83, R83, 0x2, RZ ;  /* 0x0000000253537824 */ /* 0x000fe200078e00ff */
[----:B------:R0:W1:Y:S01]  /*b370*/  @!UP1 SYNCS.EXCH.64 URZ, [UR9+0x10008], UR4 ;  /* 0x0100080409ff95b2 */ /* 0x0000620008000100 */
[----:B------:R2:W-:Y:S01]  /*b380*/  STL [R1+0x518], R20 ;  /* 0x0005181401007387 */ /* 0x0005e20000100800 */
[----:B------:R-:W-:Y:S01]  /*b390*/  LOP3.LUT R36, R36, 0x90, RZ, 0xc0, !PT ;  /* 0x0000009024247812 */ /* 0x000fe200078ec0ff */
[----:B--2---:R-:W-:-:S02]  /*b3a0*/  @!P4 IMAD.MOV.U32 R20, RZ, RZ, R42 ;  /* 0x000000ffff14c224 */ /* 0x004fc400078e002a */
[----:B------:R-:W-:-:S03]  /*b3b0*/  IMAD R42, R122, UR11, RZ ;  /* 0x0000000b7a2a7c24 */ /* 0x000fc6000f8e02ff */
[----:B------:R0:W5:Y:S01]  /*b3c0*/  @!P4 LDG.E.U16 R4, desc[UR20][R20.64] ;  /* 0x000000141404c981 */ /* 0x000162000c1e1500 */
[----:B------:R-:W-:Y:S01]  /*b3d0*/  LOP3.LUT R36, R36, 0x7e, R83, 0x78, !PT ;  /* 0x0000007e24247812 */ /* 0x000fe200078e7853 */
[----:B------:R-:W-:Y:S06]  /*b3e0*/  @!P5 BRA `(.L_x_6) ;  /* 0x000000000084d947 */ /* 0x000fec0003800000 */
[----:B-----5:R-:W-:Y:S02]  /*b3f0*/  PRMT R4, R5, 0x5410, R4 ;  /* 0x0000541005047816 */ /* 0x020fe40000000004 */
[----:B------:R-:W-:Y:S02]  /*b400*/  PRMT R5, R7, 0x5410, R6 ;  /* 0x0000541007057816 */ /* 0x000fe40000000006 */
[----:B------:R-:W-:Y:S02]  /*b410*/  PRMT R6, R9, 0x5410, R8 ;  /* 0x0000541009067816 */ /* 0x000fe40000000008 */
[----:B------:R-:W-:Y:S02]  /*b420*/  PRMT R7, R11, 0x5410, R10 ;  /* 0x000054100b077816 */ /* 0x000fe4000000000a */
[----:B------:R-:W-:Y:S02]  /*b430*/  PRMT R8, R13, 0x5410, R12 ;  /* 0x000054100d087816 */ /* 0x000fe4000000000c */
[----:B------:R-:W-:-:S02]  /*b440*/  PRMT R9, R15, 0x5410, R14 ;  /* 0x000054100f097816 */ /* 0x000fc4000000000e */
[----:B------:R-:W-:Y:S02]  /*b450*/  PRMT R10, R17, 0x5410, R16 ;  /* 0x00005410110a7816 */ /* 0x000fe40000000010 */
        /* <DEDUP_REMOVED lines=9> */
[----:B0-----:R-:W-:Y:S02]  /*b4f0*/  PRMT R20, R75, 0x5410, R74 ;  /* 0x000054104b147816 */ /* 0x001fe4000000004a */
        /* <DEDUP_REMOVED lines=14> */
[----:B------:R-:W-:-:S04]  /*b5e0*/  PRMT R35, R43, 0x5410, R35 ;  /* 0x000054102b237816 */ /* 0x000fc80000000023 */
[----:B------:R2:W-:Y:S03]  /*b5f0*/  STTM.x32 tmem[UR10+0x100], R4 ;  /* 0x00010004000079ed */ /* 0x0005e600082c000a */
.L_x_6:
[----:B--2--5:R-:W2:Y:S04]  /*b600*/  LDL.LU R4, [R1+0x8] ;  /* 0x0000080001047983 */ /* 0x024ea80000300800 */
[----:B------:R-:W3:Y:S04]  /*b610*/  LDL.LU R5, [R1] ;  /* 0x0000000001057983 */ /* 0x000ee80000300800 */
[----:B------:R-:W4:Y:S01]  /*b620*/  LDL R6, [R1+0x518] ;  /* 0x0005180001067983 */ /* 0x000f220000100800 */
[----:B------:R-:W0:Y:S01]  /*b630*/  FENCE.VIEW.ASYNC.T ;  /* 0x00000000000073c6 */ /* 0x000e220000000200 */
[----:B------:R-:W-:-:S02]  /*b640*/  LEA R17, P1, R42, R40, 0x1 ;  /* 0x000000282a117211 */ /* 0x000fc400078208ff */
[----:B------:R-:W4:Y:S01]  /*b650*/  LDL.LU R13, [R1+0xc] ;  /* 0x00000c00010d7983 */ /* 0x000f220000300800 */
[----:B------:R-:W-:Y:S02]  /*b660*/  PRMT R119, RZ, 0x7610, R119 ;  /* 0x00007610ff777816 */ /* 0x000fe40000000077 */
[-C--:B------:R-:W-:Y:S01]  /*b670*/  LEA.HI.X.SX32 R7, R41, R37.reuse, 0x1, P6 ;  /* 0x0000002529077211 */ /* 0x080fe200030f0eff */
[----:B01----:R-:W-:Y:S01]  /*b680*/  BAR.SYNC.DEFER_BLOCKING 0x0 ;  /* 0x0000000000007b1d */ /* 0x003fe20000010000 */
[----:B------:R-:W-:-:S05]  /*b690*/  LEA.HI.X.SX32 R18, R42, R37, 0x1, P1 ;  /* 0x000000252a127211 */ /* 0x000fca00008f0eff */
[----:B------:R-:W4:Y:S01]  /*b6a0*/  LDL.LU R9, [R1+0x4] ;  /* 0x0000040001097983 */ /* 0x000f220000300800 */
[----:B------:R-:W-:-:S03]  /*b6b0*/  PRMT R8, RZ, 0x7610, R8 ;  /* 0x00007610ff087816 */ /* 0x000fc60000000008 */
[----:B------:R-:W-:Y:S04]  /*b6c0*/  STL [R1+0x658], R39 ;  /* 0x0006582701007387 */ /* 0x000fe80000100800 */
[----:B------:R-:W-:Y:S04]  /*b6d0*/  STL [R1+0x654], R38 ;  /* 0x0006542601007387 */ /* 0x000fe80000100800 */
[----:B------:R-:W-:Y:S04]  /*b6e0*/  STL [R1+0x650], R3 ;  /* 0x0006500301007387 */ /* 0x000fe80000100800 */
[----:B------:R-:W-:Y:S04]  /*b6f0*/  STL [R1+0x64c], R2 ;  /* 0x00064c0201007387 */ /* 0x000fe80000100800 */
[----:B------:R-:W-:Y:S04]  /*b700*/  STL [R1+0x648], R0 ;  /* 0x0006480001007387 */ /* 0x000fe80000100800 */
[----:B------:R0:W-:Y:S04]  /*b710*/  STL [R1+0x38], R7 ;  /* 0x0000380701007387 */ /* 0x0001e80000100800 */
[----:B------:R-:W-:Y:S04]  /*b720*/  STL [R1+0x58], R17 ;  /* 0x0000581101007387 */ /* 0x000fe80000100800 */
[----:B------:R-:W4:Y:S04]  /*b730*/  LDL.LU R20, [R1+0x14] ;  /* 0x0000140001147983 */ /* 0x000f280000300800 */
[----:B------:R-:W4:Y:S01]  /*b740*/  LDL.LU R19, [R1+0x10] ;  /* 0x0000100001137983 */ /* 0x000f220000300800 */
[----:B------:R-:W-:-:S02]  /*b750*/  PRMT R99, RZ, 0x7610, R99 ;  /* 0x00007610ff637816 */ /* 0x000fc40000000063 */
[----:B------:R-:W-:Y:S01]  /*b760*/  PRMT R12, RZ, 0x7610, R12 ;  /* 0x00007610ff0c7816 */ /* 0x000fe2000000000c */
[----:B--2---:R-:W-:Y:S02]  /*b770*/  IMAD R4, R4, UR11, RZ ;  /* 0x0000000b04047c24 */ /* 0x004fe4000f8e02ff */
[----:B---3--:R-:W-:Y:S01]  /*b780*/  IMAD R5, R5, UR11, RZ ;  /* 0x0000000b05057c24 */ /* 0x008fe2000f8e02ff */
[----:B----4-:R1:W2:Y:S02]  /*b790*/  @P0 LDG.E.U16 R119, desc[UR20][R6.64] ;  /* 0x0000001406770981 */ /* 0x0102a4000c1e1500 */
[----:B-1----:R-:W-:Y:S02]  /*b7a0*/  @P0 IMAD.MOV.U32 R6, RZ, RZ, R17 ;  /* 0x000000ffff060224 */ /* 0x002fe400078e0011 */
[----:B0-----:R-:W-:-:S05]  /*b7b0*/  @P0 IMAD.MOV.U32 R7, RZ, RZ, R18 ;  /* 0x000000ffff070224 */ /* 0x001fca00078e0012 */
[----:B------:R-:W3:Y:S01]  /*b7c0*/  @P0 LDG.E.U16 R8, desc[UR20][R6.64] ;  /* 0x0000001406080981 */ /* 0x000ee2000c1e1500 */
[----:B------:R-:W-:-:S03]  /*b7d0*/  LEA R3, P1, R4, R40, 0x1 ;  /* 0x0000002804037211 */ /* 0x000fc600078208ff */
[----:B------:R-:W-:Y:S01]  /*b7e0*/  STL [R1+0x54], R18 ;  /* 0x0000541201007387 */ /* 0x000fe20000100800 */
[----:B------:R-:W-:-:S03]  /*b7f0*/  LEA.HI.X.SX32 R4, R4, R37, 0x1, P1 ;  /* 0x0000002504047211 */ /* 0x000fc600008f0eff */
[----:B---3--:R0:W-:Y:S04]  /*b800*/  STL [R1+0x28], R8 ;  /* 0x0000280801007387 */ /* 0x0081e80000100800 */
[----:B------:R-:W-:Y:S01]  /*b810*/  STL [R1+0x78], R3 ;  /* 0x0000780301007387 */ /* 0x000fe20000100800 */
[----:B0-----:R-:W-:-:S04]  /*b820*/  LEA R8, P4, R5, R40, 0x1 ;  /* 0x0000002805087211 */ /* 0x001fc800078808ff */
[----:B------:R-:W-:Y:S01]  /*b830*/  LEA.HI.X.SX32 R7, R5, R37, 0x1, P4 ;  /* 0x0000002505077211 */ /* 0x000fe200020f0eff */
[----:B------:R-:W-:Y:S01]  /*b840*/  STL [R1+0x98], R8 ;  /* 0x0000980801007387 */ /* 0x000fe20000100800 */
[----:B------:R-:W-:-:S03]  /*b850*/  @P0 IMAD.MOV.U32 R5, RZ, RZ, R4 ;  /* 0x000000ffff050224 */ /* 0x000fc600078e0004 */
[----:B------:R0:W-:Y:S02]  /*b860*/  STL [R1+0x74], R4 ;  /* 0x0000740401007387 */ /* 0x0001e40000100800 */
[----:B0-----:R-:W-:-:S05]  /*b870*/  @P0 IMAD.MOV.U32 R4, RZ, RZ, R3 ;  /* 0x000000ffff040224 */ /* 0x001fca00078e0003 */
[----:B------:R0:W3:Y:S02]  /*b880*/  @P0 LDG.E.U16 R99, desc[UR20][R4.64] ;  /* 0x0000001404630981 */ /* 0x0000e4000c1e1500 */
[----:B0-----:R-:W-:Y:S02]  /*b890*/  IMAD R4, R9, UR11, RZ ;  /* 0x0000000b09047c24 */ /* 0x001fe4000f8e02ff */
[----:B------:R-:W-:-:S05]  /*b8a0*/  @P0 IMAD.MOV.U32 R9, RZ, RZ, R7 ;  /* 0x000000ffff090224 */ /* 0x000fca00078e0007 */
[----:B------:R-:W4:Y:S01]  /*b8b0*/  @P0 LDG.E.U16 R12, desc[UR20][R8.64] ;  /* 0x00000014080c0981 */ /* 0x000f22000c1e1500 */
[----:B------:R-:W-:Y:S01]  /*b8c0*/  IMAD R6, R13, UR11, RZ ;  /* 0x0000000b0d067c24 */ /* 0x000fe2000f8e02ff */
[-C--:B------:R-:W-:Y:S02]  /*b8d0*/  LEA R18, P4, R4, R40.reuse, 0x1 ;  /* 0x0000002804127211 */ /* 0x080fe400078808ff */
[----:B------:R-:W2:Y:S02]  /*b8e0*/  LDL.LU R13, [R1+0x2c] ;  /* 0x00002c00010d7983 */ /* 0x000ea40000300800 */
[----:B------:R-:W-:-:S04]  /*b8f0*/  LEA R3, P1, R6, R40, 0x1 ;  /* 0x0000002806037211 */ /* 0x000fc800078208ff */
[-C--:B------:R-:W-:Y:S01]  /*b900*/  LEA.HI.X.SX32 R6, R6, R37.reuse, 0x1, P1 ;  /* 0x0000002506067211 */ /* 0x080fe200008f0eff */
[----:B------:R-:W-:Y:S01]  /*b910*/  IMAD R5, R20, UR11, RZ ;  /* 0x0000000b14057c24 */ /* 0x000fe2000f8e02ff */
[----:B------:R-:W-:Y:S02]  /*b920*/  PRMT R116, RZ, 0x7610, R116 ;  /* 0x00007610ff747816 */ /* 0x000fe40000000074 */
[----:B------:R-:W-:Y:S02]  /*b930*/  LEA.HI.X.SX32 R20, R4, R37, 0x1, P4 ;  /* 0x0000002504147211 */ /* 0x000fe400020f0eff */
[----:B------:R-:W-:Y:S01]  /*b940*/  PRMT R16, RZ, 0x7610, R16 ;  /* 0x00007610ff107816 */ /* 0x000fe20000000010 */
[----:B---3--:R-:W-:Y:S04]  /*b950*/  STL [R1+0x79c], R99 ;  /* 0x00079c6301007387 */ /* 0x008fe80000100800 */
[----:B------:R0:W-:Y:S04]  /*b960*/  STL [R1+0x94], R7 ;  /* 0x0000940701007387 */ /* 0x0001e80000100800 */
[----:B------:R-:W3:Y:S04]  /*b970*/  LDL.LU R17, [R1+0x18] ;  /* 0x0000180001117983 */ /* 0x000ee80000300800 */
[----:B----4-:R1:W-:Y:S01]  /*b980*/  STL [R1+0x24], R12 ;  /* 0x0000240c01007387 */ /* 0x0103e20000100800 */
[----:B0-----:R-:W-:-:S03]  /*b990*/  @P0 IMAD.MOV.U32 R7, RZ, RZ, R6 ;  /* 0x000000ffff070224 */ /* 0x001fc600078e0006 */
[----:B-1----:R-:W4:Y:S04]  /*b9a0*/  LDL.LU R12, [R1+0x34] ;  /* 0x00003400010c7983 */ /* 0x002f280000300800 */
[----:B------:R-:W-:Y:S04]  /*b9b0*/  STL [R1+0xb8], R3 ;  /* 0x0000b80301007387 */ /* 0x000fe80000100800 */
[----:B------:R-:W-:Y:S04]  /*b9c0*/  STL [R1+0xd8], R18 ;  /* 0x0000d81201007387 */ /* 0x000fe80000100800 */
[----:B------:R0:W-:Y:S02]  /*b9d0*/  STL [R1+0xb4], R6 ;  /* 0x0000b40601007387 */ /* 0x0001e40000100800 */
[----:B0-----:R-:W-:-:S05]  /*b9e0*/  @P0 IMAD.MOV.U32 R6, RZ, RZ, R3 ;  /* 0x000000ffff060224 */ /* 0x001fca00078e0003 */
[----:B------:R0:W2:Y:S02]  /*b9f0*/  @P0 LDG.E.U16 R116, desc[UR20][R6.64] ;  /* 0x0000001406740981 */ /* 0x0000a4000c1e1500 */
[----:B0-----:R-:W-:Y:S02]  /*ba00*/  @P0 IMAD.MOV.U32 R6, RZ, RZ, R18 ;  /* 0x000000ffff060224 */ /* 0x001fe400078e0012 */
[----:B------:R-:W-:-:S05]  /*ba10*/  @P0 IMAD.MOV.U32 R7, RZ, RZ, R20 ;  /* 0x000000ffff070224 */ /* 0x000fca00078e0014 */
[----:B------:R0:W3:Y:S01]  /*ba20*/  @P0 LDG.E.U16 R16, desc[UR20][R6.64] ;  /* 0x0000001406100981 */ /* 0x0000e2000c1e1500 */
[----:B------:R-:W-:Y:S01]  /*ba30*/  LEA R3, P1, R5, R40, 0x1 ;  /* 0x0000002805037211 */ /* 0x000fe200078208ff */
[----:B------:R-:W-:Y:S02]  /*ba40*/  IMAD R4, R19, UR11, RZ ;  /* 0x0000000b13047c24 */ /* 0x000fe4000f8e02ff */
[----:B------:R-:W4:Y:S04]  /*ba50*/  LDL.LU R19, [R1+0x30] ;  /* 0x0000300001137983 */ /* 0x000f280000300800 */
[----:B------:R1:W-:Y:S01]  /*ba60*/  STL [R1+0xd4], R20 ;  /* 0x0000d41401007387 */ /* 0x0003e20000100800 */
[----:B------:R-:W-:Y:S01]  /*ba70*/  PRMT R98, RZ, 0x7610, R98 ;  /* 0x00007610ff627816 */ /* 0x000fe20000000062 */
[----:B0-----:R-:W-:Y:S01]  /*ba80*/  @P0 IMAD.MOV.U32 R6, RZ, RZ, R3 ;  /* 0x000000ffff060224 */ /* 0x001fe200078e0003 */
[----:B-1----:R-:W-:-:S05]  /*ba90*/  LEA.HI.X.SX32 R20, R5, R37, 0x1, P1 ;  /* 0x0000002505147211 */ /* 0x002fca00008f0eff */
[----:B------:R-:W-:Y:S01]  /*baa0*/  @P0 IMAD.MOV.U32 R7, RZ, RZ, R20 ;  /* 0x000000ffff070224 */ /* 0x000fe200078e0014 */
[----:B------:R-:W-:-:S04]  /*bab0*/  PRMT R15, RZ, 0x7610, R15 ;  /* 0x00007610ff0f7816 */ /* 0x000fc8000000000f */
[----:B------:R0:W4:Y:S04]  /*bac0*/  @P0 LDG.E.U16 R98, desc[UR20][R6.64] ;  /* 0x0000001406620981 */ /* 0x000128000c1e1500 */
[----:B--2---:R-:W-:Y:S04]  /*bad0*/  STL [R1+0x798], R116 ;  /* 0x0007987401007387 */ /* 0x004fe80000100800 */
[----:B---3--:R1:W-:Y:S02]  /*bae0*/  STL [R1+0x20], R16 ;  /* 0x0000201001007387 */ /* 0x0083e40000100800 */
[----:B-1----:R-:W-:-:S04]  /*baf0*/  LEA R16, P4, R4, R40, 0x1 ;  /* 0x0000002804107211 */ /* 0x002fc800078808ff */
[----:B------:R-:W-:Y:S01]  /*bb00*/  LEA.HI.X.SX32 R18, R4, R37, 0x1, P4 ;  /* 0x0000002504127211 */ /* 0x000fe200020f0eff */
[----:B0-----:R-:W-:-:S04]  /*bb10*/  @P0 IMAD.MOV.U32 R6, RZ, RZ, R16 ;  /* 0x000000ffff060224 */ /* 0x001fc800078e0010 */
[----:B------:R-:W-:-:S05]  /*bb20*/  @P0 IMAD.MOV.U32 R7, RZ, RZ, R18 ;  /* 0x000000ffff070224 */ /* 0x000fca00078e0012 */
[----:B------:R0:W2:Y:S01]  /*bb30*/  @P0 LDG.E.U16 R15, desc[UR20][R6.64] ;  /* 0x00000014060f0981 */ /* 0x0000a2000c1e1500 */
[----:B------:R-:W-:-:S03]  /*bb40*/  IMAD R5, R13, UR11, RZ ;  /* 0x0000000b0d057c24 */ /* 0x000fc6000f8e02ff */
[----:B------:R1:W-:Y:S01]  /*bb50*/  STL [R1+0xf8], R3 ;  /* 0x0000f80301007387 */ /* 0x0003e20000100800 */
[----:B------:R-:W-:-:S03]  /*bb60*/  IMAD R4, R17, UR11, RZ ;  /* 0x0000000b11047c24 */ /* 0x000fc6000f8e02ff */
[----:B------:R-:W-:Y:S04]  /*bb70*/  STL [R1+0x118], R16 ;  /* 0x0001181001007387 */ /* 0x000fe80000100800 */
[----:B------:R-:W-:Y:S01]  /*bb80*/  STL [R1+0xf4], R20 ;  /* 0x0000f41401007387 */ /* 0x000fe20000100800 */
[----:B-1----:R-:W-:-:S03]  /*bb90*/  LEA R3, P1, R5, R40, 0x1 ;  /* 0x0000002805037211 */ /* 0x002fc600078208ff */
[----:B------:R-:W3:Y:S04]  /*bba0*/  LDL.LU R13, [R1+0x40] ;  /* 0x00004000010d7983 */ /* 0x000ee80000300800 */
[----:B----4-:R-:W-:Y:S04]  /*bbb0*/  STL [R1+0x794], R98 ;  /* 0x0007946201007387 */ /* 0x010fe80000100800 */
[----:B------:R1:W-:Y:S04]  /*bbc0*/  STL [R1+0x114], R18 ;  /* 0x0001141201007387 */ /* 0x0003e80000100800 */
[----:B------:R-:W4:Y:S04]  /*bbd0*/  LDL.LU R17, [R1+0x3c] ;  /* 0x00003c0001117983 */ /* 0x000f280000300800 */
[----:B------:R-:W-:Y:S01]  /*bbe0*/  STL [R1+0x138], R3 ;  /* 0x0001380301007387 */ /* 0x000fe20000100800 */
[----:B-1----:R-:W-:Y:S01]  /*bbf0*/  LEA.HI.X.SX32 R18, R5, R37, 0x1, P1 ;  /* 0x0000002505127211 */ /* 0x002fe200008f0eff */
[----:B0-----:R-:W-:Y:S01]  /*bc00*/  @P0 IMAD.MOV.U32 R6, RZ, RZ, R3 ;  /* 0x000000ffff060224 */ /* 0x001fe200078e0003 */
[----:B------:R-:W-:-:S03]  /*bc10*/  PRMT R113, RZ, 0x7610, R113 ;  /* 0x00007610ff717816 */ /* 0x000fc60000000071 */
[----:B------:R-:W-:Y:S01]  /*bc20*/  @P0 IMAD.MOV.U32 R7, RZ, RZ, R18 ;  /* 0x000000ffff070224 */ /* 0x000fe200078e0012 */
[----:B------:R-:W-:-:S04]  /*bc30*/  PRMT R14, RZ, 0x7610, R14 ;  /* 0x00007610ff0e7816 */ /* 0x000fc8000000000e */
[----:B------:R0:W3:Y:S04]  /*bc40*/  @P0 LDG.E.U16 R113, desc[UR20][R6.64] ;  /* 0x0000001406710981 */ /* 0x0000e8000c1e1500 */
[----:B--2---:R1:W-:Y:S02]  /*bc50*/  STL [R1+0x1c], R15 ;  /* 0x00001c0f01007387 */ /* 0x0043e40000100800 */
[----:B-1----:R-:W-:-:S04]  /*bc60*/  LEA R15, P4, R4, R40, 0x1 ;  /* 0x00000028040f7211 */ /* 0x002fc800078808ff */
[----:B------:R-:W-:Y:S01]  /*bc70*/  LEA.HI.X.SX32 R16, R4, R37, 0x1, P4 ;  /* 0x0000002504107211 */ /* 0x000fe200020f0eff */
[----:B0-----:R-:W-:-:S04]  /*bc80*/  @P0 IMAD.MOV.U32 R6, RZ, RZ, R15 ;  /* 0x000000ffff060224 */ /* 0x001fc800078e000f */
[----:B------:R-:W-:-:S05]  /*bc90*/  @P0 IMAD.MOV.U32 R7, RZ, RZ, R16 ;  /* 0x000000ffff070224 */ /* 0x000fca00078e0010 */
[----:B------:R0:W2:Y:S01]  /*bca0*/  @P0 LDG.E.U16 R14, desc[UR20][R6.64] ;  /* 0x00000014060e0981 */ /* 0x0000a2000c1e1500 */
[----:B------:R-:W-:-:S03]  /*bcb0*/  IMAD R5, R12, UR11, RZ ;  /* 0x0000000b0c057c24 */ /* 0x000fc6000f8e02ff */
[----:B------:R-:W-:Y:S02]  /*bcc0*/  STL [R1+0x158], R15 ;  /* 0x0001580f01007387 */ /* 0x000fe40000100800 */
[----:B------:R-:W-:Y:S02]  /*bcd0*/  LEA R3, P1, R5, R40, 0x1 ;  /* 0x0000002805037211 */ /* 0x000fe400078208ff */
[----:B------:R1:W-:Y:S01]  /*bce0*/  STL [R1+0x134], R18 ;  /* 0x0001341201007387 */ /* 0x0003e20000100800 */
[----:B------:R-:W-:-:S03]  /*bcf0*/  IMAD R4, R19, UR11, RZ ;  /* 0x0000000b13047c24 */ /* 0x000fc6000f8e02ff */
[----:B------:R-:W2:Y:S04]  /*bd00*/  LDL.LU R12, [R1+0x48] ;  /* 0x00004800010c7983 */ /* 0x000ea80000300800 */
[----:B-1----:R-:W2:Y:S04]  /*bd10*/  LDL.LU R18, [R1+0x44] ;  /* 0x0000440001127983 */ /* 0x002ea80000300800 */
[----:B------:R1:W-:Y:S04]  /*bd20*/  STL [R1+0x154], R16 ;  /* 0x0001541001007387 */ /* 0x0003e80000100800 */
[----:B---3--:R-:W-:Y:S04]  /*bd30*/  STL [R1+0x790], R113 ;  /* 0x0007907101007387 */ /* 0x008fe80000100800 */
[----:B------:R-:W-:Y:S01]  /*bd40*/  STL [R1+0x178], R3 ;  /* 0x0001780301007387 */ /* 0x000fe20000100800 */
[----:B------:R-:W-:Y:S01]  /*bd50*/  LEA R15, P4, R4, R40, 0x1 ;  /* 0x00000028040f7211 */ /* 0x000fe200078808ff */
[----:B0-----:R-:W-:Y:S01]  /*bd60*/  @P0 IMAD.MOV.U32 R6, RZ, RZ, R3 ;  /* 0x000000ffff060224 */ /* 0x001fe200078e0003 */
[----:B------:R-:W-:-:S02]  /*bd70*/  PRMT R97, RZ, 0x7610, R97 ;  /* 0x00007610ff617816 */ /* 0x000fc40000000061 */
[-C--:B-1----:R-:W-:Y:S01]  /*bd80*/  LEA.HI.X.SX32 R16, R4, R37.reuse, 0x1, P4 ;  /* 0x0000002504107211 */ /* 0x082fe200020f0eff */
[----:B----4-:R-:W-:Y:S01]  /*bd90*/  IMAD R4, R17, UR11, RZ ;  /* 0x0000000b11047c24 */ /* 0x010fe2000f8e02ff */
[----:B------:R-:W-:Y:S02]  /*bda0*/  PRMT R10, RZ, 0x7610, R10 ;  /* 0x00007610ff0a7816 */ /* 0x000fe4000000000a */
[----:B------:R-:W-:Y:S02]  /*bdb0*/  PRMT R110, RZ, 0x7610, R110 ;  /* 0x00007610ff6e7816 */ /* 0x000fe4000000006e */
[----:B------:R-:W-:Y:S01]  /*bdc0*/  PRMT R11, RZ, 0x7610, R11 ;  /* 0x00007610ff0b7816 */ /* 0x000fe2000000000b */
[----:B--2---:R0:W-:Y:S02]  /*bdd0*/  STL [R1+0x18], R14 ;  /* 0x0000180e01007387 */ /* 0x0041e40000100800 */
[----:B0-----:R-:W-:Y:S01]  /*bde0*/  LEA.HI.X.SX32 R14, R5, R37, 0x1, P1 ;  /* 0x00000025050e7211 */ /* 0x001fe200008f0eff */
[----:B------:R-:W-:-:S04]  /*bdf0*/  IMAD R5, R13, UR11, RZ ;  /* 0x0000000b0d057c24 */ /* 0x000fc8000f8e02ff */
[----:B------:R-:W-:Y:S01]  /*be00*/  @P0 IMAD.MOV.U32 R7, RZ, RZ, R14 ;  /* 0x000000ffff070224 */ /* 0x000fe200078e000e */
[C---:B------:R-:W-:Y:S01]  /*be10*/  LEA R3, P1, R5.reuse, R40, 0x1 ;  /* 0x0000002805037211 */ /* 0x040fe200078208ff */
[----:B------:R0:W-:Y:S04]  /*be20*/  STL [R1+0x1ac], R15 ;  /* 0x0001ac0f01007387 */ /* 0x0001e80000100800 */
[----:B------:R1:W2:Y:S01]  /*be30*/  @P0 LDG.E.U16 R97, desc[UR20][R6.64] ;  /* 0x0000001406610981 */ /* 0x0002a2000c1e1500 */
[----:B------:R-:W-:-:S03]  /*be40*/  LEA.HI.X.SX32 R17, R5, R37, 0x1, P1 ;  /* 0x0000002505117211 */ /* 0x000fc600008f0eff */
[----:B------:R3:W-:Y:S04]  /*be50*/  STL [R1+0x174], R14 ;  /* 0x0001740e01007387 */ /* 0x0007e80000100800 */
[----:B------:R-:W4:Y:S01]  /*be60*/  LDL.LU R13, [R1+0x50] ;  /* 0x00005000010d7983 */ /* 0x000f220000300800 */
[----:B-1----:R-:W-:Y:S02]  /*be70*/  @P0 IMAD.MOV.U32 R6, RZ, RZ, R15 ;  /* 0x000000ffff060224 */ /* 0x002fe400078e000f */
[----:B------:R-:W-:Y:S01]  /*be80*/  @P0 IMAD.MOV.U32 R7, RZ, RZ, R16 ;  /* 0x000000ffff070224 */ /* 0x000fe200078e0010 */
[----:B0-----:R-:W-:Y:S01]  /*be90*/  LEA R15, P4, R4, R40, 0x1 ;  /* 0x00000028040f7211 */ /* 0x001fe200078808ff */
[----:B---3--:R-:W3:Y:S04]  /*bea0*/  LDL.LU R14, [R1+0x4c] ;  /* 0x00004c00010e7983 */ /* 0x008ee80000300800 */
[----:B------:R0:W3:Y:S04]  /*beb0*/  @P0 LDG.E.U16 R10, desc[UR20][R6.64] ;  /* 0x00000014060a0981 */ /* 0x0000e8000c1e1500 */
[----:B------:R1:W-:Y:S01]  /*bec0*/  STL [R1+0x1a8], R16 ;  /* 0x0001a81001007387 */ /* 0x0003e20000100800 */
[----:B0-----:R-:W-:-:S02]  /*bed0*/  @P0 IMAD.MOV.U32 R6, RZ, RZ, R3 ;  /* 0x000000ffff060224 */ /* 0x001fc400078e0003 */
[----:B------:R-:W-:Y:S01]  /*bee0*/  @P0 IMAD.MOV.U32 R7, RZ, RZ, R17 ;  /* 0x000000ffff070224 */ /* 0x000fe200078e0011 */
[----:B-1----:R-:W-:-:S04]  /*bef0*/  LEA.HI.X.SX32 R16, R4, R37, 0x1, P4 ;  /* 0x0000002504107211 */ /* 0x002fc800020f0eff */
[----:B------:R0:W4:Y:S02]  /*bf00*/  @P0 LDG.E.U16 R110, desc[UR20][R6.64] ;  /* 0x00000014066e0981 */ /* 0x000124000c1e1500 */
[----:B0-----:R-:W-:Y:S02]  /*bf10*/  @P0 IMAD.MOV.U32 R6, RZ, RZ, R15 ;  /* 0x000000ffff060224 */ /* 0x001fe400078e000f */
[----:B------:R-:W-:-:S05]  /*bf20*/  @P0 IMAD.MOV.U32 R7, RZ, RZ, R16 ;  /* 0x000000ffff070224 */ /* 0x000fca00078e0010 */
[----:B------:R-:W4:Y:S01]  /*bf30*/  @P0 LDG.E.U16 R11, desc[UR20][R6.64] ;  /* 0x00000014060b0981 */ /* 0x000f22000c1e1500 */
[----:B------:R-:W-:Y:S02]  /*bf40*/  IMAD R5, R12, UR11, RZ ;  /* 0x0000000b0c057c24 */ /* 0x000fe4000f8e02ff */
[----:B------:R-:W-:Y:S01]  /*bf50*/  IMAD R4, R18, UR11, RZ ;  /* 0x0000000b12047c24 */ /* 0x000fe2000f8e02ff */
[----:B------:R-:W-:Y:S02]  /*bf60*/  PRMT R96, RZ, 0x7610, R96 ;  /* 0x00007610ff607816 */ /* 0x000fe40000000060 */
[----:B------:R-:W-:Y:S01]  /*bf70*/  PRMT R9, RZ, 0x7610, R9 ;  /* 0x00007610ff097816 */ /* 0x000fe20000000009 */
[----:B--2---:R-:W-:Y:S04]  /*bf80*/  STL [R1+0x78c], R97 ;  /* 0x00078c6101007387 */ /* 0x004fe80000100800 */
[----:B---3--:R0:W-:Y:S04]  /*bf90*/  STL [R1+0x14], R10 ;  /* 0x0000140a01007387 */ /* 0x0081e80000100800 */
[----:B0-----:R-:W2:Y:S04]  /*bfa0*/  LDL.LU R10, [R1+0x60] ;  /* 0x00006000010a7983 */ /* 0x001ea80000300800 */
[----:B------:R0:W-:Y:S04]  /*bfb0*/  STL [R1+0x1cc], R3 ;  /* 0x0001cc0301007387 */ /* 0x0001e80000100800 */
[----:B------:R1:W-:Y:S04]  /*bfc0*/  STL [R1+0x1ec], R15 ;  /* 0x0001ec0f01007387 */ /* 0x0003e80000100800 */
[----:B------:R-:W-:Y:S01]  /*bfd0*/  STL [R1+0x1c8], R17 ;  /* 0x0001c81101007387 */ /* 0x000fe20000100800 */
[----:B0-----:R-:W-:-:S03]  /*bfe0*/  LEA R3, P1, R5, R40, 0x1 ;  /* 0x0000002805037211 */ /* 0x001fc600078208ff */
[----:B------:R-:W3:Y:S01]  /*bff0*/  LDL.LU R12, [R1+0x5c] ;  /* 0x00005c00010c7983 */ /* 0x000ee20000300800 */
[----:B-1----:R-:W-:-:S03]  /*c000*/  LEA.HI.X.SX32 R15, R5, R37, 0x1, P1 ;  /* 0x00000025050f7211 */ /* 0x002fc600008f0eff */
[----:B------:R-:W-:Y:S04]  /*c010*/  STL [R1+0x1e8], R16 ;  /* 0x0001e81001007387 */ /* 0x000fe80000100800 */
[----:B----4-:R-:W-:Y:S04]  /*c020*/  STL [R1+0x780], R110 ;  /* 0x0007806e01007387 */ /* 0x010fe80000100800 */
[----:B------:R0:W-:Y:S01]  /*c030*/  STL [R1+0x10], R11 ;  /* 0x0000100b01007387 */ /* 0x0001e20000100800 */
[----:B------:R-:W-:Y:S02]  /*c040*/  IMAD R5, R13, UR11, RZ ;  /* 0x0000000b0d057c24 */ /* 0x000fe4000f8e02ff */
[----:B------:R-:W-:-:S02]  /*c050*/  @P0 IMAD.MOV.U32 R6, RZ, RZ, R3 ;  /* 0x000000ffff060224 */ /* 0x000fc400078e0003 */
[----:B------:R-:W-:Y:S01]  /*c060*/  @P0 IMAD.MOV.U32 R7, RZ, RZ, R15 ;  /* 0x000000ffff070224 */ /* 0x000fe200078e000f */
[----:B0-----:R-:W-:-:S04]  /*c070*/  LEA R11, P4, R4, R40, 0x1 ;  /* 0x00000028040b7211 */ /* 0x001fc800078808ff */
[----:B------:R0:W4:Y:S01]  /*c080*/  @P0 LDG.E.U16 R96, desc[UR20][R6.64] ;  /* 0x0000001406600981 */ /* 0x000122000c1e1500 */
[----:B------:R-:W-:Y:S01]  /*c090*/  LEA.HI.X.SX32 R13, R4, R37, 0x1, P4 ;  /* 0x00000025040d7211 */ /* 0x000fe200020f0eff */
[----:B0-----:R-:W-:-:S04]  /*c0a0*/  @P0 IMAD.MOV.U32 R6, RZ, RZ, R11 ;  /* 0x000000ffff060224 */ /* 0x001fc800078e000b */
[----:B------:R-:W-:-:S05]  /*c0b0*/  @P0 IMAD.MOV.U32 R7, RZ, RZ, R13 ;  /* 0x000000ffff070224 */ /* 0x000fca00078e000d */
[----:B------:R0:W3:Y:S01]  /*c0c0*/  @P0 LDG.E.U16 R9, desc[UR20][R6.64] ;  /* 0x0000001406090981 */ /* 0x0000e2000c1e1500 */
[----:B------:R-:W-:-:S03]  /*c0d0*/  IMAD R4, R14, UR11, RZ ;  /* 0x0000000b0e047c24 */ /* 0x000fc6000f8e02ff */
[----:B------:R1:W-:Y:S04]  /*c0e0*/  STL [R1+0x20c], R3 ;  /* 0x00020c0301007387 */ /* 0x0003e80000100800 */
[----:B------:R0:W-:Y:S04]  /*c0f0*/  STL [R1+0x22c], R11 ;  /* 0x00022c0b01007387 */ /* 0x0001e80000100800 */
[----:B------:R-:W-:Y:S01]  /*c100*/  STL [R1+0x208], R15 ;  /* 0x0002080f01007387 */ /* 0x000fe20000100800 */
[----:B-1----:R-:W-:-:S04]  /*c110*/  LEA R3, P1, R5, R40, 0x1 ;  /* 0x0000002805037211 */ /* 0x002fc800078208ff */
[----:B0-----:R-:W-:Y:S01]  /*c120*/  LEA.HI.X.SX32 R11, R5, R37, 0x1, P1 ;  /* 0x00000025050b7211 */ /* 0x001fe200008f0eff */
[----:B------:R-:W-:Y:S01]  /*c130*/  @P0 IMAD.MOV.U32 R6, RZ, RZ, R3 ;  /* 0x000000ffff060224 */ /* 0x000fe200078e0003 */
[----:B------:R-:W-:-:S03]  /*c140*/  PRMT R107, RZ, 0x7610, R107 ;  /* 0x00007610ff6b7816 */ /* 0x000fc6000000006b */
[----:B------:R-:W-:Y:S01]  /*c150*/  @P0 IMAD.MOV.U32 R7, RZ, RZ, R11 ;  /* 0x000000ffff070224 */ /* 0x000fe200078e000b */
[----:B------:R-:W-:-:S04]  /*c160*/  PRMT R8, RZ, 0x7610, R8 ;  /* 0x00007610ff087816 */ /* 0x000fc80000000008 */
[----:B------:R0:W3:Y:S01]  /*c170*/  @P0 LDG.E.U16 R107, desc[UR20][R6.64] ;  /* 0x00000014066b0981 */ /* 0x0000e2000c1e1500 */
[----:B--2---:R-:W-:-:S03]  /*c180*/  IMAD R5, R10, UR11, RZ ;  /* 0x0000000b0a057c24 */ /* 0x004fc6000f8e02ff */
[----:B----4-:R-:W-:Y:S04]  /*c190*/  STL [R1+0x770], R96 ;  /* 0x0007706001007387 */ /* 0x010fe80000100800 */
[----:B------:R-:W-:Y:S04]  /*c1a0*/  STL [R1+0x228], R13 ;  /* 0x0002280d01007387 */ /* 0x000fe80000100800 */
[----:B------:R-:W-:Y:S04]  /*c1b0*/  STL [R1+0x24c], R3 ;  /* 0x00024c0301007387 */ /* 0x000fe80000100800 */
[----:B---3--:R1:W-:Y:S02]  /*c1c0*/  STL [R1+0xc], R9 ;  /* 0x00000c0901007387 */ /* 0x0083e40000100800 */
[----:B-1----:R-:W-:-:S04]  /*c1d0*/  LEA R9, P4, R4, R40, 0x1 ;  /* 0x0000002804097211 */ /* 0x002fc800078808ff */
[----:B------:R-:W-:Y:S01]  /*c1e0*/  LEA.HI.X.SX32 R10, R4, R37, 0x1, P4 ;  /* 0x00000025040a7211 */ /* 0x000fe200020f0eff */
[----:B0-----:R-:W-:-:S04]  /*c1f0*/  @P0 IMAD.MOV.U32 R6, RZ, RZ, R9 ;  /* 0x000000ffff060224 */ /* 0x001fc800078e0009 */
[----:B------:R-:W-:-:S05]  /*c200*/  @P0 IMAD.MOV.U32 R7, RZ, RZ, R10 ;  /* 0x000000ffff070224 */ /* 0x000fca00078e000a */
[----:B------:R0:W2:Y:S01]  /*c210*/  @P0 LDG.E.U16 R8, desc[UR20][R6.64] ;  /* 0x0000001406080981 */ /* 0x0000a2000c1e1500 */
[----:B------:R-:W-:Y:S01]  /*c220*/  LEA R3, P1, R5, R40, 0x1 ;  /* 0x0000002805037211 */ /* 0x000fe200078208ff */
[----:B------:R-:W-:Y:S02]  /*c230*/  IMAD R4, R12, UR11, RZ ;  /* 0x0000000b0c047c24 */ /* 0x000fe4000f8e02ff */
[----:B------:R-:W-:Y:S04]  /*c240*/  STL [R1+0x26c], R9 ;  /* 0x00026c0901007387 */ /* 0x000fe80000100800 */
[----:B------:R-:W-:Y:S04]  /*c250*/  STL [R1+0x248], R11 ;  /* 0x0002480b01007387 */ /* 0x000fe80000100800 */
[----:B------:R1:W-:Y:S04]  /*c260*/  STL [R1+0x268], R10 ;  /* 0x0002680a01007387 */ /* 0x0003e80000100800 */
[----:B------:R-:W-:Y:S01]  /*c270*/  STL [R1+0x760], R107 ;  /* 0x0007606b01007387 */ /* 0x000fe20000100800 */
[----:B------:R-:W-:-:S02]  /*c280*/  PRMT R95, RZ, 0x7610, R95 ;  /* 0x00007610ff5f7816 */ /* 0x000fc4000000005f */
[----:B-1----:R-:W-:Y:S01]  /*c290*/  LEA.HI.X.SX32 R10, R5, R37, 0x1, P1 ;  /* 0x00000025050a7211 */ /* 0x002fe200008f0eff */
[----:B0-----:R-:W-:-:S04]  /*c2a0*/  @P0 IMAD.MOV.U32 R6, RZ, RZ, R3 ;  /* 0x000000ffff060224 */ /* 0x001fc800078e0003 */
        /* <DEDUP_REMOVED lines=15> */
[----:B---3--:R-:W-:Y:S04]  /*c3a0*/  STL [R1+0x750], R95 ;  /* 0x0007505f01007387 */ /* 0x008fe80000100800 */
[----:B------:R1:W-:Y:S04]  /*c3b0*/  STL [R1+0x2a8], R9 ;  /* 0x0002a80901007387 */ /* 0x0003e80000100800 */
[----:B------:R-:W-:Y:S01]  /*c3c0*/  STL [R1+0x2cc], R3 ;  /* 0x0002cc0301007387 */ /* 0x000fe20000100800 */
[----:B------:R-:W-:Y:S02]  /*c3d0*/  PRMT R104, RZ, 0x7610, R104 ;  /* 0x00007610ff687816 */ /* 0x000fe40000000068 */
        /* <DEDUP_REMOVED lines=13> */
[C---:B------:R-:W-:Y:S02]  /*c4b0*/  LEA R3, P1, R5.reuse, R40, 0x1 ;  /* 0x0000002805037211 */ /* 0x040fe400078208ff */
[----:B------:R-:W-:Y:S04]  /*c4c0*/  STL [R1+0x2c8], R9 ;  /* 0x0002c80901007387 */ /* 0x000fe80000100800 */
[----:B------:R1:W-:Y:S01]  /*c4d0*/  STL [R1+0x2e8], R8 ;  /* 0x0002e80801007387 */ /* 0x0003e20000100800 */
[----:B------:R-:W-:Y:S01]  /*c4e0*/  PRMT R94, RZ, 0x7610, R94 ;  /* 0x00007610ff5e7816 */ /* 0x000fe2000000005e */
[----:B0-----:R-:W-:Y:S01]  /*c4f0*/  @P0 IMAD.MOV.U32 R6, RZ, RZ, R3 ;  /* 0x000000ffff060224 */ /* 0x001fe200078e0003 */
[----:B-1----:R-:W-:-:S05]  /*c500*/  LEA.HI.X.SX32 R8, R5, R37, 0x1, P1 ;  /* 0x0000002505087211 */ /* 0x002fca00008f0eff */
[----:B------:R-:W-:Y:S02]  /*c510*/  @P0 IMAD.MOV.U32 R7, RZ, RZ, R8 ;  /* 0x000000ffff070224 */ /* 0x000fe400078e0008 */
[----:B------:R-:W-:-:S03]  /*c520*/  IMAD R4, R92, UR11, RZ ;  /* 0x0000000b5c047c24 */ /* 0x000fc6000f8e02ff */
[----:B------:R0:W4:Y:S04]  /*c530*/  @P0 LDG.E.U16 R94, desc[UR20][R6.64] ;  /* 0x00000014065e0981 */ /* 0x000128000c1e1500 */
[----:B---3--:R-:W-:Y:S01]  /*c540*/  STL [R1+0x740], R104 ;  /* 0x0007406801007387 */ /* 0x008fe20000100800 */
[----:B------:R-:W-:-:S03]  /*c550*/  PRMT R125, RZ, 0x7610, R125 ;  /* 0x00007610ff7d7816 */ /* 0x000fc6000000007d */
[----:B--2---:R1:W-:Y:S02]  /*c560*/  STL [R1], R0 ;  /* 0x0000000001007387 */ /* 0x0043e40000100800 */
        /* <DEDUP_REMOVED lines=8> */
[----:B------:R3:W-:Y:S01]  /*c5f0*/  STL [R1+0x32c], R0 ;  /* 0x00032c0001007387 */ /* 0x0007e20000100800 */
[----:B-1----:R-:W-:-:S03]  /*c600*/  LEA R3, P1, R5, R40, 0x1 ;  /* 0x0000002805037211 */ /* 0x002fc600078208ff */
[----:B------:R1:W-:Y:S01]  /*c610*/  STL [R1+0x308], R8 ;  /* 0x0003080801007387 */ /* 0x0003e20000100800 */
[----:B------:R-:W-:Y:S02]  /*c620*/  PRMT R101, RZ, 0x7610, R101 ;  /* 0x00007610ff657816 */ /* 0x000fe40000000065 */
[----:B---3--:R-:W-:Y:S01]  /*c630*/  LEA R0, P4, R4, R40, 0x1 ;  /* 0x0000002804007211 */ /* 0x008fe200078808ff */
[----:B----4-:R-:W-:Y:S01]  /*c640*/  STL [R1+0x730], R94 ;  /* 0x0007305e01007387 */ /* 0x010fe20000100800 */
[----:B0-----:R-:W-:Y:S01]  /*c650*/  @P0 IMAD.MOV.U32 R6, RZ, RZ, R3 ;  /* 0x000000ffff060224 */ /* 0x001fe200078e0003 */
[----:B-1----:R-:W-:Y:S02]  /*c660*/  LEA.HI.X.SX32 R8, R5, R37, 0x1, P1 ;  /* 0x0000002505087211 */ /* 0x002fe400008f0eff */
[----:B------:R0:W-:Y:S03]  /*c670*/  STL [R1+0x328], R2 ;  /* 0x0003280201007387 */ /* 0x0001e60000100800 */
[----:B------:R-:W-:Y:S01]  /*c680*/  @P0 IMAD.MOV.U32 R7, RZ, RZ, R8 ;  /* 0x000000ffff070224 */ /* 0x000fe200078e0008 */
[----:B------:R-:W-:-:S04]  /*c690*/  PRMT R124, RZ, 0x7610, R124 ;  /* 0x00007610ff7c7816 */ /* 0x000fc8000000007c */
[----:B------:R1:W3:Y:S01]  /*c6a0*/  @P0 LDG.E.U16 R101, desc[UR20][R6.64] ;  /* 0x0000001406650981 */ /* 0x0002e2000c1e1500 */
[----:B0-----:R-:W-:Y:S01]  /*c6b0*/  LEA.HI.X.SX32 R2, R4, R37, 0x1, P4 ;  /* 0x0000002504027211 */ /* 0x001fe200020f0eff */
[----:B-1----:R-:W-:-:S04]  /*c6c0*/  @P0 IMAD.MOV.U32 R6, RZ, RZ, R0 ;  /* 0x000000ffff060224 */ /* 0x002fc800078e0000 */
[----:B------:R-:W-:-:S05]  /*c6d0*/  @P0 IMAD.MOV.U32 R7, RZ, RZ, R2 ;  /* 0x000000ffff070224 */ /* 0x000fca00078e0002 */
[----:B------:R0:W4:Y:S01]  /*c6e0*/  @P0 LDG.E.U16 R124, desc[UR20][R6.64] ;  /* 0x00000014067c0981 */ /* 0x000122000c1e1500 */
[----:B------:R-:W-:Y:S02]  /*c6f0*/  IMAD R5, R78, UR11, RZ ;  /* 0x0000000b4e057c24 */ /* 0x000fe4000f8e02ff */
[----:B------:R-:W-:Y:S01]  /*c700*/  IMAD R4, R108, UR11, RZ ;  /* 0x0000000b6c047c24 */ /* 0x000fe2000f8e02ff */
[----:B------:R-:W-:Y:S02]  /*c710*/  PRMT R93, RZ, 0x7610, R93 ;  /* 0x00007610ff5d7816 */ /* 0x000fe4000000005d */
[----:B------:R-:W-:Y:S01]  /*c720*/  PRMT R123, RZ, 0x7610, R123 ;  /* 0x00007610ff7b7816 */ /* 0x000fe2000000007b */
[----:B--2---:R-:W-:Y:S04]  /*c730*/  STL [R1+0x728], R125 ;  /* 0x0007287d01007387 */ /* 0x004fe80000100800 */
[----:B------:R1:W-:Y:S04]  /*c740*/  STL [R1+0x34c], R3 ;  /* 0x00034c0301007387 */ /* 0x0003e80000100800 */
[----:B------:R2:W-:Y:S01]  /*c750*/  STL [R1+0x36c], R0 ;  /* 0x00036c0001007387 */ /* 0x0005e20000100800 */
[----:B-1----:R-:W-:-:S03]  /*c760*/  LEA R3, P1, R5, R40, 0x1 ;  /* 0x0000002805037211 */ /* 0x002fc600078208ff */
[----:B------:R1:W-:Y:S01]  /*c770*/  STL [R1+0x348], R8 ;  /* 0x0003480801007387 */ /* 0x0003e20000100800 */
[----:B--2---:R-:W-:Y:S01]  /*c780*/  LEA R0, P4, R4, R40, 0x1 ;  /* 0x0000002804007211 */ /* 0x004fe200078808ff */
[----:B0-----:R-:W-:Y:S01]  /*c790*/  @P0 IMAD.MOV.U32 R6, RZ, RZ, R3 ;  /* 0x000000ffff060224 */ /* 0x001fe200078e0003 */
[----:B-1----:R-:W-:Y:S01]  /*c7a0*/  LEA.HI.X.SX32 R8, R5, R37, 0x1, P1 ;  /* 0x0000002505087211 */ /* 0x002fe200008f0eff */
[----:B------:R0:W-:Y:S04]  /*c7b0*/  STL [R1+0x368], R2 ;  /* 0x0003680201007387 */ /* 0x0001e80000100800 */
[----:B------:R-:W-:-:S05]  /*c7c0*/  @P0 IMAD.MOV.U32 R7, RZ, RZ, R8 ;  /* 0x000000ffff070224 */ /* 0x000fca00078e0008 */
[----:B------:R1:W2:Y:S01]  /*c7d0*/  @P0 LDG.E.U16 R93, desc[UR20][R6.64] ;  /* 0x00000014065d0981 */ /* 0x0002a2000c1e1500 */
[----:B0-----:R-:W-:Y:S01]  /*c7e0*/  LEA.HI.X.SX32 R2, R4, R37, 0x1, P4 ;  /* 0x0000002504027211 */ /* 0x001fe200020f0eff */
[----:B-1----:R-:W-:-:S04]  /*c7f0*/  @P0 IMAD.MOV.U32 R6, RZ, RZ, R0 ;  /* 0x000000ffff060224 */ /* 0x002fc800078e0000 */
[----:B------:R-:W-:-:S05]  /*c800*/  @P0 IMAD.MOV.U32 R7, RZ, RZ, R2 ;  /* 0x000000ffff070224 */ /* 0x000fca00078e0002 */
[----:B------:R0:W2:Y:S01]  /*c810*/  @P0 LDG.E.U16 R123, desc[UR20][R6.64] ;  /* 0x00000014067b0981 */ /* 0x0000a2000c1e1500 */
[----:B------:R-:W-:-:S03]  /*c820*/  IMAD R5, R112, UR11, RZ ;  /* 0x0000000b70057c24 */ /* 0x000fc6000f8e02ff */
[----:B---3--:R-:W-:Y:S01]  /*c830*/  STL [R1+0x720], R101 ;  /* 0x0007206501007387 */ /* 0x008fe20000100800 */
[----:B------:R-:W-:-:S03]  /*c840*/  IMAD R4, R79, UR11, RZ ;  /* 0x0000000b4f047c24 */ /* 0x000fc6000f8e02ff */
[----:B----4-:R-:W-:Y:S04]  /*c850*/  STL [R1+0x718], R124 ;  /* 0x0007187c01007387 */ /* 0x010fe80000100800 */
[----:B------:R1:W-:Y:S04]  /*c860*/  STL [R1+0x38c], R3 ;  /* 0x00038c0301007387 */ /* 0x0003e80000100800 */
[----:B------:R3:W-:Y:S01]  /*c870*/  STL [R1+0x3ac], R0 ;  /* 0x0003ac0001007387 */ /* 0x0007e20000100800 */
[----:B-1----:R-:W-:-:S03]  /*c880*/  LEA R3, P1, R5, R40, 0x1 ;  /* 0x0000002805037211 */ /* 0x002fc600078208ff */
[----:B------:R1:W-:Y:S01]  /*c890*/  STL [R1+0x388], R8 ;  /* 0x0003880801007387 */ /* 0x0003e20000100800 */
[----:B------:R-:W-:Y:S02]  /*c8a0*/  PRMT R100, RZ, 0x7610, R100 ;  /* 0x00007610ff647816 */ /* 0x000fe40000000064 */
[----:B---3--:R-:W-:Y:S01]  /*c8b0*/  LEA R0, P4, R4, R40, 0x1 ;  /* 0x0000002804007211 */ /* 0x008fe200078808ff */
[----:B------:R-:W3:Y:S01]  /*c8c0*/  LDL.LU R13, [R1+0x68] ;  /* 0x00006800010d7983 */ /* 0x000ee20000300800 */
[----:B0-----:R-:W-:Y:S01]  /*c8d0*/  @P0 IMAD.MOV.U32 R6, RZ, RZ, R3 ;  /* 0x000000ffff060224 */ /* 0x001fe200078e0003 */
[----:B-1----:R-:W-:Y:S02]  /*c8e0*/  LEA.HI.X.SX32 R8, R5, R37, 0x1, P1 ;  /* 0x0000002505087211 */ /* 0x002fe400008f0eff */
[----:B------:R0:W-:Y:S03]  /*c8f0*/  STL [R1+0x3a8], R2 ;  /* 0x0003a80201007387 */ /* 0x0001e60000100800 */
[----:B------:R-:W-:Y:S01]  /*c900*/  @P0 IMAD.MOV.U32 R7, RZ, RZ, R8 ;  /* 0x000000ffff070224 */ /* 0x000fe200078e0008 */
[----:B------:R-:W-:-:S04]  /*c910*/  PRMT R122, RZ, 0x7610, R122 ;  /* 0x00007610ff7a7816 */ /* 0x000fc8000000007a */
[----:B------:R1:W4:Y:S01]  /*c920*/  @P0 LDG.E.U16 R100, desc[UR20][R6.64] ;  /* 0x0000001406640981 */ /* 0x000322000c1e1500 */
        /* <DEDUP_REMOVED lines=9> */
[----:B------:R-:W2:Y:S04]  /*c9c0*/  LDL.LU R12, [R1+0x64] ;  /* 0x00006400010c7983 */ /* 0x000ea80000300800 */
[----:B------:R-:W2:Y:S04]  /*c9d0*/  LDL.LU R11, [R1+0x70] ;  /* 0x00007000010b7983 */ /* 0x000ea80000300800 */
[----:B------:R1:W-:Y:S04]  /*c9e0*/  STL [R1+0x3cc], R3 ;  /* 0x0003cc0301007387 */ /* 0x0003e80000100800 */
[----:B------:R-:W-:Y:S01]  /*c9f0*/  STL [R1+0x708], R123 ;  /* 0x0007087b01007387 */ /* 0x000fe20000100800 */
[----:B-1----:R-:W-:-:S03]  /*ca00*/  LEA R3, P1, R5, R40, 0x1 ;  /* 0x0000002805037211 */ /* 0x002fc600078208ff */
[----:B------:R1:W-:Y:S04]  /*ca10*/  STL [R1+0x3ec], R0 ;  /* 0x0003ec0001007387 */ /* 0x0003e80000100800 */
[----:B------:R1:W-:Y:S01]  /*ca20*/  STL [R1+0x3c8], R8 ;  /* 0x0003c80801007387 */ /* 0x0003e20000100800 */
[----:B0-----:R-:W-:-:S03]  /*ca30*/  @P0 IMAD.MOV.U32 R6, RZ, RZ, R3 ;  /* 0x000000ffff060224 */ /* 0x001fc600078e0003 */
[----:B------:R-:W2:Y:S01]  /*ca40*/  LDL.LU R10, [R1+0x6c] ;  /* 0x00006c00010a7983 */ /* 0x000ea20000300800 */
[----:B-1----:R-:W-:Y:S02]  /*ca50*/  LEA R0, P4, R4, R40, 0x1 ;  /* 0x0000002804007211 */ /* 0x002fe400078808ff */
[----:B------:R-:W-:Y:S01]  /*ca60*/  LEA.HI.X.SX32 R8, R5, R37, 0x1, P1 ;  /* 0x0000002505087211 */ /* 0x000fe200008f0eff */
[----:B------:R0:W-:Y:S04]  /*ca70*/  STL [R1+0x3e8], R2 ;  /* 0x0003e80201007387 */ /* 0x0001e80000100800 */
[----:B------:R-:W-:-:S05]  /*ca80*/  @P0 IMAD.MOV.U32 R7, RZ, RZ, R8 ;  /* 0x000000ffff070224 */ /* 0x000fca00078e0008 */
[----:B------:R1:W2:Y:S01]  /*ca90*/  @P0 LDG.E.U16 R92, desc[UR20][R6.64] ;  /* 0x00000014065c0981 */ /* 0x0002a2000c1e1500 */
[----:B0-----:R-:W-:Y:S01]  /*caa0*/  LEA.HI.X.SX32 R2, R4, R37, 0x1, P4 ;  /* 0x0000002504027211 */ /* 0x001fe200020f0eff */
[----:B-1----:R-:W-:-:S04]  /*cab0*/  @P0 IMAD.MOV.U32 R6, RZ, RZ, R0 ;  /* 0x000000ffff060224 */ /* 0x002fc800078e0000 */
[----:B------:R-:W-:-:S05]  /*cac0*/  @P0 IMAD.MOV.U32 R7, RZ, RZ, R2 ;  /* 0x000000ffff070224 */ /* 0x000fca00078e0002 */
[----:B------:R0:W2:Y:S01]  /*cad0*/  @P0 LDG.E.U16 R121, desc[UR20][R6.64] ;  /* 0x0000001406790981 */ /* 0x0000a2000c1e1500 */
[----:B---3--:R-:W-:-:S03]  /*cae0*/  IMAD R5, R13, UR11, RZ ;  /* 0x0000000b0d057c24 */ /* 0x008fc6000f8e02ff */
[----:B----4-:R-:W-:Y:S04]  /*caf0*/  STL [R1+0x704], R100 ;  /* 0x0007046401007387 */ /* 0x010fe80000100800 */
[----:B------:R-:W-:Y:S04]  /*cb00*/  STL [R1+0x6f8], R122 ;  /* 0x0006f87a01007387 */ /* 0x000fe80000100800 */
[----:B------:R1:W-:Y:S04]  /*cb10*/  STL [R1+0x408], R3 ;  /* 0x0004080301007387 */ /* 0x0003e80000100800 */
[----:B------:R-:W-:Y:S01]  /*cb20*/  STL [R1+0x420], R0 ;  /* 0x0004200001007387 */ /* 0x000fe20000100800 */
[----:B-1----:R-:W-:-:S03]  /*cb30*/  LEA R3, P1, R5, R40, 0x1 ;  /* 0x0000002805037211 */ /* 0x002fc600078208ff */
[----:B------:R1:W-:Y:S01]  /*cb40*/  STL [R1+0x404], R8 ;  /* 0x0004040801007387 */ /* 0x0003e20000100800 */
[----:B------:R-:W-:-:S03]  /*cb50*/  PRMT R91, RZ, 0x7610, R91 ;  /* 0x00007610ff5b7816 */ /* 0x000fc6000000005b */
[----:B------:R-:W3:Y:S01]  /*cb60*/  LDL.LU R13, [R1+0x88] ;  /* 0x00008800010d7983 */ /* 0x000ee20000300800 */
[----:B0-----:R-:W-:Y:S01]  /*cb70*/  @P0 IMAD.MOV.U32 R6, RZ, RZ, R3 ;  /* 0x000000ffff060224 */ /* 0x001fe200078e0003 */
[----:B-1----:R-:W-:Y:S02]  /*cb80*/  LEA.HI.X.SX32 R8, R5, R37, 0x1, P1 ;  /* 0x0000002505087211 */ /* 0x002fe400008f0eff */
[----:B------:R0:W-:Y:S03]  /*cb90*/  STL [R1+0x41c], R2 ;  /* 0x00041c0201007387 */ /* 0x0001e60000100800 */
[----:B------:R-:W-:Y:S01]  /*cba0*/  @P0 IMAD.MOV.U32 R7, RZ, RZ, R8 ;  /* 0x000000ffff070224 */ /* 0x000fe200078e0008 */
[----:B------:R-:W-:-:S04]  /*cbb0*/  PRMT R118, RZ, 0x7610, R118 ;  /* 0x00007610ff767816 */ /* 0x000fc80000000076 */
[----:B------:R1:W4:Y:S01]  /*cbc0*/  @P0 LDG.E.U16 R91, desc[UR20][R6.64] ;  /* 0x00000014065b0981 */ /* 0x000322000c1e1500 */
[----:B------:R-:W-:Y:S02]  /*cbd0*/  PRMT R89, RZ, 0x7610, R89 ;  /* 0x00007610ff597816 */ /* 0x000fe40000000059 */
[----:B------:R-:W-:Y:S01]  /*cbe0*/  PRMT R117, RZ, 0x7610, R117 ;  /* 0x00007610ff757816 */ /* 0x000fe20000000075 */
[----:B--2---:R-:W-:-:S05]  /*cbf0*/  IMAD R4, R12, UR11, RZ ;  /* 0x0000000b0c047c24 */ /* 0x004fca000f8e02ff */
[----:B------:R-:W-:-:S04]  /*cc00*/  LEA R0, P4, R4, R40, 0x1 ;  /* 0x0000002804007211 */ /* 0x000fc800078808ff */
[----:B0-----:R-:W-:Y:S01]  /*cc10*/  LEA.HI.X.SX32 R2, R4, R37, 0x1, P4 ;  /* 0x0000002504027211 */ /* 0x001fe200020f0eff */
[----:B-1----:R-:W-:-:S04]  /*cc20*/  @P0 IMAD.MOV.U32 R6, RZ, RZ, R0 ;  /* 0x000000ffff060224 */ /* 0x002fc800078e0000 */
[----:B------:R-:W-:Y:S02]  /*cc30*/  @P0 IMAD.MOV.U32 R7, RZ, RZ, R2 ;  /* 0x000000ffff070224 */ /* 0x000fe400078e0002 */
[----:B------:R-:W-:-:S03]  /*cc40*/  IMAD R5, R11, UR11, RZ ;  /* 0x0000000b0b057c24 */ /* 0x000fc6000f8e02ff */
[----:B------:R0:W2:Y:S01]  /*cc50*/  @P0 LDG.E.U16 R118, desc[UR20][R6.64] ;  /* 0x0000001406760981 */ /* 0x0000a2000c1e1500 */
[----:B------:R-:W-:-:S03]  /*cc60*/  IMAD R4, R10, UR11, RZ ;  /* 0x0000000b0a047c24 */ /* 0x000fc6000f8e02ff */
[----:B------:R-:W-:Y:S04]  /*cc70*/  STL [R1+0x6fc], R92 ;  /* 0x0006fc5c01007387 */ /* 0x000fe80000100800 */
        /* <DEDUP_REMOVED lines=8> */
[----:B-1----:R-:W-:-:S03]  /*cd00*/  LEA R0, P4, R4, R40, 0x1 ;  /* 0x0000002804007211 */ /* 0x002fc600078808ff */
[----:B------:R-:W2:Y:S01]  /*cd10*/  LDL.LU R10, [R1+0x8c] ;  /* 0x00008c00010a7983 */ /* 0x000ea20000300800 */
[----:B------:R-:W-:-:S03]  /*cd20*/  LEA.HI.X.SX32 R8, R5, R37, 0x1, P1 ;  /* 0x0000002505087211 */ /* 0x000fc600008f0eff */
[----:B------:R0:W-:Y:S02]  /*cd30*/  STL [R1+0x5c], R2 ;  /* 0x00005c0201007387 */ /* 0x0001e40000100800 */
[----:B------:R-:W-:-:S05]  /*cd40*/  @P0 IMAD.MOV.U32 R7, RZ, RZ, R8 ;  /* 0x000000ffff070224 */ /* 0x000fca00078e0008 */
[----:B------:R1:W2:Y:S01]  /*cd50*/  @P0 LDG.E.U16 R89, desc[UR20][R6.64] ;  /* 0x0000001406590981 */ /* 0x0002a2000c1e1500 */
[----:B0-----:R-:W-:Y:S01]  /*cd60*/  LEA.HI.X.SX32 R2, R4, R37, 0x1, P4 ;  /* 0x0000002504027211 */ /* 0x001fe200020f0eff */
[----:B-1----:R-:W-:-:S04]  /*cd70*/  @P0 IMAD.MOV.U32 R6, RZ, RZ, R0 ;  /* 0x000000ffff060224 */ /* 0x002fc800078e0000 */
[----:B------:R-:W-:-:S05]  /*cd80*/  @P0 IMAD.MOV.U32 R7, RZ, RZ, R2 ;  /* 0x000000ffff070224 */ /* 0x000fca00078e0002 */
[----:B------:R0:W2:Y:S01]  /*cd90*/  @P0 LDG.E.U16 R117, desc[UR20][R6.64] ;  /* 0x0000001406750981 */ /* 0x0000a2000c1e1500 */
[----:B---3--:R-:W-:-:S03]  /*cda0*/  IMAD R5, R13, UR11, RZ ;  /* 0x0000000b0d057c24 */ /* 0x008fc6000f8e02ff */
[----:B----4-:R-:W-:Y:S01]  /*cdb0*/  STL [R1+0x6f4], R91 ;  /* 0x0006f45b01007387 */ /* 0x010fe20000100800 */
[----:B------:R-:W-:Y:S02]  /*cdc0*/  PRMT R90, RZ, 0x7610, R90 ;  /* 0x00007610ff5a7816 */ /* 0x000fe4000000005a */
[----:B------:R-:W-:Y:S02]  /*cdd0*/  PRMT R115, RZ, 0x7610, R115 ;  /* 0x00007610ff737816 */ /* 0x000fe40000000073 */
[----:B------:R-:W-:Y:S02]  /*cde0*/  PRMT R88, RZ, 0x7610, R88 ;  /* 0x00007610ff587816 */ /* 0x000fe40000000058 */
[----:B------:R-:W-:Y:S01]  /*cdf0*/  PRMT R114, RZ, 0x7610, R114 ;  /* 0x00007610ff727816 */ /* 0x000fe20000000072 */
[----:B--2---:R-:W-:Y:S04]  /*ce00*/  STL [R1+0x6ec], R118 ;  /* 0x0006ec7601007387 */ /* 0x004fe80000100800 */
[----:B------:R1:W-:Y:S04]  /*ce10*/  STL [R1+0x80], R3 ;  /* 0x0000800301007387 */ /* 0x0003e80000100800 */
[----:B------:R-:W-:Y:S01]  /*ce20*/  STL [R1+0xa0], R0 ;  /* 0x0000a00001007387 */ /* 0x000fe20000100800 */
[----:B-1----:R-:W-:-:S03]  /*ce30*/  LEA R3, P1, R5, R40, 0x1 ;  /* 0x0000002805037211 */ /* 0x002fc600078208ff */
[----:B------:R1:W-:Y:S04]  /*ce40*/  STL [R1+0x7c], R8 ;  /* 0x00007c0801007387 */ /* 0x0003e80000100800 */
[----:B------:R-:W2:Y:S01]  /*ce50*/  LDL.LU R13, [R1+0xa8] ;  /* 0x0000a800010d7983 */ /* 0x000ea20000300800 */
[----:B0-----:R-:W-:Y:S01]  /*ce60*/  @P0 IMAD.MOV.U32 R6, RZ, RZ, R3 ;  /* 0x000000ffff060224 */ /* 0x001fe200078e0003 */
[----:B-1----:R-:W-:Y:S01]  /*ce70*/  LEA.HI.X.SX32 R8, R5, R37, 0x1, P1 ;  /* 0x0000002505087211 */ /* 0x002fe200008f0eff */
[----:B------:R-:W-:Y:S01]  /*ce80*/  IMAD R4, R12, UR11, RZ ;  /* 0x0000000b0c047c24 */ /* 0x000fe2000f8e02ff */
[----:B------:R0:W-:Y:S03]  /*ce90*/  STL [R1+0x9c], R2 ;  /* 0x00009c0201007387 */ /* 0x0001e60000100800 */
[----:B------:R-:W-:Y:S01]  /*cea0*/  @P0 IMAD.MOV.U32 R7, RZ, RZ, R8 ;  /* 0x000000ffff070224 */ /* 0x000fe200078e0008 */
[----:B------:R-:W-:-:S04]  /*ceb0*/  LEA R0, P4, R4, R40, 0x1 ;  /* 0x0000002804007211 */ /* 0x000fc800078808ff */
[----:B------:R1:W3:Y:S01]  /*cec0*/  @P0 LDG.E.U16 R90, desc[UR20][R6.64] ;  /* 0x00000014065a0981 */ /* 0x0002e2000c1e1500 */
[----:B0-----:R-:W-:Y:S01]  /*ced0*/  LEA.HI.X.SX32 R2, R4, R37, 0x1, P4 ;  /* 0x0000002504027211 */ /* 0x001fe200020f0eff */
[----:B-1----:R-:W-:-:S04]  /*cee0*/  @P0 IMAD.MOV.U32 R6, RZ, RZ, R0 ;  /* 0x000000ffff060224 */ /* 0x002fc800078e0000 */
[----:B------:R-:W-:-:S05]  /*cef0*/  @P0 IMAD.MOV.U32 R7, RZ, RZ, R2 ;  /* 0x000000ffff070224 */ /* 0x000fca00078e0002 */
[----:B------:R0:W4:Y:S01]  /*cf00*/  @P0 LDG.E.U16 R115, desc[UR20][R6.64] ;  /* 0x0000001406730981 */ /* 0x000122000c1e1500 */
[----:B------:R-:W-:Y:S02]  /*cf10*/  IMAD R5, R11, UR11, RZ ;  /* 0x0000000b0b057c24 */ /* 0x000fe4000f8e02ff */
[----:B------:R-:W-:Y:S01]  /*cf20*/  IMAD R4, R10, UR11, RZ ;  /* 0x0000000b0a047c24 */ /* 0x000fe2000f8e02ff */
[----:B------:R-:W-:Y:S04]  /*cf30*/  STL [R1+0x700], R89 ;  /* 0x0007005901007387 */ /* 0x000fe80000100800 */
[----:B------:R-:W4:Y:S04]  /*cf40*/  LDL.LU R12, [R1+0xa4] ;  /* 0x0000a400010c7983 */ /* 0x000f280000300800 */
[----:B------:R1:W-:Y:S04]  /*cf50*/  STL [R1+0xc0], R3 ;  /* 0x0000c00301007387 */ /* 0x0003e80000100800 */
[----:B------:R-:W-:Y:S01]  /*cf60*/  STL [R1+0x6e8], R117 ;  /* 0x0006e87501007387 */ /* 0x000fe20000100800 */
[----:B-1----:R-:W-:-:S03]  /*cf70*/  LEA R3, P1, R5, R40, 0x1 ;  /* 0x0000002805037211 */ /* 0x002fc600078208ff */
[----:B------:R1:W-:Y:S04]  /*cf80*/  STL [R1+0xe0], R0 ;  /* 0x0000e00001007387 */ /* 0x0003e80000100800 */
[----:B------:R1:W-:Y:S01]  /*cf90*/  STL [R1+0xbc], R8 ;  /* 0x0000bc0801007387 */ /* 0x0003e20000100800 */
[----:B0-----:R-:W-:-:S03]  /*cfa0*/  @P0 IMAD.MOV.U32 R6, RZ, RZ, R3 ;  /* 0x000000ffff060224 */ /* 0x001fc600078e0003 */
[----:B------:R-:W4:Y:S01]  /*cfb0*/  LDL.LU R11, [R1+0xb0] ;  /* 0x0000b000010b7983 */ /* 0x000f220000300800 */
[----:B-1----:R-:W-:-:S03]  /*cfc0*/  LEA R0, P4, R4, R40, 0x1 ;  /* 0x0000002804007211 */ /* 0x002fc600078808ff */
[----:B------:R-:W4:Y:S01]  /*cfd0*/  LDL.LU R10, [R1+0xac] ;  /* 0x0000ac00010a7983 */ /* 0x000f220000300800 */
[----:B------:R-:W-:-:S03]  /*cfe0*/  LEA.HI.X.SX32 R8, R5, R37, 0x1, P1 ;  /* 0x0000002505087211 */ /* 0x000fc600008f0eff */
[----:B------:R0:W-:Y:S02]  /*cff0*/  STL [R1+0xdc], R2 ;  /* 0x0000dc0201007387 */ /* 0x0001e40000100800 */
[----:B------:R-:W-:-:S05]  /*d000*/  @P0 IMAD.MOV.U32 R7, RZ, RZ, R8 ;  /* 0x000000ffff070224 */ /* 0x000fca00078e0008 */
[----:B------:R1:W4:Y:S01]  /*d010*/  @P0 LDG.E.U16 R88, desc[UR20][R6.64] ;  /* 0x0000001406580981 */ /* 0x000322000c1e1500 */
[----:B0-----:R-:W-:Y:S01]  /*d020*/  LEA.HI.X.SX32 R2, R4, R37, 0x1, P4 ;  /* 0x0000002504027211 */ /* 0x001fe200020f0eff */
[----:B-1----:R-:W-:-:S04]  /*d030*/  @P0 IMAD.MOV.U32 R6, RZ, RZ, R0 ;  /* 0x000000ffff060224 */ /* 0x002fc800078e0000 */
[----:B------:R-:W-:-:S05]  /*d040*/  @P0 IMAD.MOV.U32 R7, RZ, RZ, R2 ;  /* 0x000000ffff070224 */ /* 0x000fca00078e0002 */
[----:B------:R0:W4:Y:S01]  /*d050*/  @P0 LDG.E.U16 R114, desc[UR20][R6.64] ;  /* 0x0000001406720981 */ /* 0x000122000c1e1500 */
[----:B------:R-:W-:Y:S02]  /*d060*/  PRMT R87, RZ, 0x7610, R87 ;  /* 0x00007610ff577816 */ /* 0x000fe40000000057 */
[----:B------:R-:W-:Y:S02]  /*d070*/  PRMT R112, RZ, 0x7610, R112 ;  /* 0x00007610ff707816 */ /* 0x000fe40000000070 */
[----:B------:R-:W-:Y:S02]  /*d080*/  PRMT R86, RZ, 0x7610, R86 ;  /* 0x00007610ff567816 */ /* 0x000fe40000000056 */
[----:B------:R-:W-:Y:S01]  /*d090*/  PRMT R111, RZ, 0x7610, R111 ;  /* 0x00007610ff6f7816 */ /* 0x000fe2000000006f */
[----:B--2---:R-:W-:Y:S01]  /*d0a0*/  IMAD R5, R13, UR11, RZ ;  /* 0x0000000b0d057c24 */ /* 0x004fe2000f8e02ff */
[----:B---3--:R-:W-:Y:S04]  /*d0b0*/  STL [R1+0x6e4], R90 ;  /* 0x0006e45a01007387 */ /* 0x008fe80000100800 */
[----:B----4-:R-:W-:Y:S04]  /*d0c0*/  STL [R1+0x6e0], R115 ;  /* 0x0006e07301007387 */ /* 0x010fe80000100800 */
[----:B------:R1:W-:Y:S04]  /*d0d0*/  STL [R1+0x100], R3 ;  /* 0x0001000301007387 */ /* 0x0003e80000100800 */
[----:B------:R-:W-:Y:S01]  /*d0e0*/  STL [R1+0x120], R0 ;  /* 0x0001200001007387 */ /* 0x000fe20000100800 */
[----:B-1----:R-:W-:-:S03]  /*d0f0*/  LEA R3, P1, R5, R40, 0x1 ;  /* 0x0000002805037211 */ /* 0x002fc600078208ff */
[----:B------:R1:W-:Y:S04]  /*d100*/  STL [R1+0xfc], R8 ;  /* 0x0000fc0801007387 */ /* 0x0003e80000100800 */
[----:B------:R-:W2:Y:S01]  /*d110*/  LDL.LU R13, [R1+0xc8] ;  /* 0x0000c800010d7983 */ /* 0x000ea20000300800 */
[----:B------:R-:W-:Y:S01]  /*d120*/  IMAD R4, R12, UR11, RZ ;  /* 0x0000000b0c047c24 */ /* 0x000fe2000f8e02ff */
[----:B-1----:R-:W-:-:S04]  /*d130*/  LEA.HI.X.SX32 R8, R5, R37, 0x1, P1 ;  /* 0x0000002505087211 */ /* 0x002fc800008f0eff */
[----:B------:R-:W-:Y:S01]  /*d140*/  LEA R0, P4, R4, R40, 0x1 ;  /* 0x0000002804007211 */ /* 0x000fe200078808ff */
[----:B------:R1:W-:Y:S01]  /*d150*/  STL [R1+0x11c], R2 ;  /* 0x00011c0201007387 */ /* 0x0003e20000100800 */
[----:B0-----:R-:W-:Y:S02]  /*d160*/  @P0 IMAD.MOV.U32 R6, RZ, RZ, R3 ;  /* 0x000000ffff060224 */ /* 0x001fe400078e0003 */
[----:B------:R-:W-:-:S05]  /*d170*/  @P0 IMAD.MOV.U32 R7, RZ, RZ, R8 ;  /* 0x000000ffff070224 */ /* 0x000fca00078e0008 */
[----:B------:R0:W3:Y:S01]  /*d180*/  @P0 LDG.E.U16 R87, desc[UR20][R6.64] ;  /* 0x0000001406570981 */ /* 0x0000e2000c1e1500 */
[----:B-1----:R-:W-:Y:S01]  /*d190*/  LEA.HI.X.SX32 R2, R4, R37, 0x1, P4 ;  /* 0x0000002504027211 */ /* 0x002fe200020f0eff */
[----:B0-----:R-:W-:-:S04]  /*d1a0*/  @P0 IMAD.MOV.U32 R6, RZ, RZ, R0 ;  /* 0x000000ffff060224 */ /* 0x001fc800078e0000 */
[----:B------:R-:W-:Y:S02]  /*d1b0*/  @P0 IMAD.MOV.U32 R7, RZ, RZ, R2 ;  /* 0x000000ffff070224 */ /* 0x000fe400078e0002 */
[----:B------:R-:W-:-:S03]  /*d1c0*/  IMAD R5, R11, UR11, RZ ;  /* 0x0000000b0b057c24 */ /* 0x000fc6000f8e02ff */
[----:B------:R0:W4:Y:S01]  /*d1d0*/  @P0 LDG.E.U16 R112, desc[UR20][R6.64] ;  /* 0x0000001406700981 */ /* 0x000122000c1e1500 */
[----:B------:R-:W-:-:S03]  /*d1e0*/  IMAD R4, R10, UR11, RZ ;  /* 0x0000000b0a047c24 */ /* 0x000fc6000f8e02ff */
        /* <DEDUP_REMOVED lines=27> */
[----:B------:R2:W-:Y:S01]  /*d3a0*/  STL [R1+0x1b4], R0 ;  /* 0x0001b40001007387 */ /* 0x0005e20000100800 */
[----:B------:R-:W-:Y:S01]  /*d3b0*/  IMAD R4, R12, UR11, RZ ;  /* 0x0000000b0c047c24 */ /* 0x000fe2000f8e02ff */
[----:B-1----:R-:W-:-:S02]  /*d3c0*/  LEA R3, P1, R5, R40, 0x1 ;  /* 0x0000002805037211 */ /* 0x002fc400078208ff */
[----:B------:R1:W-:Y:S02]  /*d3d0*/  STL [R1+0x17c], R8 ;  /* 0x00017c0801007387 */ /* 0x0003e40000100800 */
[----:B--2---:R-:W-:Y:S02]  /*d3e0*/  LEA R0, P4, R4, R40, 0x1 ;  /* 0x0000002804007211 */ /* 0x004fe400078808ff */
[----:B------:R-:W2:Y:S01]  /*d3f0*/  LDL.LU R13, [R1+0xe8] ;  /* 0x0000e800010d7983 */ /* 0x000ea20000300800 */
[----:B0-----:R-:W-:Y:S01]  /*d400*/  @P0 IMAD.MOV.U32 R6, RZ, RZ, R3 ;  /* 0x000000ffff060224 */ /* 0x001fe200078e0003 */
[----:B-1----:R-:W-:Y:S02]  /*d410*/  LEA.HI.X.SX32 R8, R5, R37, 0x1, P1 ;  /* 0x0000002505087211 */ /* 0x002fe400008f0eff */
[----:B------:R0:W-:Y:S03]  /*d420*/  STL [R1+0x1b0], R2 ;  /* 0x0001b00201007387 */ /* 0x0001e60000100800 */
[----:B------:R-:W-:-:S05]  /*d430*/  @P0 IMAD.MOV.U32 R7, RZ, RZ, R8 ;  /* 0x000000ffff070224 */ /* 0x000fca00078e0008 */
[----:B------:R1:W3:Y:S01]  /*d440*/  @P0 LDG.E.U16 R85, desc[UR20][R6.64] ;  /* 0x0000001406550981 */ /* 0x0002e2000c1e1500 */
[----:B0-----:R-:W-:Y:S01]  /*d450*/  LEA.HI.X.SX32 R2, R4, R37, 0x1, P4 ;  /* 0x0000002504027211 */ /* 0x001fe200020f0eff */
[----:B------:R-:W-:Y:S02]  /*d460*/  IMAD R5, R11, UR11, RZ ;  /* 0x0000000b0b057c24 */ /* 0x000fe4000f8e02ff */
[----:B-1----:R-:W-:Y:S02]  /*d470*/  @P0 IMAD.MOV.U32 R6, RZ, RZ, R0 ;  /* 0x000000ffff060224 */ /* 0x002fe400078e0000 */
[----:B------:R-:W-:Y:S02]  /*d480*/  @P0 IMAD.MOV.U32 R7, RZ, RZ, R2 ;  /* 0x000000ffff070224 */ /* 0x000fe400078e0002 */
[----:B------:R-:W-:-:S03]  /*d490*/  IMAD R4, R10, UR11, RZ ;  /* 0x0000000b0a047c24 */ /* 0x000fc6000f8e02ff */
[----:B------:R0:W4:Y:S04]  /*d4a0*/  @P0 LDG.E.U16 R109, desc[UR20][R6.64] ;  /* 0x00000014066d0981 */ /* 0x000128000c1e1500 */
        /* <DEDUP_REMOVED lines=26> */
[----:B------:R1:W-:Y:S01]  /*d650*/  STL [R1+0x214], R3 ;  /* 0x0002140301007387 */ /* 0x0003e20000100800 */
[----:B------:R-:W-:-:S03]  /*d660*/  IMAD R4, R12, UR11, RZ ;  /* 0x0000000b0c047c24 */ /* 0x000fc6000f8e02ff */
[----:B------:R2:W-:Y:S01]  /*d670*/  STL [R1+0x234], R0 ;  /* 0x0002340001007387 */ /* 0x0005e20000100800 */
[----:B-1----:R-:W-:-:S03]  /*d680*/  LEA R3, P1, R5, R40, 0x1 ;  /* 0x0000002805037211 */ /* 0x002fc600078208ff */
[----:B------:R1:W-:Y:S01]  /*d690*/  STL [R1+0x210], R8 ;  /* 0x0002100801007387 */ /* 0x0003e20000100800 */
[----:B--2---:R-:W-:-:S03]  /*d6a0*/  LEA R0, P4, R4, R40, 0x1 ;  /* 0x0000002804007211 */ /* 0x004fc600078808ff */
[----:B------:R-:W2:Y:S01]  /*d6b0*/  LDL.LU R13, [R1+0x108] ;  /* 0x00010800010d7983 */ /* 0x000ea20000300800 */
[----:B-1----:R-:W-:-:S03]  /*d6c0*/  LEA.HI.X.SX32 R8, R5, R37, 0x1, P1 ;  /* 0x0000002505087211 */ /* 0x002fc600008f0eff */
[----:B------:R1:W-:Y:S01]  /*d6d0*/  STL [R1+0x230], R2 ;  /* 0x0002300201007387 */ /* 0x0003e20000100800 */
[----:B0-----:R-:W-:Y:S02]  /*d6e0*/  @P0 IMAD.MOV.U32 R6, RZ, RZ, R3 ;  /* 0x000000ffff060224 */ /* 0x001fe400078e0003 */
[----:B------:R-:W-:Y:S02]  /*d6f0*/  @P0 IMAD.MOV.U32 R7, RZ, RZ, R8 ;  /* 0x000000ffff070224 */ /* 0x000fe400078e0008 */
[----:B------:R-:W-:-:S03]  /*d700*/  IMAD R5, R11, UR11, RZ ;  /* 0x0000000b0b057c24 */ /* 0x000fc6000f8e02ff */
[----:B------:R0:W3:Y:S01]  /*d710*/  @P0 LDG.E.U16 R83, desc[UR20][R6.64] ;  /* 0x0000001406530981 */ /* 0x0000e2000c1e1500 */
[----:B-1----:R-:W-:Y:S01]  /*d720*/  LEA.HI.X.SX32 R2, R4, R37, 0x1, P4 ;  /* 0x0000002504027211 */ /* 0x002fe200020f0eff */
[----:B------:R-:W-:Y:S02]  /*d730*/  IMAD R4, R10, UR11, RZ ;  /* 0x0000000b0a047c24 */ /* 0x000fe4000f8e02ff */
[----:B0-----:R-:W-:Y:S01]  /*d740*/  @P0 IMAD.MOV.U32 R6, RZ, RZ, R0 ;  /* 0x000000ffff060224 */ /* 0x001fe200078e0000 */
[----:B------:R-:W-:Y:S01]  /*d750*/  STL [R1+0x6bc], R84 ;  /* 0x0006bc5401007387 */ /* 0x000fe20000100800 */
[----:B------:R-:W-:-:S03]  /*d760*/  @P0 IMAD.MOV.U32 R7, RZ, RZ, R2 ;  /* 0x000000ffff070224 */ /* 0x000fc600078e0002 */
[----:B------:R-:W4:Y:S04]  /*d770*/  LDL.LU R12, [R1+0x104] ;  /* 0x00010400010c7983 */ /* 0x000f280000300800 */
[----:B------:R0:W-:Y:S04]  /*d780*/  STL [R1+0x254], R3 ;  /* 0x0002540301007387 */ /* 0x0001e80000100800 */
[----:B------:R1:W4:Y:S04]  /*d790*/  @P0 LDG.E.U16 R106, desc[UR20][R6.64] ;  /* 0x00000014066a0981 */ /* 0x000328000c1e1500 */
[----:B------:R-:W-:Y:S01]  /*d7a0*/  STL [R1+0x6b8], R108 ;  /* 0x0006b86c01007387 */ /* 0x000fe20000100800 */
[----:B0-----:R-:W-:-:S03]  /*d7b0*/  LEA R3, P1, R5, R40, 0x1 ;  /* 0x0000002805037211 */ /* 0x001fc600078208ff */
[----:B------:R0:W-:Y:S04]  /*d7c0*/  STL [R1+0x274], R0 ;  /* 0x0002740001007387 */ /* 0x0001e80000100800 */
[----:B------:R0:W-:Y:S01]  /*d7d0*/  STL [R1+0x250], R8 ;  /* 0x0002500801007387 */ /* 0x0001e20000100800 */
[----:B-1----:R-:W-:-:S03]  /*d7e0*/  @P0 IMAD.MOV.U32 R6, RZ, RZ, R3 ;  /* 0x000000ffff060224 */ /* 0x002fc600078e0003 */
[----:B------:R-:W4:Y:S01]  /*d7f0*/  LDL.LU R11, [R1+0x110] ;  /* 0x00011000010b7983 */ /* 0x000f220000300800 */
[----:B0-----:R-:W-:-:S03]  /*d800*/  LEA R0, P4, R4, R40, 0x1 ;  /* 0x0000002804007211 */ /* 0x001fc600078808ff */
        /* <DEDUP_REMOVED lines=11> */
[----:B------:R-:W-:Y:S01]  /*d8c0*/  PRMT R80, RZ, 0x7610, R80 ;  /* 0x00007610ff507816 */ /* 0x000fe20000000050 */
[----:B--2---:R-:W-:Y:S01]  /*d8d0*/  IMAD R5, R13, UR11, RZ ;  /* 0x0000000b0d057c24 */ /* 0x004fe2000f8e02ff */
[----:B---3--:R-:W-:Y:S01]  /*d8e0*/  STL [R1+0x6b4], R83 ;  /* 0x0006b45301007387 */ /* 0x008fe20000100800 */
[----:B----4-:R-:W-:-:S03]  /*d8f0*/  IMAD R4, R12, UR11, RZ ;  /* 0x0000000b0c047c24 */ /* 0x010fc6000f8e02ff */
[----:B------:R-:W-:Y:S04]  /*d900*/  STL [R1+0x6b0], R106 ;  /* 0x0006b06a01007387 */ /* 0x000fe80000100800 */
[----:B------:R1:W-:Y:S04]  /*d910*/  STL [R1+0x294], R3 ;  /* 0x0002940301007387 */ /* 0x0003e80000100800 */
[----:B------:R2:W-:Y:S01]  /*d920*/  STL [R1+0x2b4], R0 ;  /* 0x0002b40001007387 */ /* 0x0005e20000100800 */
[----:B-1----:R-:W-:-:S03]  /*d930*/  LEA R3, P1, R5, R40, 0x1 ;  /* 0x0000002805037211 */ /* 0x002fc600078208ff */
[----:B------:R1:W-:Y:S01]  /*d940*/  STL [R1+0x290], R8 ;  /* 0x0002900801007387 */ /* 0x0003e20000100800 */
[----:B--2---:R-:W-:-:S03]  /*d950*/  LEA R0, P4, R4, R40, 0x1 ;  /* 0x0000002804007211 */ /* 0x004fc600078808ff */
[----:B------:R-:W2:Y:S01]  /*d960*/  LDL.LU R14, [R1+0x128] ;  /* 0x00012800010e7983 */ /* 0x000ea20000300800 */
[----:B0-----:R-:W-:Y:S01]  /*d970*/  @P0 IMAD.MOV.U32 R6, RZ, RZ, R3 ;  /* 0x000000ffff060224 */ /* 0x001fe200078e0003 */
[-C--:B-1----:R-:W-:Y:S01]  /*d980*/  LEA.HI.X.SX32 R8, R5, R37.reuse, 0x1, P1 ;  /* 0x0000002505087211 */ /* 0x082fe200008f0eff */
[----:B------:R-:W-:Y:S01]  /*d990*/  IMAD R5, R11, UR11, RZ ;  /* 0x0000000b0b057c24 */ /* 0x000fe2000f8e02ff */
[----:B------:R0:W-:Y:S03]  /*d9a0*/  STL [R1+0x2b0], R2 ;  /* 0x0002b00201007387 */ /* 0x0001e60000100800 */
[----:B------:R-:W-:Y:S01]  /*d9b0*/  @P0 IMAD.MOV.U32 R7, RZ, RZ, R8 ;  /* 0x000000ffff070224 */ /* 0x000fe200078e0008 */
[----:B------:R-:W-:Y:S01]  /*d9c0*/  STL [R1+0x6ac], R82 ;  /* 0x0006ac5201007387 */ /* 0x000fe20000100800 */
[----:B0-----:R-:W-:-:S03]  /*d9d0*/  LEA.HI.X.SX32 R2, R4, R37, 0x1, P4 ;  /* 0x0000002504027211 */ /* 0x001fc600020f0eff */
[----:B------:R-:W3:Y:S04]  /*d9e0*/  LDL.LU R13, [R1+0x124] ;  /* 0x00012400010d7983 */ /* 0x000ee80000300800 */
[----:B------:R0:W-:Y:S04]  /*d9f0*/  STL [R1+0x2d4], R3 ;  /* 0x0002d40301007387 */ /* 0x0001e80000100800 */
[----:B------:R1:W4:Y:S04]  /*da00*/  @P0 LDG.E.U16 R81, desc[UR20][R6.64] ;  /* 0x0000001406510981 */ /* 0x000328000c1e1500 */
[----:B------:R-:W-:Y:S01]  /*da10*/  STL [R1+0x6a8], R105 ;  /* 0x0006a86901007387 */ /* 0x000fe20000100800 */
[----:B0-----:R-:W-:-:S03]  /*da20*/  LEA R3, P1, R5, R40, 0x1 ;  /* 0x0000002805037211 */ /* 0x001fc600078208ff */
[----:B------:R-:W-:Y:S01]  /*da30*/  STL [R1+0x2f4], R0 ;  /* 0x0002f40001007387 */ /* 0x000fe20000100800 */
[----:B-1----:R-:W-:Y:S02]  /*da40*/  @P0 IMAD.MOV.U32 R6, RZ, RZ, R0 ;  /* 0x000000ffff060224 */ /* 0x002fe400078e0000 */
[----:B------:R-:W-:Y:S01]  /*da50*/  @P0 IMAD.MOV.U32 R7, RZ, RZ, R2 ;  /* 0x000000ffff070224 */ /* 0x000fe200078e0002 */
[----:B------:R0:W-:Y:S04]  /*da60*/  STL [R1+0x2d0], R8 ;  /* 0x0002d00801007387 */ /* 0x0001e80000100800 */
[----:B------:R1:W4:Y:S01]  /*da70*/  @P0 LDG.E.U16 R103, desc[UR20][R6.64] ;  /* 0x0000001406670981 */ /* 0x000322000c1e1500 */
[----:B------:R-:W-:-:S03]  /*da80*/  IMAD R4, R10, UR11, RZ ;  /* 0x0000000b0a047c24 */ /* 0x000fc6000f8e02ff */
[----:B------:R-:W4:Y:S01]  /*da90*/  LDL.LU R12, [R1+0x130] ;  /* 0x00013000010c7983 */ /* 0x000f220000300800 */
[----:B0-----:R-:W-:Y:S01]  /*daa0*/  LEA.HI.X.SX32 R8, R5, R37, 0x1, P1 ;  /* 0x0000002505087211 */ /* 0x001fe200008f0eff */
[----:B-1----:R-:W-:-:S04]  /*dab0*/  @P0 IMAD.MOV.U32 R6, RZ, RZ, R3 ;  /* 0x000000ffff060224 */ /* 0x002fc800078e0003 */
[----:B------:R-:W-:-:S05]  /*dac0*/  @P0 IMAD.MOV.U32 R7, RZ, RZ, R8 ;  /* 0x000000ffff070224 */ /* 0x000fca00078e0008 */
[----:B------:R0:W4:Y:S01]  /*dad0*/  @P0 LDG.E.U16 R80, desc[UR20][R6.64] ;  /* 0x0000001406500981 */ /* 0x000122000c1e1500 */
[----:B------:R-:W-:-:S03]  /*dae0*/  LEA R0, P4, R4, R40, 0x1 ;  /* 0x0000002804007211 */ /* 0x000fc600078808ff */
[----:B------:R1:W-:Y:S04]  /*daf0*/  STL [R1+0x2f0], R2 ;  /* 0x0002f00201007387 */ /* 0x0003e80000100800 */
[----:B------:R-:W4:Y:S01]  /*db00*/  LDL.LU R11, [R1+0x12c] ;  /* 0x00012c00010b7983 */ /* 0x000f220000300800 */
[----:B------:R-:W-:Y:S02]  /*db10*/  PRMT R102, RZ, 0x7610, R102 ;  /* 0x00007610ff667816 */ /* 0x000fe40000000066 */
[----:B-1----:R-:W-:Y:S01]  /*db20*/  LEA.HI.X.SX32 R2, R4, R37, 0x1, P4 ;  /* 0x0000002504027211 */ /* 0x002fe200020f0eff */
[----:B0-----:R-:W-:-:S04]  /*db30*/  @P0 IMAD.MOV.U32 R6, RZ, RZ, R0 ;  /* 0x000000ffff060224 */ /* 0x001fc800078e0000 */
[----:B------:R-:W-:Y:S01]  /*db40*/  @P0 IMAD.MOV.U32 R7, RZ, RZ, R2 ;  /* 0x000000ffff070224 */ /* 0x000fe200078e0002 */
[----:B------:R-:W-:-:S04]  /*db50*/  PRMT R79, RZ, 0x7610, R79 ;  /* 0x00007610ff4f7816 */ /* 0x000fc8000000004f */
[----:B------:R0:W4:Y:S01]  /*db60*/  @P0 LDG.E.U16 R102, desc[UR20][R6.64] ;  /* 0x0000001406660981 */ /* 0x000122000c1e1500 */
[----:B------:R-:W-:Y:S01]  /*db70*/  PRMT R78, RZ, 0x7610, R78 ;  /* 0x00007610ff4e7816 */ /* 0x000fe2000000004e */
[----:B--2---:R-:W-:Y:S02]  /*db80*/  IMAD R5, R14, UR11, RZ ;  /* 0x0000000b0e057c24 */ /* 0x004fe4000f8e02ff */
[----:B---3--:R-:W-:Y:S01]  /*db90*/  IMAD R4, R13, UR11, RZ ;  /* 0x0000000b0d047c24 */ /* 0x008fe2000f8e02ff */
[----:B----4-:R-:W-:Y:S04]  /*dba0*/  STL [R1+0x6a4], R81 ;  /* 0x0006a45101007387 */ /* 0x010fe80000100800 */
[----:B------:R-:W2:Y:S04]  /*dbb0*/  LDL.LU R10, [R1+0x144] ;  /* 0x00014400010a7983 */ /* 0x000ea80000300800 */
[----:B------:R1:W-:Y:S04]  /*dbc0*/  STL [R1+0x314], R3 ;  /* 0x0003140301007387 */ /* 0x0003e80000100800 */
[----:B------:R-:W-:Y:S01]  /*dbd0*/  STL [R1+0x6a0], R103 ;  /* 0x0006a06701007387 */ /* 0x000fe20000100800 */
[----:B-1----:R-:W-:-:S03]  /*dbe0*/  LEA R3, P1, R5, R40, 0x1 ;  /* 0x0000002805037211 */ /* 0x002fc600078208ff */
[----:B------:R1:W-:Y:S04]  /*dbf0*/  STL [R1+0x334], R0 ;  /* 0x0003340001007387 */ /* 0x0003e80000100800 */
[----:B------:R3:W-:Y:S01]  /*dc00*/  STL [R1+0x310], R8 ;  /* 0x0003100801007387 */ /* 0x0007e20000100800 */
[----:B0-----:R-:W-:Y:S01]  /*dc10*/  @P0 IMAD.MOV.U32 R6, RZ, RZ, R3 ;  /* 0x000000ffff060224 */ /* 0x001fe200078e0003 */
[----:B-1----:R-:W-:Y:S02]  /*dc20*/  LEA R0, P4, R4, R40, 0x1 ;  /* 0x0000002804007211 */ /* 0x002fe400078808ff */
[----:B---3--:R-:W-:Y:S01]  /*dc30*/  LEA.HI.X.SX32 R8, R5, R37, 0x1, P1 ;  /* 0x0000002505087211 */ /* 0x008fe200008f0eff */
[----:B------:R-:W-:Y:S04]  /*dc40*/  STL [R1+0x698], R80 ;  /* 0x0006985001007387 */ /* 0x000fe80000100800 */
[----:B------:R0:W-:Y:S01]  /*dc50*/  STL [R1+0x330], R2 ;  /* 0x0003300201007387 */ /* 0x0001e20000100800 */
[----:B------:R-:W-:-:S03]  /*dc60*/  @P0 IMAD.MOV.U32 R7, RZ, RZ, R8 ;  /* 0x000000ffff070224 */ /* 0x000fc600078e0008 */
[----:B------:R-:W3:Y:S04]  /*dc70*/  LDL.LU R14, [R1+0x150] ;  /* 0x00015000010e7983 */ /* 0x000ee80000300800 */
[----:B------:R1:W4:Y:S01]  /*dc80*/  @P0 LDG.E.U16 R79, desc[UR20][R6.64] ;  /* 0x00000014064f0981 */ /* 0x000322000c1e1500 */
[----:B0-----:R-:W-:-:S03]  /*dc90*/  LEA.HI.X.SX32 R2, R4, R37, 0x1, P4 ;  /* 0x0000002504027211 */ /* 0x001fc600020f0eff */
[----:B------:R-:W2:Y:S01]  /*dca0*/  LDL.LU R13, [R1+0x14c] ;  /* 0x00014c00010d7983 */ /* 0x000ea20000300800 */
[----:B-1----:R-:W-:Y:S02]  /*dcb0*/  @P0 IMAD.MOV.U32 R6, RZ, RZ, R0 ;  /* 0x000000ffff060224 */ /* 0x002fe400078e0000 */
[----:B------:R-:W-:-:S05]  /*dcc0*/  @P0 IMAD.MOV.U32 R7, RZ, RZ, R2 ;  /* 0x000000ffff070224 */ /* 0x000fca00078e0002 */
[----:B------:R-:W2:Y:S01]  /*dcd0*/  @P0 LDG.E.U16 R78, desc[UR20][R6.64] ;  /* 0x00000014064e0981 */ /* 0x000ea2000c1e1500 */
[----:B------:R-:W-:Y:S02]  /*dce0*/  IMAD R5, R12, UR11, RZ ;  /* 0x0000000b0c057c24 */ /* 0x000fe4000f8e02ff */
[----:B------:R-:W-:Y:S01]  /*dcf0*/  IMAD R4, R11, UR11, RZ ;  /* 0x0000000b0b047c24 */ /* 0x000fe2000f8e02ff */
[----:B------:R-:W-:Y:S04]  /*dd00*/  STL [R1+0x354], R3 ;  /* 0x0003540301007387 */ /* 0x000fe80000100800 */
[----:B------:R-:W-:Y:S04]  /*dd10*/  STL [R1+0x690], R102 ;  /* 0x0006906601007387 */ /* 0x000fe80000100800 */
[----:B------:R-:W-:Y:S04]  /*dd20*/  STL [R1+0x374], R0 ;  /* 0x0003740001007387 */ /* 0x000fe80000100800 */
[----:B------:R0:W-:Y:S04]  /*dd30*/  STL [R1+0x350], R8 ;  /* 0x0003500801007387 */ /* 0x0001e80000100800 */
[----:B------:R-:W3:Y:S04]  /*dd40*/  LDL.LU R12, [R1+0x148] ;  /* 0x00014800010c7983 */ /* 0x000ee80000300800 */
[----:B------:R1:W-:Y:S01]  /*dd50*/  STL [R1+0x370], R2 ;  /* 0x0003700201007387 */ /* 0x0003e20000100800 */
[----:B0-----:R-:W-:-:S02]  /*dd60*/  LEA R8, P1, R5, R40, 0x1 ;  /* 0x0000002805087211 */ /* 0x001fc400078208ff */
[----:B------:R-:W-:Y:S02]  /*dd70*/  PRMT R77, RZ, 0x7610, R77 ;  /* 0x00007610ff4d7816 */ /* 0x000fe4000000004d */
[C---:B-1----:R-:W-:Y:S02]  /*dd80*/  LEA R2, P4, R4.reuse, R40, 0x1 ;  /* 0x0000002804027211 */ /* 0x042fe400078808ff */
[-C--:B------:R-:W-:Y:S02]  /*dd90*/  LEA.HI.X.SX32 R5, R5, R37.reuse, 0x1, P1 ;  /* 0x0000002505057211 */ /* 0x080fe400008f0eff */
[----:B------:R-:W-:Y:S01]  /*dda0*/  LEA.HI.X.SX32 R3, R4, R37, 0x1, P4 ;  /* 0x0000002504037211 */ /* 0x000fe200020f0eff */
[----:B------:R-:W-:Y:S01]  /*ddb0*/  @P0 IMAD.MOV.U32 R4, RZ, RZ, R8 ;  /* 0x000000ffff040224 */ /* 0x000fe200078e0008 */
[----:B------:R-:W-:-:S04]  /*ddc0*/  PRMT R76, RZ, 0x7610, R76 ;  /* 0x00007610ff4c7816 */ /* 0x000fc8000000004c */
[----:B------:R0:W3:Y:S02]  /*ddd0*/  @P0 LDG.E.U16 R77, desc[UR20][R4.64] ;  /* 0x00000014044d0981 */ /* 0x0000e4000c1e1500 */
[----:B0-----:R-:W-:Y:S02]  /*dde0*/  @P0 IMAD.MOV.U32 R4, RZ, RZ, R2 ;  /* 0x000000ffff040224 */ /* 0x001fe400078e0002 */
[----:B----4-:R-:W-:Y:S04]  /*ddf0*/  STL [R1+0x688], R79 ;  /* 0x0006884f01007387 */ /* 0x010fe80000100800 */
[----:B--2---:R-:W-:Y:S04]  /*de00*/  STL [R1+0x680], R78 ;  /* 0x0006804e01007387 */ /* 0x004fe80000100800 */
[----:B------:R-:W-:Y:S04]  /*de10*/  STL [R1+0x394], R8 ;  /* 0x0003940801007387 */ /* 0x000fe80000100800 */
[----:B------:R-:W-:Y:S04]  /*de20*/  STL [R1+0x3b4], R2 ;  /* 0x0003b40201007387 */ /* 0x000fe80000100800 */
[----:B------:R0:W-:Y:S02]  /*de30*/  STL [R1+0x390], R5 ;  /* 0x0003900501007387 */ /* 0x0001e40000100800 */
[----:B0-----:R-:W-:-:S05]  /*de40*/  @P0 IMAD.MOV.U32 R5, RZ, RZ, R3 ;  /* 0x000000ffff050224 */ /* 0x001fca00078e0003 */
[----:B------:R3:W2:Y:S01]  /*de50*/  @P0 LDG.E.U16 R76, desc[UR20][R4.64] ;  /* 0x00000014044c0981 */ /* 0x0006a2000c1e1500 */
[----:B------:R-:W-:-:S05]  /*de60*/  IMAD R6, R10, UR11, RZ ;  /* 0x0000000b0a067c24 */ /* 0x000fca000f8e02ff */
[----:B------:R-:W-:Y:S01]  /*de70*/  LEA R0, P1, R6, R40, 0x1 ;  /* 0x0000002806007211 */ /* 0x000fe200078208ff */
[----:B---3--:R-:W-:-:S03]  /*de80*/  IMAD R4, R14, UR11, RZ ;  /* 0x0000000b0e047c24 */ /* 0x008fc6000f8e02ff */
[-C--:B------:R-:W-:Y:S01]  /*de90*/  LEA.HI.X.SX32 R2, R6, R37.reuse, 0x1, P1 ;  /* 0x0000002506027211 */ /* 0x080fe200008f0eff */
[----:B------:R-:W-:Y:S02]  /*dea0*/  IMAD R5, R13, UR11, RZ ;  /* 0x0000000b0d057c24 */ /* 0x000fe4000f8e02ff */
[----:B------:R-:W-:Y:S01]  /*deb0*/  IMAD R6, R12, UR11, RZ ;  /* 0x0000000b0c067c24 */ /* 0x000fe2000f8e02ff */
[C---:B------:R-:W-:Y:S01]  /*dec0*/  LEA R12, P1, R4.reuse, R40, 0x1 ;  /* 0x00000028040c7211 */ /* 0x040fe200078208ff */
[----:B------:R0:W-:Y:S03]  /*ded0*/  STL [R1+0x3b0], R3 ;  /* 0x0003b00301007387 */ /* 0x0001e60000100800 */
[----:B------:R-:W-:Y:S01]  /*dee0*/  LEA.HI.X.SX32 R13, R4, R37, 0x1, P1 ;  /* 0x00000025040d7211 */ /* 0x000fe200008f0eff */
[----:B------:R-:W3:Y:S01]  /*def0*/  LDL.LU R11, [R1+0x340] ;  /* 0x00034000010b7983 */ /* 0x000ee20000300800 */
[----:B------:R-:W-:-:S02]  /*df00*/  PRMT R74, RZ, 0x7610, R74 ;  /* 0x00007610ff4a7816 */ /* 0x000fc4000000004a */
[C---:B0-----:R-:W-:Y:S01]  /*df10*/  LEA R3, P4, R5.reuse, R40, 0x1 ;  /* 0x0000002805037211 */ /* 0x041fe200078808ff */
[----:B------:R-:W-:Y:S01]  /*df20*/  @P0 IMAD.MOV.U32 R4, RZ, RZ, R12 ;  /* 0x000000ffff040224 */ /* 0x000fe200078e000c */
[----:B------:R-:W4:Y:S02]  /*df30*/  LDL.LU R10, [R1+0x33c] ;  /* 0x00033c00010a7983 */ /* 0x000f240000300800 */
[----:B------:R-:W-:Y:S01]  /*df40*/  LEA.HI.X.SX32 R7, R5, R37, 0x1, P4 ;  /* 0x0000002505077211 */ /* 0x000fe200020f0eff */
[----:B------:R-:W-:Y:S01]  /*df50*/  @P0 IMAD.MOV.U32 R5, RZ, RZ, R13 ;  /* 0x000000ffff050224 */ /* 0x000fe200078e000d */
[----:B------:R0:W-:Y:S01]  /*df60*/  STL [R1+0x3d4], R0 ;  /* 0x0003d40001007387 */ /* 0x0001e20000100800 */
[----:B------:R-:W-:Y:S01]  /*df70*/  PRMT R75, RZ, 0x7610, R75 ;  /* 0x00007610ff4b7816 */ /* 0x000fe2000000004b */
[----:B------:R-:W-:Y:S02]  /*df80*/  @P0 IMAD.MOV.U32 R8, RZ, RZ, R0 ;  /* 0x000000ffff080224 */ /* 0x000fe400078e0000 */
[----:B------:R-:W-:Y:S01]  /*df90*/  @P0 IMAD.MOV.U32 R9, RZ, RZ, R2 ;  /* 0x000000ffff090224 */ /* 0x000fe200078e0002 */
[----:B------:R-:W-:Y:S01]  /*dfa0*/  STL [R1+0x67c], R77 ;  /* 0x00067c4d01007387 */ /* 0x000fe20000100800 */
[----:B------:R-:W-:-:S03]  /*dfb0*/  PRMT R73, RZ, 0x7610, R73 ;  /* 0x00007610ff497816 */ /* 0x000fc60000000049 */
[----:B------:R1:W3:Y:S01]  /*dfc0*/  @P0 LDG.E.U16 R74, desc[UR20][R4.64] ;  /* 0x00000014044a0981 */ /* 0x0002e2000c1e1500 */
[----:B0-----:R-:W-:-:S03]  /*dfd0*/  LEA R0, P5, R6, R40, 0x1 ;  /* 0x0000002806007211 */ /* 0x001fc600078a08ff */
[----:B------:R-:W3:Y:S01]  /*dfe0*/  @P0 LDG.E.U16 R75, desc[UR20][R8.64] ;  /* 0x00000014084b0981 */ /* 0x000ee2000c1e1500 */
[----:B------:R-:W-:Y:S01]  /*dff0*/  PRMT R120, RZ, 0x7610, R120 ;  /* 0x00007610ff787816 */ /* 0x000fe20000000078 */
[----:B-1----:R-:W-:Y:S02]  /*e000*/  @P0 IMAD.MOV.U32 R4, RZ, RZ, R3 ;  /* 0x000000ffff040224 */ /* 0x002fe400078e0003 */
[----:B------:R-:W-:-:S05]  /*e010*/  @P0 IMAD.MOV.U32 R5, RZ, RZ, R7 ;  /* 0x000000ffff050224 */ /* 0x000fca00078e0007 */
[----:B------:R0:W4:Y:S02]  /*e020*/  @P0 LDG.E.U16 R73, desc[UR20][R4.64] ;  /* 0x0000001404490981 */ /* 0x000124000c1e1500 */
[----:B0-----:R-:W-:Y:S02]  /*e030*/  @P0 IMAD.MOV.U32 R4, RZ, RZ, R0 ;  /* 0x000000ffff040224 */ /* 0x001fe400078e0000 */
[----:B--2---:R-:W-:Y:S04]  /*e040*/  STL [R1+0x678], R76 ;  /* 0x0006784c01007387 */ /* 0x004fe80000100800 */
[----:B------:R0:W-:Y:S02]  /*e050*/  STL [R1+0x3d0], R2 ;  /* 0x0003d00201007387 */ /* 0x0001e40000100800 */
[----:B0-----:R-:W-:-:S05]  /*e060*/  LEA.HI.X.SX32 R2, R6, R37, 0x1, P5 ;  /* 0x0000002506027211 */ /* 0x001fca00028f0eff */
[----:B------:R-:W-:-:S05]  /*e070*/  @P0 IMAD.MOV.U32 R5, RZ, RZ, R2 ;  /* 0x000000ffff050224 */ /* 0x000fca00078e0002 */
[----:B------:R0:W2:Y:S04]  /*e080*/  @P0 LDG.E.U16 R120, desc[UR20][R4.64] ;  /* 0x0000001404780981 */ /* 0x0000a8000c1e1500 */
[----:B---3--:R-:W-:Y:S04]  /*e090*/  STL [R1+0x670], R75 ;  /* 0x0006704b01007387 */ /* 0x008fe80000100800 */
[----:B------:R1:W-:Y:S04]  /*e0a0*/  STL [R1+0x3f4], R12 ;  /* 0x0003f40c01007387 */ /* 0x0003e80000100800 */
[----:B------:R-:W-:Y:S04]  /*e0b0*/  STL [R1+0x410], R3 ;  /* 0x0004100301007387 */ /* 0x000fe80000100800 */
[----:B------:R3:W-:Y:S04]  /*e0c0*/  STL [R1+0x3f0], R13 ;  /* 0x0003f00d01007387 */ /* 0x0007e80000100800 */
[----:B------:R-:W-:Y:S04]  /*e0d0*/  STL [R1+0x428], R0 ;  /* 0x0004280001007387 */ /* 0x000fe80000100800 */
[----:B------:R-:W-:Y:S04]  /*e0e0*/  STL [R1+0x40c], R7 ;  /* 0x00040c0701007387 */ /* 0x000fe80000100800 */
[----:B------:R-:W-:Y:S04]  /*e0f0*/  STL [R1+0x66c], R74 ;  /* 0x00066c4a01007387 */ /* 0x000fe80000100800 */
[----:B------:R1:W-:Y:S04]  /*e100*/  STL [R1+0x424], R2 ;  /* 0x0004240201007387 */ /* 0x0003e80000100800 */
[----:B----4-:R-:W-:Y:S01]  /*e110*/  STL [R1+0x668], R73 ;  /* 0x0006684901007387 */ /* 0x010fe20000100800 */
[----:B0-----:R-:W-:-:S02]  /*e120*/  IMAD R5, R10, UR11, RZ ;  /* 0x0000000b0a057c24 */ /* 0x001fc4000f8e02ff */
[----:B------:R-:W-:Y:S01]  /*e130*/  IMAD R4, R11, UR11, RZ ;  /* 0x0000000b0b047c24 */ /* 0x000fe2000f8e02ff */
[----:B--2---:R-:W-:Y:S04]  /*e140*/  STL [R1+0x660], R120 ;  /* 0x0006607801007387 */ /* 0x004fe80000100800 */
[----:B------:R-:W2:Y:S04]  /*e150*/  LDL.LU R47, [R1+0x338] ;  /* 0x00033800012f7983 */ /* 0x000ea80000300800 */
[----:B------:R-:W4:Y:S04]  /*e160*/  LDL.LU R46, [R1+0x324] ;  /* 0x00032400012e7983 */ /* 0x000f280000300800 */
[----:B------:R-:W2:Y:S04]  /*e170*/  LDL.LU R45, [R1+0x320] ;  /* 0x00032000012d7983 */ /* 0x000ea80000300800 */
[----:B------:R-:W2:Y:S04]  /*e180*/  LDL.LU R44, [R1+0x31c] ;  /* 0x00031c00012c7983 */ /* 0x000ea80000300800 */
[----:B------:R-:W4:Y:S04]  /*e190*/  LDL.LU R10, [R1+0x318] ;  /* 0x00031800010a7983 */ /* 0x000f280000300800 */
[----:B------:R-:W4:Y:S04]  /*e1a0*/  LDL.LU R11, [R1+0x304] ;  /* 0x00030400010b7983 */ /* 0x000f280000300800 */
[----:B-1----:R-:W4:Y:S04]  /*e1b0*/  LDL.LU R12, [R1+0x300] ;  /* 0x00030000010c7983 */ /* 0x002f280000300800 */
[----:B---3--:R-:W3:Y:S04]  /*e1c0*/  LDL.LU R13, [R1+0x2fc] ;  /* 0x0002fc00010d7983 */ /* 0x008ee80000300800 */
[----:B------:R-:W3:Y:S04]  /*e1d0*/  LDL.LU R14, [R1+0x2f8] ;  /* 0x0002f800010e7983 */ /* 0x000ee80000300800 */
        /* <DEDUP_REMOVED lines=22> */
[----:B------:R-:W3:Y:S01]  /*e340*/  LDL.LU R39, [R1+0x23c] ;  /* 0x00023c0001277983 */ /* 0x000ee20000300800 */
[----:B------:R-:W-:-:S02]  /*e350*/  LEA R2, P5, R5, R40, 0x1 ;  /* 0x0000002805027211 */ /* 0x000fc400078a08ff */
[-C--:B------:R-:W-:Y:S01]  /*e360*/  LEA R0, P6, R4, R40.reuse, 0x1 ;  /* 0x0000002804007211 */ /* 0x080fe200078c08ff */
[----:B--2---:R-:W-:Y:S02]  /*e370*/  IMAD R9, R44, UR11, RZ ;  /* 0x0000000b2c097c24 */ /* 0x004fe4000f8e02ff */
[----:B------:R-:W-:Y:S02]  /*e380*/  IMAD R8, R45, UR11, RZ ;  /* 0x0000000b2d087c24 */ /* 0x000fe4000f8e02ff */
[----:B----4-:R-:W-:Y:S02]  /*e390*/  IMAD R7, R46, UR11, RZ ;  /* 0x0000000b2e077c24 */ /* 0x010fe4000f8e02ff */
[----:B------:R-:W-:Y:S02]  /*e3a0*/  IMAD R6, R47, UR11, RZ ;  /* 0x0000000b2f067c24 */ /* 0x000fe4000f8e02ff */
[----:B---3--:R-:W-:Y:S02]  /*e3b0*/  IMAD R41, R43, UR11, RZ ;  /* 0x0000000b2b297c24 */ /* 0x008fe4000f8e02ff */
[----:B------:R-:W2:Y:S04]  /*e3c0*/  LDL.LU R43, [R1+0x238] ;  /* 0x00023800012b7983 */ /* 0x000ea80000300800 */
[----:B------:R-:W3:Y:S04]  /*e3d0*/  LDL.LU R44, [R1+0x224] ;  /* 0x00022400012c7983 */ /* 0x000ee80000300800 */
[----:B------:R-:W4:Y:S04]  /*e3e0*/  LDL.LU R45, [R1+0x220] ;  /* 0x00022000012d7983 */ /* 0x000f280000300800 */
[----:B------:R-:W2:Y:S04]  /*e3f0*/  LDL.LU R46, [R1+0x21c] ;  /* 0x00021c00012e7983 */ /* 0x000ea80000300800 */
        /* <DEDUP_REMOVED lines=21> */
[----:B------:R-:W2:Y:S01]  /*e550*/  LDL.LU R68, [R1+0x184] ;  /* 0x0001840001447983 */ /* 0x000ea20000300800 */
[----:B------:R-:W-:-:S03]  /*e560*/  LEA R117, P4, R6, R40, 0x1 ;  /* 0x0000002806757211 */ /* 0x000fc600078808ff */
[----:B------:R-:W2:Y:S01]  /*e570*/  LDL.LU R69, [R1+0x170] ;  /* 0x0001700001457983 */ /* 0x000ea20000300800 */
[----:B------:R-:W-:-:S03]  /*e580*/  LEA R99, P1, R7, R40, 0x1 ;  /* 0x0000002807637211 */ /* 0x000fc600078208ff */
[----:B------:R-:W2:Y:S04]  /*e590*/  LDL.LU R70, [R1+0x16c] ;  /* 0x00016c0001467983 */ /* 0x000ea80000300800 */
[----:B------:R-:W2:Y:S04]  /*e5a0*/  LDL.LU R71, [R1+0x168] ;  /* 0x0001680001477983 */ /* 0x000ea80000300800 */
[----:B------:R-:W2:Y:S04]  /*e5b0*/  LDL.LU R72, [R1+0x164] ;  /* 0x0001640001487983 */ /* 0x000ea80000300800 */
[----:B------:R0:W-:Y:S04]  /*e5c0*/  STL [R1+0x48], R2 ;  /* 0x0000480201007387 */ /* 0x0001e80000100800 */
[----:B------:R-:W-:Y:S04]  /*e5d0*/  STL [R1+0x430], R0 ;  /* 0x0004300001007387 */ /* 0x000fe80000100800 */
[----:B------:R1:W-:Y:S01]  /*e5e0*/  STL [R1+0x65c], R0 ;  /* 0x00065c0001007387 */ /* 0x0003e20000100800 */
[----:B0-----:R-:W-:-:S03]  /*e5f0*/  LEA.HI.X.SX32 R2, R4, R37, 0x1, P6 ;  /* 0x0000002504027211 */ /* 0x001fc600030f0eff */
[----:B------:R-:W-:Y:S01]  /*e600*/  STL [R1+0x50], R117 ;  /* 0x0000507501007387 */ /* 0x000fe20000100800 */
[----:B------:R-:W-:-:S03]  /*e610*/  LEA R90, P6, R8, R40, 0x1 ;  /* 0x00000028085a7211 */ /* 0x000fc600078c08ff */
[----:B------:R-:W-:Y:S01]  /*e620*/  STL [R1+0x68], R99 ;  /* 0x0000686301007387 */ /* 0x000fe20000100800 */
[----:B-1----:R-:W-:-:S03]  /*e630*/  LEA.HI.X.SX32 R0, R5, R37, 0x1, P5 ;  /* 0x0000002505007211 */ /* 0x002fc600028f0eff */
[----:B------:R-:W-:Y:S01]  /*e640*/  STL [R1+0x70c], R117 ;  /* 0x00070c7501007387 */ /* 0x000fe20000100800 */
[----:B------:R-:W-:Y:S01]  /*e650*/  LEA R116, P5, R9, R40, 0x1 ;  /* 0x0000002809747211 */ /* 0x000fe200078a08ff */
[----:B------:R-:W-:Y:S02]  /*e660*/  IMAD R11, R11, UR11, RZ ;  /* 0x0000000b0b0b7c24 */ /* 0x000fe4000f8e02ff */
[----:B------:R-:W-:Y:S01]  /*e670*/  STL [R1+0x714], R5 ;  /* 0x0007140501007387 */ /* 0x000fe20000100800 */
[----:B------:R-:W-:-:S03]  /*e680*/  IMAD R10, R10, UR11, RZ ;  /* 0x0000000b0a0a7c24 */ /* 0x000fc6000f8e02ff */
[----:B------:R0:W-:Y:S01]  /*e690*/  STL [R1+0x44], R0 ;  /* 0x0000440001007387 */ /* 0x0001e20000100800 */
[----:B------:R-:W-:-:S03]  /*e6a0*/  LEA.HI.X.SX32 R3, R7, R37, 0x1, P1 ;  /* 0x0000002507037211 */ /* 0x000fc600008f0eff */
[----:B------:R-:W-:Y:S04]  /*e6b0*/  STL [R1+0x42c], R2 ;  /* 0x00042c0201007387 */ /* 0x000fe80000100800 */
[----:B------:R-:W-:Y:S01]  /*e6c0*/  STL [R1+0x70], R90 ;  /* 0x0000705a01007387 */ /* 0x000fe20000100800 */
[----:B0-----:R-:W-:-:S03]  /*e6d0*/  LEA.HI.X.SX32 R0, R6, R37, 0x1, P4 ;  /* 0x0000002506007211 */ /* 0x001fc600020f0eff */
[----:B------:R-:W-:Y:S01]  /*e6e0*/  STL [R1+0x71c], R90 ;  /* 0x00071c5a01007387 */ /* 0x000fe20000100800 */
[----:B------:R-:W-:-:S03]  /*e6f0*/  LEA R115, P4, R10, R40, 0x1 ;  /* 0x000000280a737211 */ /* 0x000fc600078808ff */
[----:B------:R-:W-:Y:S01]  /*e700*/  STL [R1+0x88], R116 ;  /* 0x0000887401007387 */ /* 0x000fe20000100800 */
[----:B------:R-:W-:-:S03]  /*e710*/  IMAD R12, R12, UR11, RZ ;  /* 0x0000000b0c0c7c24 */ /* 0x000fc6000f8e02ff */
[----:B------:R0:W-:Y:S04]  /*e720*/  STL [R1+0x664], R2 ;  /* 0x0006640201007387 */ /* 0x0001e80000100800 */
[----:B------:R1:W-:Y:S01]  /*e730*/  STL [R1+0x4c], R0 ;  /* 0x00004c0001007387 */ /* 0x0003e20000100800 */
[----:B0-----:R-:W-:-:S03]  /*e740*/  LEA R2, P1, R11, R40, 0x1 ;  /* 0x000000280b027211 */ /* 0x001fc600078208ff */
[----:B------:R-:W-:Y:S01]  /*e750*/  STL [R1+0x64], R3 ;  /* 0x0000640301007387 */ /* 0x000fe20000100800 */
[----:B-1----:R-:W-:-:S03]  /*e760*/  LEA.HI.X.SX32 R0, R8, R37, 0x1, P6 ;  /* 0x0000002508007211 */ /* 0x002fc600030f0eff */
[----:B------:R-:W-:Y:S01]  /*e770*/  STL [R1+0x724], R8 ;  /* 0x0007240801007387 */ /* 0x000fe20000100800 */
[----:B------:R-:W-:-:S03]  /*e780*/  IMAD R13, R13, UR11, RZ ;  /* 0x0000000b0d0d7c24 */ /* 0x000fc6000f8e02ff */
[----:B------:R0:W-:Y:S04]  /*e790*/  STL [R1+0xa8], R2 ;  /* 0x0000a80201007387 */ /* 0x0001e80000100800 */
[----:B------:R-:W-:Y:S04]  /*e7a0*/  STL [R1+0x90], R115 ;  /* 0x0000907301007387 */ /* 0x000fe80000100800 */
[----:B------:R1:W-:Y:S01]  /*e7b0*/  STL [R1+0x6c], R0 ;  /* 0x00006c0001007387 */ /* 0x0003e20000100800 */
[----:B0-----:R-:W-:-:S03]  /*e7c0*/  LEA R2, P6, R12, R40, 0x1 ;  /* 0x000000280c027211 */ /* 0x001fc600078c08ff */
[----:B------:R-:W-:Y:S01]  /*e7d0*/  STL [R1+0x72c], R115 ;  /* 0x00072c7301007387 */ /* 0x000fe20000100800 */
[----:B-1----:R-:W-:-:S03]  /*e7e0*/  LEA.HI.X.SX32 R0, R9, R37, 0x1, P5 ;  /* 0x0000002509007211 */ /* 0x002fc600028f0eff */
[----:B------:R-:W-:Y:S04]  /*e7f0*/  STL [R1+0x734], R9 ;  /* 0x0007340901007387 */ /* 0x000fe80000100800 */
[----:B------:R0:W-:Y:S04]  /*e800*/  STL [R1+0xb0], R2 ;  /* 0x0000b00201007387 */ /* 0x0001e80000100800 */
[----:B------:R1:W-:Y:S01]  /*e810*/  STL [R1+0x84], R0 ;  /* 0x0000840001007387 */ /* 0x0003e20000100800 */
[----:B0-----:R-:W-:-:S03]  /*e820*/  LEA R2, P5, R13, R40, 0x1 ;  /* 0x000000280d027211 */ /* 0x001fc600078a08ff */
[----:B------:R-:W-:Y:S01]  /*e830*/  STL [R1+0x738], R10 ;  /* 0x0007380a01007387 */ /* 0x000fe20000100800 */
[----:B-1----:R-:W-:-:S03]  /*e840*/  LEA.HI.X.SX32 R0, R10, R37, 0x1, P4 ;  /* 0x000000250a007211 */ /* 0x002fc600020f0eff */
[----:B------:R-:W-:Y:S01]  /*e850*/  STL [R1+0xc8], R2 ;  /* 0x0000c80201007387 */ /* 0x000fe20000100800 */
[----:B------:R-:W-:-:S03]  /*e860*/  IMAD R14, R14, UR11, RZ ;  /* 0x0000000b0e0e7c24 */ /* 0x000fc6000f8e02ff */
[----:B------:R0:W-:Y:S01]  /*e870*/  STL [R1+0x8c], R0 ;  /* 0x00008c0001007387 */ /* 0x0001e20000100800 */
[----:B------:R-:W-:Y:S01]  /*e880*/  IMAD R15, R15, UR11, RZ ;  /* 0x0000000b0f0f7c24 */ /* 0x000fe2000f8e02ff */
[----:B------:R-:W-:Y:S02]  /*e890*/  LEA R114, P4, R14, R40, 0x1 ;  /* 0x000000280e727211 */ /* 0x000fe400078808ff */
[----:B------:R-:W-:Y:S01]  /*e8a0*/  STL [R1+0x73c], R11 ;  /* 0x00073c0b01007387 */ /* 0x000fe20000100800 */
[----:B0-----:R-:W-:Y:S01]  /*e8b0*/  LEA.HI.X.SX32 R0, R11, R37, 0x1, P1 ;  /* 0x000000250b007211 */ /* 0x001fe200008f0eff */
[----:B------:R-:W-:-:S04]  /*e8c0*/  IMAD R16, R16, UR11, RZ ;  /* 0x0000000b10107c24 */ /* 0x000fc8000f8e02ff */
[----:B------:R0:W-:Y:S01]  /*e8d0*/  STL [R1+0xa4], R0 ;  /* 0x0000a40001007387 */ /* 0x0001e20000100800 */
[----:B------:R-:W-:Y:S01]  /*e8e0*/  LEA R98, P1, R15, R40, 0x1 ;  /* 0x000000280f627211 */ /* 0x000fe200078208ff */
[----:B------:R-:W-:Y:S02]  /*e8f0*/  IMAD R17, R17, UR11, RZ ;  /* 0x0000000b11117c24 */ /* 0x000fe4000f8e02ff */
[----:B------:R-:W-:Y:S01]  /*e900*/  STL [R1+0x744], R12 ;  /* 0x0007440c01007387 */ /* 0x000fe20000100800 */
[----:B0-----:R-:W-:-:S03]  /*e910*/  LEA.HI.X.SX32 R0, R12, R37, 0x1, P6 ;  /* 0x000000250c007211 */ /* 0x001fc600030f0eff */
[----:B------:R-:W-:Y:S01]  /*e920*/  STL [R1+0xd0], R114 ;  /* 0x0000d07201007387 */ /* 0x000fe20000100800 */
[----:B------:R-:W-:-:S03]  /*e930*/  IMAD R18, R18, UR11, RZ ;  /* 0x0000000b12127c24 */ /* 0x000fc6000f8e02ff */
[----:B------:R0:W-:Y:S01]  /*e940*/  STL [R1+0xac], R0 ;  /* 0x0000ac0001007387 */ /* 0x0001e20000100800 */
[----:B------:R-:W-:-:S03]  /*e950*/  LEA R87, P6, R16, R40, 0x1 ;  /* 0x0000002810577211 */ /* 0x000fc600078c08ff */
[----:B------:R-:W-:Y:S01]  /*e960*/  STL [R1+0xe8], R98 ;  /* 0x0000e86201007387 */ /* 0x000fe20000100800 */
[-C--:B------:R-:W-:Y:S02]  /*e970*/  LEA.HI.X.SX32 R88, R14, R37.reuse, 0x1, P4 ;  /* 0x000000250e587211 */ /* 0x080fe400020f0eff */
[----:B0-----:R-:W-:Y:S01]  /*e980*/  LEA.HI.X.SX32 R0, R13, R37, 0x1, P5 ;  /* 0x000000250d007211 */ /* 0x001fe200028f0eff */
[----:B------:R-:W-:Y:S01]  /*e990*/  STL [R1+0x748], R114 ;  /* 0x0007487201007387 */ /* 0x000fe20000100800 */
[----:B------:R-:W-:-:S03]  /*e9a0*/  LEA R113, P5, R17, R40, 0x1 ;  /* 0x0000002811717211 */ /* 0x000fc600078a08ff */
[----:B------:R-:W-:Y:S01]  /*e9b0*/  STL [R1+0x74c], R13 ;  /* 0x00074c0d01007387 */ /* 0x000fe20000100800 */
[----:B------:R-:W-:-:S03]  /*e9c0*/  LEA R2, P4, R18, R40, 0x1 ;  /* 0x0000002812027211 */ /* 0x000fc600078808ff */
[----:B------:R0:W-:Y:S01]  /*e9d0*/  STL [R1+0xc4], R0 ;  /* 0x0000c40001007387 */ /* 0x0001e20000100800 */
[----:B------:R-:W-:-:S03]  /*e9e0*/  IMAD R19, R19, UR11, RZ ;  /* 0x0000000b13137c24 */ /* 0x000fc6000f8e02ff */
[----:B------:R-:W-:Y:S04]  /*e9f0*/  STL [R1+0x754], R14 ;  /* 0x0007540e01007387 */ /* 0x000fe80000100800 */
[----:B------:R-:W-:Y:S01]  /*ea00*/  STL [R1+0xf0], R87 ;  /* 0x0000f05701007387 */ /* 0x000fe20000100800 */
[----:B0-----:R-:W-:-:S03]  /*ea10*/  LEA.HI.X.SX32 R0, R15, R37, 0x1, P1 ;  /* 0x000000250f007211 */ /* 0x001fc600008f0eff */
[----:B------:R-:W-:Y:S04]  /*ea20*/  STL [R1+0x108], R113 ;  /* 0x0001087101007387 */ /* 0x000fe80000100800 */
[----:B------:R-:W-:Y:S04]  /*ea30*/  STL [R1+0x758], R87 ;  /* 0x0007585701007387 */ /* 0x000fe80000100800 */
[----:B------:R-:W-:Y:S04]  /*ea40*/  STL [R1+0x75c], R15 ;  /* 0x00075c0f01007387 */ /* 0x000fe80000100800 */
[----:B------:R0:W-:Y:S04]  /*ea50*/  STL [R1+0x110], R2 ;  /* 0x0001100201007387 */ /* 0x0001e80000100800 */
[----:B------:R-:W-:Y:S04]  /*ea60*/  STL [R1+0xcc], R88 ;  /* 0x0000cc5801007387 */ /* 0x000fe80000100800 */
[----:B------:R1:W-:Y:S01]  /*ea70*/  STL [R1+0xe4], R0 ;  /* 0x0000e40001007387 */ /* 0x0003e20000100800 */
[----:B0-----:R-:W-:-:S03]  /*ea80*/  LEA R2, P1, R19, R40, 0x1 ;  /* 0x0000002813027211 */ /* 0x001fc600078208ff */
[----:B------:R-:W-:Y:S01]  /*ea90*/  STL [R1+0x764], R88 ;  /* 0x0007645801007387 */ /* 0x000fe20000100800 */
[----:B-1----:R-:W-:-:S03]  /*eaa0*/  LEA.HI.X.SX32 R0, R16, R37, 0x1, P6 ;  /* 0x0000002510007211 */ /* 0x002fc600030f0eff */
[----:B------:R-:W-:Y:S01]  /*eab0*/  STL [R1+0x768], R16 ;  /* 0x0007681001007387 */ /* 0x000fe20000100800 */
[----:B------:R-:W-:-:S03]  /*eac0*/  IMAD R20, R20, UR11, RZ ;  /* 0x0000000b14147c24 */ /* 0x000fc6000f8e02ff */
[----:B------:R-:W-:Y:S04]  /*ead0*/  STL [R1+0x128], R2 ;  /* 0x0001280201007387 */ /* 0x000fe80000100800 */
[----:B------:R0:W-:Y:S01]  /*eae0*/  STL [R1+0xec], R0 ;  /* 0x0000ec0001007387 */ /* 0x0001e20000100800 */
[----:B------:R-:W-:Y:S01]  /*eaf0*/  IMAD R21, R21, UR11, RZ ;  /* 0x0000000b15157c24 */ /* 0x000fe2000f8e02ff */
[----:B------:R-:W-:Y:S02]  /*eb00*/  LEA R112, P6, R20, R40, 0x1 ;  /* 0x0000002814707211 */ /* 0x000fe400078c08ff */
[----:B------:R-:W-:Y:S01]  /*eb10*/  STL [R1+0x76c], R17 ;  /* 0x00076c1101007387 */ /* 0x000fe20000100800 */
[----:B0-----:R-:W-:-:S05]  /*eb20*/  LEA.HI.X.SX32 R0, R17, R37, 0x1, P5 ;  /* 0x0000002511007211 */ /* 0x001fca00028f0eff */
[----:B------:R0:W-:Y:S01]  /*eb30*/  STL [R1+0x104], R0 ;  /* 0x0001040001007387 */ /* 0x0001e20000100800 */
[----:B------:R-:W-:Y:S01]  /*eb40*/  LEA R97, P5, R21, R40, 0x1 ;  /* 0x0000002815617211 */ /* 0x000fe200078a08ff */
[----:B------:R-:W-:Y:S02]  /*eb50*/  IMAD R23, R23, UR11, RZ ;  /* 0x0000000b17177c24 */ /* 0x000fe4000f8e02ff */
[----:B------:R-:W-:Y:S01]  /*eb60*/  STL [R1+0x774], R18 ;  /* 0x0007741201007387 */ /* 0x000fe20000100800 */
[----:B0-----:R-:W-:-:S03]  /*eb70*/  LEA.HI.X.SX32 R0, R18, R37, 0x1, P4 ;  /* 0x0000002512007211 */ /* 0x001fc600020f0eff */
[----:B------:R-:W-:Y:S01]  /*eb80*/  STL [R1+0x130], R112 ;  /* 0x0001307001007387 */ /* 0x000fe20000100800 */
[----:B------:R-:W-:-:S03]  /*eb90*/  IMAD R22, R22, UR11, RZ ;  /* 0x0000000b16167c24 */ /* 0x000fc6000f8e02ff */
[----:B------:R0:W-:Y:S04]  /*eba0*/  STL [R1+0x10c], R0 ;  /* 0x00010c0001007387 */ /* 0x0001e80000100800 */
[----:B------:R-:W-:Y:S01]  /*ebb0*/  STL [R1+0x148], R97 ;  /* 0x0001486101007387 */ /* 0x000fe20000100800 */
[-C--:B------:R-:W-:Y:S02]  /*ebc0*/  LEA R86, P4, R22, R40.reuse, 0x1 ;  /* 0x0000002816567211 */ /* 0x080fe400078808ff */
[----:B0-----:R-:W-:Y:S01]  /*ebd0*/  LEA.HI.X.SX32 R0, R19, R37, 0x1, P1 ;  /* 0x0000002513007211 */ /* 0x001fe200008f0eff */
[----:B------:R-:W-:Y:S01]  /*ebe0*/  STL [R1+0x778], R112 ;  /* 0x0007787001007387 */ /* 0x000fe20000100800 */
[----:B------:R-:W-:-:S03]  /*ebf0*/  LEA R2, P1, R23, R40, 0x1 ;  /* 0x0000002817027211 */ /* 0x000fc600078208ff */
[----:B------:R-:W-:Y:S01]  /*ec00*/  STL [R1+0x77c], R19 ;  /* 0x00077c1301007387 */ /* 0x000fe20000100800 */
[----:B------:R-:W-:-:S03]  /*ec10*/  IMAD R24, R24, UR11, RZ ;  /* 0x0000000b18187c24 */ /* 0x000fc6000f8e02ff */
[----:B------:R0:W-:Y:S01]  /*ec20*/  STL [R1+0x124], R0 ;  /* 0x0001240001007387 */ /* 0x0001e20000100800 */
[----:B------:R-:W-:-:S03]  /*ec30*/  IMAD R25, R25, UR11, RZ ;  /* 0x0000000b19197c24 */ /* 0x000fc6000f8e02ff */
[----:B------:R-:W-:Y:S01]  /*ec40*/  STL [R1+0x784], R20 ;  /* 0x0007841401007387 */ /* 0x000fe20000100800 */
[----:B0-----:R-:W-:-:S03]  /*ec50*/  LEA.HI.X.SX32 R0, R20, R37, 0x1, P6 ;  /* 0x0000002514007211 */ /* 0x001fc600030f0eff */
[----:B------:R-:W-:Y:S01]  /*ec60*/  STL [R1+0x168], R2 ;  /* 0x0001680201007387 */ /* 0x000fe20000100800 */
[----:B------:R-:W-:-:S03]  /*ec70*/  IMAD R26, R26, UR11, RZ ;  /* 0x0000000b1a1a7c24 */ /* 0x000fc6000f8e02ff */
[----:B------:R-:W-:Y:S01]  /*ec80*/  STL [R1+0x150], R86 ;  /* 0x0001505601007387 */ /* 0x000fe20000100800 */
[----:B------:R-:W-:-:S03]  /*ec90*/  LEA R85, P6, R24, R40, 0x1 ;  /* 0x0000002818557211 */ /* 0x000fc600078c08ff */
[----:B------:R0:W-:Y:S01]  /*eca0*/  STL [R1+0x12c], R0 ;  /* 0x00012c0001007387 */ /* 0x0001e20000100800 */
[-C--:B------:R-:W-:Y:S01]  /*ecb0*/  LEA.HI.X.SX32 R111, R22, R37.reuse, 0x1, P4 ;  /* 0x00000025166f7211 */ /* 0x080fe200020f0eff */
[----:B------:R-:W-:Y:S02]  /*ecc0*/  IMAD R27, R27, UR11, RZ ;  /* 0x0000000b1b1b7c24 */ /* 0x000fe4000f8e02ff */
[----:B------:R1:W-:Y:S01]  /*ecd0*/  STL [R1+0x788], R86 ;  /* 0x0007885601007387 */ /* 0x0003e20000100800 */
[----:B------:R-:W-:Y:S01]  /*ece0*/  IMAD R28, R28, UR11, RZ ;  /* 0x0000000b1c1c7c24 */ /* 0x000fe2000f8e02ff */
[-C--:B0-----:R-:W-:Y:S02]  /*ecf0*/  LEA.HI.X.SX32 R0, R21, R37.reuse, 0x1, P5 ;  /* 0x0000002515007211 */ /* 0x081fe400028f0eff */
[-C--:B------:R-:W-:Y:S02]  /*ed00*/  LEA R110, P5, R25, R40.reuse, 0x1 ;  /* 0x00000028196e7211 */ /* 0x080fe400078a08ff */
[----:B-1----:R-:W-:Y:S01]  /*ed10*/  LEA.HI.X.SX32 R86, R23, R37, 0x1, P1 ;  /* 0x0000002517567211 */ /* 0x002fe200008f0eff */
[----:B------:R0:W-:Y:S01]  /*ed20*/  STL [R1+0x144], R0 ;  /* 0x0001440001007387 */ /* 0x0001e20000100800 */
[----:B------:R-:W-:-:S03]  /*ed30*/  LEA R109, P4, R26, R40, 0x1 ;  /* 0x000000281a6d7211 */ /* 0x000fc600078808ff */
[----:B------:R-:W-:Y:S01]  /*ed40*/  STL [R1+0x170], R85 ;  /* 0x0001705501007387 */ /* 0x000fe20000100800 */
[----:B------:R-:W-:-:S03]  /*ed50*/  LEA R112, P1, R27, R40, 0x1 ;  /* 0x000000281b707211 */ /* 0x000fc600078208ff */
[----:B------:R-:W-:Y:S01]  /*ed60*/  STL [R1+0x188], R110 ;  /* 0x0001886e01007387 */ /* 0x000fe20000100800 */
[----:B0-----:R-:W-:-:S03]  /*ed70*/  LEA.HI.X.SX32 R0, R24, R37, 0x1, P6 ;  /* 0x0000002518007211 */ /* 0x001fc600030f0eff */
[----:B------:R-:W-:Y:S01]  /*ed80*/  STL [R1+0x14c], R111 ;  /* 0x00014c6f01007387 */ /* 0x000fe20000100800 */
[----:B------:R-:W-:Y:S01]  /*ed90*/  IMAD R29, R29, UR11, RZ ;  /* 0x0000000b1d1d7c24 */ /* 0x000fe2000f8e02ff */
[-C--:B------:R-:W-:Y:S02]  /*eda0*/  LEA R84, P6, R28, R40.reuse, 0x1 ;  /* 0x000000281c547211 */ /* 0x080fe400078c08ff */
[----:B------:R-:W-:Y:S01]  /*edb0*/  STL [R1+0x164], R86 ;  /* 0x0001645601007387 */ /* 0x000fe20000100800 */
[----:B------:R-:W-:Y:S01]  /*edc0*/  IMAD R30, R30, UR11, RZ ;  /* 0x0000000b1e1e7c24 */ /* 0x000fe2000f8e02ff */
[----:B------:R-:W-:Y:S02]  /*edd0*/  LEA.HI.X.SX32 R20, R25, R37, 0x1, P5 ;  /* 0x0000002519147211 */ /* 0x000fe400028f0eff */
[----:B------:R-:W-:Y:S04]  /*ede0*/  STL [R1+0x1a4], R109 ;  /* 0x0001a46d01007387 */ /* 0x000fe80000100800 */
[----:B------:R0:W-:Y:S01]  /*edf0*/  STL [R1+0x16c], R0 ;  /* 0x00016c0001007387 */ /* 0x0001e20000100800 */
[----:B------:R-:W-:Y:S01]  /*ee00*/  LEA R96, P5, R29, R40, 0x1 ;  /* 0x000000281d607211 */ /* 0x000fe200078a08ff */
[----:B------:R-:W-:-:S02]  /*ee10*/  IMAD R31, R31, UR11, RZ ;  /* 0x0000000b1f1f7c24 */ /* 0x000fc4000f8e02ff */
[----:B------:R-:W-:Y:S01]  /*ee20*/  STL [R1+0x1bc], R112 ;  /* 0x0001bc7001007387 */ /* 0x000fe20000100800 */
[----:B------:R-:W-:Y:S01]  /*ee30*/  IMAD R32, R32, UR11, RZ ;  /* 0x0000000b20207c24 */ /* 0x000fe2000f8e02ff */
[-C--:B0-----:R-:W-:Y:S02]  /*ee40*/  LEA.HI.X.SX32 R0, R26, R37.reuse, 0x1, P4 ;  /* 0x000000251a007211 */ /* 0x081fe400020f0eff */
[----:B------:R-:W-:Y:S01]  /*ee50*/  STL [R1+0x1c4], R84 ;  /* 0x0001c45401007387 */ /* 0x000fe20000100800 */
[-C--:B------:R-:W-:Y:S02]  /*ee60*/  LEA R108, P4, R30, R40.reuse, 0x1 ;  /* 0x000000281e6c7211 */ /* 0x080fe400078808ff */
[----:B------:R-:W-:Y:S01]  /*ee70*/  LEA.HI.X.SX32 R19, R27, R37, 0x1, P1 ;  /* 0x000000251b137211 */ /* 0x000fe200008f0eff */
        /* <DEDUP_REMOVED lines=15> */
[-C--:B------:R-:W-:Y:S02]  /*ef70*/  LEA.HI.X.SX32 R17, R31, R37.reuse, 0x1, P1 ;  /* 0x000000251f117211 */ /* 0x080fe400008f0eff */
[----:B0-----:R-:W-:Y:S01]  /*ef80*/  LEA.HI.X.SX32 R0, R30, R37, 0x1, P4 ;  /* 0x000000251e007211 */ /* 0x001fe200020f0eff */
[----:B------:R-:W-:Y:S01]  /*ef90*/  STL [R1+0x204], R83 ;  /* 0x0002045301007387 */ /* 0x000fe20000100800 */
[----:B------:R-:W-:-:S03]  /*efa0*/  LEA R106, P4, R34, R40, 0x1 ;  /* 0x00000028226a7211 */ /* 0x000fc600078808ff */
[----:B------:R-:W-:Y:S04]  /*efb0*/  STL [R1+0x1d8], R18 ;  /* 0x0001d81201007387 */ /* 0x000fe80000100800 */
[----:B------:R0:W-:Y:S01]  /*efc0*/  STL [R1+0x1e0], R0 ;  /* 0x0001e00001007387 */ /* 0x0001e20000100800 */
[----:B------:R-:W-:Y:S01]  /*efd0*/  LEA R87, P1, R35, R40, 0x1 ;  /* 0x0000002823577211 */ /* 0x000fe200078208ff */
[----:B------:R-:W-:Y:S02]  /*efe0*/  IMAD R42, R39, UR11, RZ ;  /* 0x0000000b272a7c24 */ /* 0x000fe4000f8e02ff */
[----:B------:R-:W-:Y:S01]  /*eff0*/  STL [R1+0x21c], R107 ;  /* 0x00021c6b01007387 */ /* 0x000fe20000100800 */
[----:B--2---:R-:W-:Y:S01]  /*f000*/  IMAD R43, R43, UR11, RZ ;  /* 0x0000000b2b2b7c24 */ /* 0x004fe2000f8e02ff */
[----:B0-----:R-:W-:-:S02]  /*f010*/  LEA.HI.X.SX32 R0, R32, R37, 0x1, P6 ;  /* 0x0000002520007211 */ /* 0x001fc400030f0eff */
[----:B------:R-:W-:Y:S01]  /*f020*/  STL [R1+0x224], R106 ;  /* 0x0002246a01007387 */ /* 0x000fe20000100800 */
[-C--:B------:R-:W-:Y:S02]  /*f030*/  LEA R82, P6, R41, R40.reuse, 0x1 ;  /* 0x0000002829527211 */ /* 0x080fe400078c08ff */
[----:B------:R-:W-:Y:S01]  /*f040*/  LEA.HI.X.SX32 R88, R33, R37, 0x1, P5 ;  /* 0x0000002521587211 */ /* 0x000fe200028f0eff */
[----:B------:R-:W-:Y:S04]  /*f050*/  STL [R1+0x1f8], R17 ;  /* 0x0001f81101007387 */ /* 0x000fe80000100800 */
[----:B------:R0:W-:Y:S01]  /*f060*/  STL [R1+0x200], R0 ;  /* 0x0002000001007387 */ /* 0x0001e20000100800 */
[----:B------:R-:W-:-:S03]  /*f070*/  LEA R95, P5, R42, R40, 0x1 ;  /* 0x000000282a5f7211 */ /* 0x000fc600078a08ff */
[----:B------:R-:W-:Y:S01]  /*f080*/  STL [R1+0x23c], R87 ;  /* 0x00023c5701007387 */ /* 0x000fe20000100800 */
[----:B---3--:R-:W-:Y:S01]  /*f090*/  IMAD R44, R44, UR11, RZ ;  /* 0x0000000b2c2c7c24 */ /* 0x008fe2000f8e02ff */
[-C--:B0-----:R-:W-:Y:S02]  /*f0a0*/  LEA.HI.X.SX32 R0, R34, R37.reuse, 0x1, P4 ;  /* 0x0000002522007211 */ /* 0x081fe400020f0eff */
[----:B------:R-:W-:Y:S01]  /*f0b0*/  STL [R1+0x244], R82 ;  /* 0x0002445201007387 */ /* 0x000fe20000100800 */
[-C--:B------:R-:W-:Y:S02]  /*f0c0*/  LEA R105, P4, R43, R40.reuse, 0x1 ;  /* 0x000000282b697211 */ /* 0x080fe400078808ff */
[----:B------:R-:W-:Y:S01]  /*f0d0*/  LEA.HI.X.SX32 R15, R35, R37, 0x1, P1 ;  /* 0x00000025230f7211 */ /* 0x000fe200008f0eff */
[----:B------:R-:W-:Y:S04]  /*f0e0*/  STL [R1+0x218], R88 ;  /* 0x0002185801007387 */ /* 0x000fe80000100800 */
[----:B------:R0:W-:Y:S01]  /*f0f0*/  STL [R1+0x220], R0 ;  /* 0x0002200001007387 */ /* 0x0001e20000100800 */
[----:B------:R-:W-:-:S03]  /*f100*/  LEA R114, P1, R44, R40, 0x1 ;  /* 0x000000282c727211 */ /* 0x000fc600078208ff */
[----:B------:R-:W-:Y:S01]  /*f110*/  STL [R1+0x25c], R95 ;  /* 0x00025c5f01007387 */ /* 0x000fe20000100800 */
[----:B0-----:R-:W-:-:S03]  /*f120*/  LEA.HI.X.SX32 R0, R41, R37, 0x1, P6 ;  /* 0x0000002529007211 */ /* 0x001fc600030f0eff */
[----:B------:R-:W-:Y:S01]  /*f130*/  STL [R1+0x264], R105 ;  /* 0x0002646901007387 */ /* 0x000fe20000100800 */
[----:B----4-:R-:W-:-:S03]  /*f140*/  IMAD R45, R45, UR11, RZ ;  /* 0x0000000b2d2d7c24 */ /* 0x010fc6000f8e02ff */
[----:B------:R-:W-:Y:S04]  /*f150*/  STL [R1+0x238], R15 ;  /* 0x0002380f01007387 */ /* 0x000fe80000100800 */
[----:B------:R0:W-:Y:S01]  /*f160*/  STL [R1+0x240], R0 ;  /* 0x0002400001007387 */ /* 0x0001e20000100800 */
[----:B------:R-:W-:-:S03]  /*f170*/  LEA.HI.X.SX32 R14, R42, R37, 0x1, P5 ;  /* 0x000000252a0e7211 */ /* 0x000fc600028f0eff */
[----:B------:R-:W-:Y:S01]  /*f180*/  STL [R1+0x674], R41 ;  /* 0x0006742901007387 */ /* 0x000fe20000100800 */
[-C--:B------:R-:W-:Y:S02]  /*f190*/  LEA.HI.X.SX32 R13, R44, R37.reuse, 0x1, P1 ;  /* 0x000000252c0d7211 */ /* 0x080fe400008f0eff */
[----:B0-----:R-:W-:Y:S01]  /*f1a0*/  LEA.HI.X.SX32 R0, R43, R37, 0x1, P4 ;  /* 0x000000252b007211 */ /* 0x001fe200020f0eff */
[----:B------:R-:W-:Y:S01]  /*f1b0*/  STL [R1+0x27c], R114 ;  /* 0x00027c7201007387 */ /* 0x000fe20000100800 */
[----:B------:R-:W-:-:S03]  /*f1c0*/  IMAD R46, R46, UR11, RZ ;  /* 0x0000000b2e2e7c24 */ /* 0x000fc6000f8e02ff */
[----:B------:R-:W-:Y:S01]  /*f1d0*/  STL [R1+0x684], R44 ;  /* 0x0006842c01007387 */ /* 0x000fe20000100800 */
[----:B------:R-:W-:-:S03]  /*f1e0*/  IMAD R47, R47, UR11, RZ ;  /* 0x0000000b2f2f7c24 */ /* 0x000fc6000f8e02ff */
[----:B------:R0:W-:Y:S01]  /*f1f0*/  STL [R1+0x260], R0 ;  /* 0x0002600001007387 */ /* 0x0001e20000100800 */
[----:B------:R-:W-:-:S03]  /*f200*/  LEA R104, P4, R46, R40, 0x1 ;  /* 0x000000282e687211 */ /* 0x000fc600078808ff */
[----:B------:R-:W-:Y:S01]  /*f210*/  STL [R1+0x258], R14 ;  /* 0x0002580e01007387 */ /* 0x000fe20000100800 */
[----:B0-----:R-:W-:-:S03]  /*f220*/  LEA R0, P1, R45, R40, 0x1 ;  /* 0x000000282d007211 */ /* 0x001fc600078208ff */
[----:B------:R-:W-:Y:S01]  /*f230*/  STL [R1+0x278], R13 ;  /* 0x0002780d01007387 */ /* 0x000fe20000100800 */
[----:B------:R-:W-:Y:S01]  /*f240*/  IMAD R48, R48, UR11, RZ ;  /* 0x0000000b30307c24 */ /* 0x000fe2000f8e02ff */
[----:B------:R-:W-:Y:S02]  /*f250*/  LEA R103, P5, R47, R40, 0x1 ;  /* 0x000000282f677211 */ /* 0x000fe400078a08ff */
[----:B------:R0:W-:Y:S01]  /*f260*/  STL [R1+0x284], R0 ;  /* 0x0002840001007387 */ /* 0x0001e20000100800 */
[----:B------:R-:W-:Y:S01]  /*f270*/  IMAD R49, R49, UR11, RZ ;  /* 0x0000000b31317c24 */ /* 0x000fe2000f8e02ff */
[-C--:B------:R-:W-:Y:S01]  /*f280*/  LEA.HI.X.SX32 R12, R46, R37.reuse, 0x1, P4 ;  /* 0x000000252e0c7211 */ /* 0x080fe200020f0eff */
[----:B------:R-:W-:Y:S01]  /*f290*/  IMAD R50, R50, UR11, RZ ;  /* 0x0000000b32327c24 */ /* 0x000fe2000f8e02ff */
[----:B------:R-:W-:Y:S01]  /*f2a0*/  STL [R1+0x68c], R45 ;  /* 0x00068c2d01007387 */ /* 0x000fe20000100800 */
[----:B------:R-:W-:Y:S01]  /*f2b0*/  IMAD R51, R51, UR11, RZ ;  /* 0x0000000b33337c24 */ /* 0x000fe2000f8e02ff */
[----:B0-----:R-:W-:-:S02]  /*f2c0*/  LEA.HI.X.SX32 R0, R45, R37, 0x1, P1 ;  /* 0x000000252d007211 */ /* 0x001fc400008f0eff */
[----:B------:R-:W-:Y:S01]  /*f2d0*/  STL [R1+0x29c], R104 ;  /* 0x00029c6801007387 */ /* 0x000fe20000100800 */
[-C--:B------:R-:W-:Y:S02]  /*f2e0*/  LEA.HI.X.SX32 R81, R47, R37.reuse, 0x1, P5 ;  /* 0x000000252f517211 */ /* 0x080fe400028f0eff */
[-C--:B------:R-:W-:Y:S01]  /*f2f0*/  LEA R10, P1, R48, R40.reuse, 0x1 ;  /* 0x00000028300a7211 */ /* 0x080fe200078208ff */
[----:B------:R-:W-:Y:S01]  /*f300*/  STL [R1+0x280], R0 ;  /* 0x0002800001007387 */ /* 0x000fe20000100800 */
[-C--:B------:R-:W-:Y:S01]  /*f310*/  LEA R80, P4, R49, R40.reuse, 0x1 ;  /* 0x0000002831507211 */ /* 0x080fe200078808ff */
[----:B------:R-:W-:Y:S01]  /*f320*/  IMAD R52, R52, UR11, RZ ;  /* 0x0000000b34347c24 */ /* 0x000fe2000f8e02ff */
[----:B------:R-:W-:Y:S01]  /*f330*/  LEA R94, P5, R50, R40, 0x1 ;  /* 0x00000028325e7211 */ /* 0x000fe200078a08ff */
[----:B------:R-:W-:Y:S01]  /*f340*/  STL [R1+0x2a4], R103 ;  /* 0x0002a46701007387 */ /* 0x000fe20000100800 */
[----:B------:R-:W-:Y:S01]  /*f350*/  IMAD R53, R53, UR11, RZ ;  /* 0x0000000b35357c24 */ /* 0x000fe2000f8e02ff */
[----:B------:R-:W-:-:S02]  /*f360*/  LEA.HI.X.SX32 R11, R48, R37, 0x1, P1 ;  /* 0x00000025300b7211 */ /* 0x000fc400008f0eff */
[----:B------:R-:W-:Y:S01]  /*f370*/  STL [R1+0x694], R46 ;  /* 0x0006942e01007387 */ /* 0x000fe20000100800 */
[----:B------:R-:W-:-:S03]  /*f380*/  LEA R102, P1, R51, R40, 0x1 ;  /* 0x0000002833667211 */ /* 0x000fc600078208ff */
[----:B------:R-:W-:Y:S01]  /*f390*/  STL [R1+0x298], R12 ;  /* 0x0002980c01007387 */ /* 0x000fe20000100800 */
[----:B------:R-:W-:-:S03]  /*f3a0*/  LEA.HI.X.SX32 R9, R50, R37, 0x1, P5 ;  /* 0x0000002532097211 */ /* 0x000fc600028f0eff */
[----:B------:R0:W-:Y:S01]  /*f3b0*/  STL [R1+0x69c], R47 ;  /* 0x00069c2f01007387 */ /* 0x0001e20000100800 */
[----:B------:R-:W-:-:S03]  /*f3c0*/  IMAD R54, R54, UR11, RZ ;  /* 0x0000000b36367c24 */ /* 0x000fc6000f8e02ff */
[----:B------:R-:W-:Y:S01]  /*f3d0*/  STL [R1+0x2a0], R81 ;  /* 0x0002a05101007387 */ /* 0x000fe20000100800 */
[----:B------:R-:W-:Y:S01]  /*f3e0*/  IMAD R55, R55, UR11, RZ ;  /* 0x0000000b37377c24 */ /* 0x000fe2000f8e02ff */
[----:B------:R-:W-:Y:S02]  /*f3f0*/  LEA R79, P5, R53, R40, 0x1 ;  /* 0x00000028354f7211 */ /* 0x000fe400078a08ff */
[----:B------:R-:W-:Y:S01]  /*f400*/  STL [R1+0x2bc], R10 ;  /* 0x0002bc0a01007387 */ /* 0x000fe20000100800 */
[----:B0-----:R-:W-:-:S03]  /*f410*/  LEA.HI.X.SX32 R47, R49, R37, 0x1, P4 ;  /* 0x00000025312f7211 */ /* 0x001fc600020f0eff */
[----:B------:R-:W-:Y:S01]  /*f420*/  STL [R1+0x2c4], R80 ;  /* 0x0002c45001007387 */ /* 0x000fe20000100800 */
[----:B------:R-:W-:Y:S01]  /*f430*/  LEA R125, P4, R52, R40, 0x1 ;  /* 0x00000028347d7211 */ /* 0x000fe200078808ff */
[----:B------:R-:W-:Y:S01]  /*f440*/  IMAD R56, R56, UR11, RZ ;  /* 0x0000000b38387c24 */ /* 0x000fe2000f8e02ff */
[-C--:B------:R-:W-:Y:S01]  /*f450*/  LEA.HI.X.SX32 R46, R51, R37.reuse, 0x1, P1 ;  /* 0x00000025332e7211 */ /* 0x080fe200008f0eff */
[----:B------:R-:W-:Y:S01]  /*f460*/  STL [R1+0x2dc], R94 ;  /* 0x0002dc5e01007387 */ /* 0x000fe20000100800 */
[----:B------:R-:W-:-:S03]  /*f470*/  LEA.HI.X.SX32 R115, R52, R37, 0x1, P4 ;  /* 0x0000002534737211 */ /* 0x000fc600020f0eff */
[----:B------:R-:W-:Y:S01]  /*f480*/  STL [R1+0x2b8], R11 ;  /* 0x0002b80b01007387 */ /* 0x000fe20000100800 */
[----:B------:R-:W-:Y:S01]  /*f490*/  IMAD R57, R57, UR11, RZ ;  /* 0x0000000b39397c24 */ /* 0x000fe2000f8e02ff */
[----:B------:R-:W-:Y:S02]  /*f4a0*/  LEA.HI.X.SX32 R45, R53, R37, 0x1, P5 ;  /* 0x00000025352d7211 */ /* 0x000fe400028f0eff */
[----:B------:R-:W-:Y:S01]  /*f4b0*/  STL [R1+0x2c0], R47 ;  /* 0x0002c02f01007387 */ /* 0x000fe20000100800 */
[----:B------:R-:W-:-:S03]  /*f4c0*/  LEA R101, P1, R54, R40, 0x1 ;  /* 0x0000002836657211 */ /* 0x000fc600078208ff */
[----:B------:R-:W-:Y:S01]  /*f4d0*/  STL [R1+0x2d8], R9 ;  /* 0x0002d80901007387 */ /* 0x000fe20000100800 */
[----:B------:R-:W-:-:S03]  /*f4e0*/  LEA R78, P4, R55, R40, 0x1 ;  /* 0x00000028374e7211 */ /* 0x000fc600078808ff */
[----:B------:R-:W-:Y:S01]  /*f4f0*/  STL [R1+0x2e4], R102 ;  /* 0x0002e46601007387 */ /* 0x000fe20000100800 */
[----:B------:R-:W-:Y:S01]  /*f500*/  LEA R124, P5, R56, R40, 0x1 ;  /* 0x00000028387c7211 */ /* 0x000fe200078a08ff */
[----:B------:R-:W-:Y:S02]  /*f510*/  IMAD R58, R58, UR11, RZ ;  /* 0x0000000b3a3a7c24 */ /* 0x000fe4000f8e02ff */
[----:B------:R-:W-:Y:S01]  /*f520*/  STL [R1+0x2fc], R125 ;  /* 0x0002fc7d01007387 */ /* 0x000fe20000100800 */
[----:B------:R-:W-:-:S03]  /*f530*/  LEA.HI.X.SX32 R8, R54, R37, 0x1, P1 ;  /* 0x0000002536087211 */ /* 0x000fc600008f0eff */
[----:B------:R-:W-:Y:S01]  /*f540*/  STL [R1+0x2e0], R46 ;  /* 0x0002e02e01007387 */ /* 0x000fe20000100800 */
[----:B------:R-:W-:-:S03]  /*f550*/  LEA.HI.X.SX32 R44, R55, R37, 0x1, P4 ;  /* 0x00000025372c7211 */ /* 0x000fc600020f0eff */
[----:B------:R-:W-:Y:S01]  /*f560*/  STL [R1+0x304], R79 ;  /* 0x0003044f01007387 */ /* 0x000fe20000100800 */
[----:B------:R-:W-:Y:S01]  /*f570*/  LEA R77, P1, R57, R40, 0x1 ;  /* 0x00000028394d7211 */ /* 0x000fe200078208ff */
[----:B------:R-:W-:Y:S02]  /*f580*/  IMAD R59, R59, UR11, RZ ;  /* 0x0000000b3b3b7c24 */ /* 0x000fe4000f8e02ff */
[----:B------:R-:W-:Y:S01]  /*f590*/  STL [R1+0x2f8], R115 ;  /* 0x0002f87301007387 */ /* 0x000fe20000100800 */
[----:B------:R-:W-:-:S03]  /*f5a0*/  LEA.HI.X.SX32 R90, R56, R37, 0x1, P5 ;  /* 0x00000025385a7211 */ /* 0x000fc600028f0eff */
[----:B------:R-:W-:Y:S01]  /*f5b0*/  STL [R1+0x300], R45 ;  /* 0x0003002d01007387 */ /* 0x000fe20000100800 */
[----:B------:R-:W-:-:S03]  /*f5c0*/  LEA R93, P4, R58, R40, 0x1 ;  /* 0x000000283a5d7211 */ /* 0x000fc600078808ff */
[----:B------:R-:W-:Y:S01]  /*f5d0*/  STL [R1+0x31c], R101 ;  /* 0x00031c6501007387 */ /* 0x000fe20000100800 */
[----:B------:R-:W-:-:S03]  /*f5e0*/  LEA.HI.X.SX32 R0, R57, R37, 0x1, P1 ;  /* 0x0000002539007211 */ /* 0x000fc600008f0eff */
[----:B------:R-:W-:Y:S01]  /*f5f0*/  STL [R1+0x324], R78 ;  /* 0x0003244e01007387 */ /* 0x000fe20000100800 */
[----:B------:R-:W-:-:S03]  /*f600*/  IMAD R60, R60, UR11, RZ ;  /* 0x0000000b3c3c7c24 */ /* 0x000fc6000f8e02ff */
[----:B------:R-:W-:Y:S01]  /*f610*/  STL [R1+0x33c], R124 ;  /* 0x00033c7c01007387 */ /* 0x000fe20000100800 */
[----:B------:R-:W-:-:S03]  /*f620*/  LEA R76, P5, R59, R40, 0x1 ;  /* 0x000000283b4c7211 */ /* 0x000fc600078a08ff */
[----:B------:R-:W-:Y:S01]  /*f630*/  STL [R1+0x318], R8 ;  /* 0x0003180801007387 */ /* 0x000fe20000100800 */
[----:B------:R-:W-:-:S03]  /*f640*/  IMAD R61, R61, UR11, RZ ;  /* 0x0000000b3d3d7c24 */ /* 0x000fc6000f8e02ff */
[----:B------:R-:W-:Y:S01]  /*f650*/  STL [R1+0x320], R44 ;  /* 0x0003202c01007387 */ /* 0x000fe20000100800 */
[----:B------:R-:W-:-:S03]  /*f660*/  IMAD R62, R62, UR11, RZ ;  /* 0x0000000b3e3e7c24 */ /* 0x000fc6000f8e02ff */
[----:B------:R-:W-:Y:S01]  /*f670*/  STL [R1+0x338], R90 ;  /* 0x0003385a01007387 */ /* 0x000fe20000100800 */
[----:B------:R-:W-:-:S03]  /*f680*/  LEA R123, P1, R60, R40, 0x1 ;  /* 0x000000283c7b7211 */ /* 0x000fc600078208ff */
[----:B------:R-:W-:Y:S01]  /*f690*/  STL [R1+0x344], R77 ;  /* 0x0003444d01007387 */ /* 0x000fe20000100800 */
[----:B------:R-:W-:-:S03]  /*f6a0*/  IMAD R63, R63, UR11, RZ ;  /* 0x0000000b3f3f7c24 */ /* 0x000fc6000f8e02ff */
[----:B------:R-:W-:Y:S01]  /*f6b0*/  STL [R1+0x35c], R93 ;  /* 0x00035c5d01007387 */ /* 0x000fe20000100800 */
[----:B------:R-:W-:-:S03]  /*f6c0*/  LEA.HI.X.SX32 R5, R58, R37, 0x1, P4 ;  /* 0x000000253a057211 */ /* 0x000fc600020f0eff */
[----:B------:R0:W-:Y:S01]  /*f6d0*/  STL [R1+0x340], R0 ;  /* 0x0003400001007387 */ /* 0x0001e20000100800 */
[-C--:B------:R-:W-:Y:S01]  /*f6e0*/  LEA R75, P4, R61, R40.reuse, 0x1 ;  /* 0x000000283d4b7211 */ /* 0x080fe200078808ff */
[----:B------:R-:W-:Y:S01]  /*f6f0*/  IMAD R64, R64, UR11, RZ ;  /* 0x0000000b40407c24 */ /* 0x000fe2000f8e02ff */
[-C--:B------:R-:W-:Y:S01]  /*f700*/  LEA.HI.X.SX32 R117, R60, R37.reuse, 0x1, P1 ;  /* 0x000000253c757211 */ /* 0x080fe200008f0eff */
[----:B------:R-:W-:Y:S01]  /*f710*/  STL [R1+0x364], R76 ;  /* 0x0003644c01007387 */ /* 0x000fe20000100800 */
[-C--:B0-----:R-:W-:Y:S02]  /*f720*/  LEA.HI.X.SX32 R0, R59, R37.reuse, 0x1, P5 ;  /* 0x000000253b007211 */ /* 0x081fe400028f0eff */
[-C--:B------:R-:W-:Y:S02]  /*f730*/  LEA R34, P5, R62, R40.reuse, 0x1 ;  /* 0x000000283e227211 */ /* 0x080fe400078a08ff */
[----:B------:R-:W-:Y:S01]  /*f740*/  LEA.HI.X.SX32 R41, R61, R37, 0x1, P4 ;  /* 0x000000253d297211 */ /* 0x000fe200020f0eff */
[----:B------:R0:W-:Y:S01]  /*f750*/  STL [R1+0x360], R0 ;  /* 0x0003600001007387 */ /* 0x0001e20000100800 */
[----:B------:R-:W-:-:S02]  /*f760*/  LEA R74, P1, R63, R40, 0x1 ;  /* 0x000000283f4a7211 */ /* 0x000fc400078208ff */
[----:B------:R-:W-:Y:S01]  /*f770*/  LEA.HI.X.SX32 R35, R62, R37, 0x1, P5 ;  /* 0x000000253e237211 */ /* 0x000fe200028f0eff */
[----:B------:R-:W-:Y:S01]  /*f780*/  STL [R1+0x358], R5 ;  /* 0x0003580501007387 */ /* 0x000fe20000100800 */
[----:B------:R-:W-:-:S03]  /*f790*/  LEA R89, P4, R64, R40, 0x1 ;  /* 0x0000002840597211 */ /* 0x000fc600078808ff */
[----:B------:R-:W-:Y:S01]  /*f7a0*/  STL [R1+0x37c], R123 ;  /* 0x00037c7b01007387 */ /* 0x000fe20000100800 */
[----:B0-----:R-:W-:-:S03]  /*f7b0*/  LEA.HI.X.SX32 R0, R63, R37, 0x1, P1 ;  /* 0x000000253f007211 */ /* 0x001fc600008f0eff */
[----:B------:R-:W-:Y:S04]  /*f7c0*/  STL [R1+0x384], R75 ;  /* 0x0003844b01007387 */ /* 0x000fe80000100800 */
[----:B------:R-:W-:Y:S04]  /*f7d0*/  STL [R1+0x378], R117 ;  /* 0x0003787501007387 */ /* 0x000fe80000100800 */
[----:B------:R-:W-:Y:S04]  /*f7e0*/  STL [R1+0x39c], R34 ;  /* 0x00039c2201007387 */ /* 0x000fe80000100800 */
[----:B------:R-:W-:Y:S04]  /*f7f0*/  STL [R1+0x380], R41 ;  /* 0x0003802901007387 */ /* 0x000fe80000100800 */
[----:B------:R-:W-:Y:S04]  /*f800*/  STL [R1+0x398], R35 ;  /* 0x0003982301007387 */ /* 0x000fe80000100800 */
[----:B------:R-:W-:Y:S04]  /*f810*/  STL [R1+0x3a4], R74 ;  /* 0x0003a44a01007387 */ /* 0x000fe80000100800 */
[----:B------:R-:W-:Y:S04]  /*f820*/  STL [R1+0x3bc], R89 ;  /* 0x0003bc5901007387 */ /* 0x000fe80000100800 */
[----:B------:R0:W-:Y:S04]  /*f830*/  STL [R1+0x3a0], R0 ;  /* 0x0003a00001007387 */ /* 0x0001e80000100800 */
[----:B------:R-:W2:Y:S04]  /*f840*/  LDL R7, [R1+0x44] ;  /* 0x0000440001077983 */ /* 0x000ea80000100800 */
[----:B------:R-:W2:Y:S01]  /*f850*/  LDL R6, [R1+0x48] ;  /* 0x0000480001067983 */ /* 0x000ea20000100800 */
[----:B------:R-:W-:-:S02]  /*f860*/  IMAD R65, R65, UR11, RZ ;  /* 0x0000000b41417c24 */ /* 0x000fc4000f8e02ff */
[----:B------:R-:W-:-:S03]  /*f870*/  IMAD R66, R66, UR11, RZ ;  /* 0x0000000b42427c24 */ /* 0x000fc6000f8e02ff */
[-C--:B------:R-:W-:Y:S01]  /*f880*/  LEA R73, P5, R65, R40.reuse, 0x1 ;  /* 0x0000002841497211 */ /* 0x080fe200078a08ff */
[----:B------:R-:W-:Y:S02]  /*f890*/  IMAD R67, R67, UR11, RZ ;  /* 0x0000000b43437c24 */ /* 0x000fe4000f8e02ff */
[----:B------:R-:W-:Y:S01]  /*f8a0*/  IMAD R68, R68, UR11, RZ ;  /* 0x0000000b44447c24 */ /* 0x000fe2000f8e02ff */
[-C--:B0-----:R-:W-:Y:S02]  /*f8b0*/  LEA.HI.X.SX32 R0, R65, R37.reuse, 0x1, P5 ;  /* 0x0000002541007211 */ /* 0x081fe400028f0eff */
[-C--:B------:R-:W-:Y:S02]  /*f8c0*/  LEA R122, P1, R66, R40.reuse, 0x1 ;  /* 0x00000028427a7211 */ /* 0x080fe400078208ff */
[-C--:B------:R-:W-:Y:S01]  /*f8d0*/  LEA.HI.X.SX32 R100, R64, R37.reuse, 0x1, P4 ;  /* 0x0000002540647211 */ /* 0x080fe200020f0eff */
[----:B------:R-:W-:Y:S01]  /*f8e0*/  IMAD R69, R69, UR11, RZ ;  /* 0x0000000b45457c24 */ /* 0x000fe2000f8e02ff */
[CC--:B------:R-:W-:Y:S01]  /*f8f0*/  LEA R120, P4, R67.reuse, R40.reuse, 0x1 ;  /* 0x0000002843787211 */ /* 0x0c0fe200078808ff */
[----:B------:R-:W-:Y:S01]  /*f900*/  IMAD R70, R70, UR11, RZ ;  /* 0x0000000b46467c24 */ /* 0x000fe2000f8e02ff */
[----:B------:R-:W-:Y:S01]  /*f910*/  LEA R121, P5, R68, R40, 0x1 ;  /* 0x0000002844797211 */ /* 0x000fe200078a08ff */
[----:B------:R0:W-:Y:S01]  /*f920*/  STL [R1+0x3c0], R0 ;  /* 0x0003c00001007387 */ /* 0x0001e20000100800 */
[-C--:B------:R-:W-:Y:S01]  /*f930*/  LEA.HI.X.SX32 R92, R66, R37.reuse, 0x1, P1 ;  /* 0x00000025425c7211 */ /* 0x080fe200008f0eff */
[----:B------:R-:W-:Y:S01]  /*f940*/  IMAD R72, R72, UR11, RZ ;  /* 0x0000000b48487c24 */ /* 0x000fe2000f8e02ff */
[-C--:B------:R-:W-:Y:S01]  /*f950*/  LEA.HI.X.SX32 R2, R67, R37.reuse, 0x1, P4 ;  /* 0x0000002543027211 */ /* 0x080fe200020f0eff */
[----:B------:R-:W-:Y:S01]  /*f960*/  STL [R1+0x3c4], R73 ;  /* 0x0003c44901007387 */ /* 0x000fe20000100800 */
[----:B------:R-:W-:Y:S01]  /*f970*/  IMAD R71, R71, UR11, RZ ;  /* 0x0000000b47477c24 */ /* 0x000fe2000f8e02ff */
[----:B------:R-:W-:-:S02]  /*f980*/  LEA.HI.X.SX32 R91, R68, R37, 0x1, P5 ;  /* 0x00000025445b7211 */ /* 0x000fc400028f0eff */
[----:B------:R-:W-:Y:S01]  /*f990*/  STL [R1+0x3b8], R100 ;  /* 0x0003b86401007387 */ /* 0x000fe20000100800 */
[----:B------:R-:W-:-:S03]  /*f9a0*/  LEA R39, P1, R69, R40, 0x1 ;  /* 0x0000002845277211 */ /* 0x000fc600078208ff */
[----:B------:R-:W-:Y:S01]  /*f9b0*/  STL [R1+0x3dc], R122 ;  /* 0x0003dc7a01007387 */ /* 0x000fe20000100800 */
[----:B------:R-:W-:-:S03]  /*f9c0*/  LEA R42, P4, R70, R40, 0x1 ;  /* 0x00000028462a7211 */ /* 0x000fc600078808ff */
[----:B------:R-:W-:Y:S01]  /*f9d0*/  STL [R1+0x3e4], R120 ;  /* 0x0003e47801007387 */ /* 0x000fe20000100800 */
[----:B------:R-:W-:-:S03]  /*f9e0*/  LEA R118, P6, R72, R40, 0x1 ;  /* 0x0000002848767211 */ /* 0x000fc600078c08ff */
[----:B------:R-:W-:Y:S01]  /*f9f0*/  STL [R1+0x3d8], R92 ;  /* 0x0003d85c01007387 */ /* 0x000fe20000100800 */
[----:B------:R-:W-:-:S03]  /*fa00*/  LEA R3, P5, R71, R40, 0x1 ;  /* 0x0000002847037211 */ /* 0x000fc600078a08ff */
[----:B------:R-:W-:Y:S01]  /*fa10*/  STL [R1+0x3fc], R121 ;  /* 0x0003fc7901007387 */ /* 0x000fe20000100800 */
[----:B------:R-:W-:-:S03]  /*fa20*/  LEA.HI.X.SX32 R43, R70, R37, 0x1, P4 ;  /* 0x00000025462b7211 */ /* 0x000fc600020f0eff */
[----:B------:R-:W-:Y:S01]  /*fa30*/  STL [R1+0x3e0], R2 ;  /* 0x0003e00201007387 */ /* 0x000fe20000100800 */
[----:B0-----:R-:W-:-:S03]  /*fa40*/  LEA.HI.X.SX32 R0, R69, R37, 0x1, P1 ;  /* 0x0000002545007211 */ /* 0x001fc600008f0eff */
[----:B------:R-:W-:Y:S01]  /*fa50*/  STL [R1+0x3f8], R91 ;  /* 0x0003f85b01007387 */ /* 0x000fe20000100800 */
[----:B------:R-:W-:-:S03]  /*fa60*/  LEA.HI.X.SX32 R38, R71, R37, 0x1, P5 ;  /* 0x0000002547267211 */ /* 0x000fc600028f0eff */
[----:B------:R-:W-:Y:S01]  /*fa70*/  STL [R1+0x400], R39 ;  /* 0x0004002701007387 */ /* 0x000fe20000100800 */
[----:B------:R-:W-:-:S03]  /*fa80*/  PRMT R4, RZ, 0x7610, R4 ;  /* 0x00007610ff047816 */ /* 0x000fc60000000004 */
[----:B------:R-:W-:Y:S01]  /*fa90*/  STL [R1+0x414], R42 ;  /* 0x0004142a01007387 */ /* 0x000fe20000100800 */
[----:B------:R-:W-:-:S03]  /*faa0*/  LEA.HI.X.SX32 R72, R72, R37, 0x1, P6 ;  /* 0x0000002548487211 */ /* 0x000fc600030f0eff */
[----:B------:R-:W3:Y:S04]  /*fab0*/  LDL R70, [R1+0x104] ;  /* 0x0001040001467983 */ /* 0x000ee80000100800 */
[----:B------:R-:W-:Y:S04]  /*fac0*/  STL [R1+0x19c], R118 ;  /* 0x00019c7601007387 */ /* 0x000fe80000100800 */
[----:B------:R-:W-:Y:S04]  /*fad0*/  STL [R1+0x418], R3 ;  /* 0x0004180301007387 */ /* 0x000fe80000100800 */
[----:B------:R-:W4:Y:S04]  /*fae0*/  LDL R71, [R1+0xc8] ;  /* 0x0000c80001477983 */ /* 0x000f280000100800 */
[----:B------:R-:W-:Y:S04]  /*faf0*/  STL [R1+0x194], R43 ;  /* 0x0001942b01007387 */ /* 0x000fe80000100800 */
[----:B------:R-:W-:Y:S04]  /*fb00*/  STL [R1+0x18c], R0 ;  /* 0x00018c0001007387 */ /* 0x000fe80000100800 */
[----:B------:R-:W-:Y:S04]  /*fb10*/  STL [R1+0x198], R38 ;  /* 0x0001982601007387 */ /* 0x000fe80000100800 */
[----:B------:R-:W-:Y:S04]  /*fb20*/  STL [R1+0x190], R72 ;  /* 0x0001904801007387 */ /* 0x000fe80000100800 */
[----:B--2---:R0:W2:Y:S04]  /*fb30*/  @P0 LDG.E.U16 R4, desc[UR20][R6.64] ;  /* 0x0000001406040981 */ /* 0x0040a8000c1e1500 */
[----:B------:R-:W2:Y:S01]  /*fb40*/  LDL R7, [R1+0x64] ;  /* 0x0000640001077983 */ /* 0x000ea20000100800 */
[----:B------:R-:W-:Y:S01]  /*fb50*/  PRMT R32, RZ, 0x7610, R32 ;  /* 0x00007610ff207816 */ /* 0x000fe20000000020 */
[----:B0-----:R-:W-:-:S02]  /*fb60*/  @P0 IMAD.MOV.U32 R6, RZ, RZ, R99 ;  /* 0x000000ffff060224 */ /* 0x001fc400078e0063 */
[----:B------:R0:W-:Y:S04]  /*fb70*/  STS.U16 [R36+UR9], R119 ;  /* 0x0000007724007988 */ /* 0x0001e80008000409 */
[----:B0-----:R-:W3:Y:S04]  /*fb80*/  LDL R119, [R1+0x84] ;  /* 0x0000840001777983 */ /* 0x001ee80000100800 */
[----:B------:R-:W3:Y:S04]  /*fb90*/  LDL.LU R99, [R1+0x79c] ;  /* 0x00079c0001637983 */ /* 0x000ee80000300800 */
[----:B--2---:R0:W2:Y:S04]  /*fba0*/  @P0 LDG.E.U16 R32, desc[UR20][R6.64] ;  /* 0x0000001406200981 */ /* 0x0040a8000c1e1500 */
[----:B------:R-:W2:Y:S01]  /*fbb0*/  LDL.LU R7, [R1+0x28] ;  /* 0x0000280001077983 */ /* 0x000ea20000300800 */
[----:B------:R-:W-:Y:S01]  /*fbc0*/  PRMT R31, RZ, 0x7610, R31 ;  /* 0x00007610ff1f7816 */ /* 0x000fe2000000001f */
[----:B0-----:R-:W-:-:S02]  /*fbd0*/  @P0 IMAD.MOV.U32 R6, RZ, RZ, R116 ;  /* 0x000000ffff060224 */ /* 0x001fc400078e0074 */
[----:B------:R-:W3:Y:S04]  /*fbe0*/  LDL.LU R116, [R1+0x798] ;  /* 0x0007980001747983 */ /* 0x000ee80000300800 */
[----:B--2---:R3:W-:Y:S02]  /*fbf0*/  STS.U16 [R36+UR9+0x400], R7 ;  /* 0x0004000724007988 */ /* 0x0047e40008000409 */
[----:B---3--:R-:W-:Y:S02]  /*fc00*/  @P0 IMAD.MOV.U32 R7, RZ, RZ, R119 ;  /* 0x000000ffff070224 */ /* 0x008fe400078e0077 */
[----:B------:R-:W2:Y:S04]  /*fc10*/  LDL.LU R119, [R1+0x18] ;  /* 0x0000180001777983 */ /* 0x000ea80000300800 */
[----:B------:R0:W3:Y:S04]  /*fc20*/  @P0 LDG.E.U16 R31, desc[UR20][R6.64] ;  /* 0x00000014061f0981 */ /* 0x0000e8000c1e1500 */
[----:B------:R-:W0:Y:S04]  /*fc30*/  LDL R6, [R1+0xa4] ;  /* 0x0000a40001067983 */ /* 0x000e280000100800 */
[----:B------:R-:W0:Y:S01]  /*fc40*/  LDL R7, [R1+0xa8] ;  /* 0x0000a80001077983 */ /* 0x000e220000100800 */
[----:B------:R-:W-:-:S03]  /*fc50*/  PRMT R30, RZ, 0x7610, R30 ;  /* 0x00007610ff1e7816 */ /* 0x000fc6000000001e */
[----:B------:R1:W-:Y:S04]  /*fc60*/  STS.U16 [R36+UR9+0x800], R99 ;  /* 0x0008006324007988 */ /* 0x0003e80008000409 */
[----:B-1----:R-:W2:Y:S01]  /*fc70*/  LDL R99, [R1+0x144] ;  /* 0x0001440001637983 */ /* 0x002ea20000100800 */
[----:B0-----:R-:W-:-:S04]  /*fc80*/  @P0 LOP3.LUT R7, R7, R6, RZ, 0x3c, !PT ;  /* 0x0000000607070212 */ /* 0x001fc800078e3cff */
[----:B------:R-:W-:-:S04]  /*fc90*/  @P0 LOP3.LUT R6, R7, R6, RZ, 0x3c, !PT ;  /* 0x0000000607060212 */ /* 0x000fc800078e3cff */
[----:B------:R-:W-:-:S05]  /*fca0*/  @P0 LOP3.LUT R7, R7, R6, RZ, 0x3c, !PT ;  /* 0x0000000607070212 */ /* 0x000fca00078e3cff */
[----:B------:R4:W2:Y:S04]  /*fcb0*/  @P0 LDG.E.U16 R30, desc[UR20][R6.64] ;  /* 0x00000014061e0981 */ /* 0x0008a8000c1e1500 */
[----:B------:R-:W2:Y:S04]  /*fcc0*/  LDL.LU R6, [R1+0x24] ;  /* 0x0000240001067983 */ /* 0x000ea80000300800 */
[----:B------:R-:W3:Y:S01]  /*fcd0*/  LDL R7, [R1+0xc4] ;  /* 0x0000c40001077983 */ /* 0x000ee20000100800 */
[----:B------:R-:W-:-:S03]  /*fce0*/  PRMT R29, RZ, 0x7610, R29 ;  /* 0x00007610ff1d7816 */ /* 0x000fc6000000001d */
[----:B--2---:R4:W-:Y:S02]  /*fcf0*/  STS.U16 [R36+UR9+0xc00], R6 ;  /* 0x000c000624007988 */ /* 0x0049e40008000409 */
[----:B----4-:R-:W-:Y:S02]  /*fd00*/  @P0 IMAD.MOV.U32 R6, RZ, RZ, R71 ;  /* 0x000000ffff060224 */ /* 0x010fe400078e0047 */
[----:B------:R-:W2:Y:S04]  /*fd10*/  LDL.LU R71, [R1+0x14] ;  /* 0x0000140001477983 */ /* 0x000ea80000300800 */
[----:B---3--:R0:W3:Y:S04]  /*fd20*/  @P0 LDG.E.U16 R29, desc[UR20][R6.64] ;  /* 0x00000014061d0981 */ /* 0x0080e8000c1e1500 */
[----:B------:R-:W4:Y:S01]  /*fd30*/  LDL R7, [R1+0xe4] ;  /* 0x0000e40001077983 */ /* 0x000f220000100800 */
[----:B------:R-:W-:Y:S01]  /*fd40*/  PRMT R28, RZ, 0x7610, R28 ;  /* 0x00007610ff1c7816 */ /* 0x000fe2000000001c */
[----:B0-----:R-:W-:-:S02]  /*fd50*/  @P0 IMAD.MOV.U32 R6, RZ, RZ, R98 ;  /* 0x000000ffff060224 */ /* 0x001fc400078e0062 */
[----:B------:R0:W-:Y:S04]  /*fd60*/  STS.U16 [R36+UR9+0x1000], R116 ;  /* 0x0010007424007988 */ /* 0x0001e80008000409 */
[----:B0-----:R-:W2:Y:S04]  /*fd70*/  LDL R116, [R1+0x168] ;  /* 0x0001680001747983 */ /* 0x001ea80000100800 */
[----:B------:R-:W2:Y:S04]  /*fd80*/  LDL.LU R98, [R1+0x794] ;  /* 0x0007940001627983 */ /* 0x000ea80000300800 */
[----:B----4-:R0:W4:Y:S04]  /*fd90*/  @P0 LDG.E.U16 R28, desc[UR20][R6.64] ;  /* 0x00000014061c0981 */ /* 0x010128000c1e1500 */
[----:B------:R-:W2:Y:S01]  /*fda0*/  LDL.LU R7, [R1+0x20] ;  /* 0x0000200001077983 */ /* 0x000ea20000300800 */
[----:B------:R-:W-:Y:S01]  /*fdb0*/  PRMT R27, RZ, 0x7610, R27 ;  /* 0x00007610ff1b7816 */ /* 0x000fe2000000001b */
[----:B0-----:R-:W-:-:S02]  /*fdc0*/  @P0 IMAD.MOV.U32 R6, RZ, RZ, R113 ;  /* 0x000000ffff060224 */ /* 0x001fc400078e0071 */
[----:B------:R-:W3:Y:S04]  /*fdd0*/  LDL.LU R113, [R1+0x790] ;  /* 0x0007900001717983 */ /* 0x000ee80000300800 */
[----:B--2---:R0:W-:Y:S02]  /*fde0*/  STS.U16 [R36+UR9+0x1400], R7 ;  /* 0x0014000724007988 */ /* 0x0041e40008000409 */
[----:B0-----:R-:W-:Y:S02]  /*fdf0*/  @P0 IMAD.MOV.U32 R7, RZ, RZ, R70 ;  /* 0x000000ffff070224 */ /* 0x001fe400078e0046 */
[----:B------:R-:W2:Y:S04]  /*fe00*/  LDL.LU R70, [R1+0x10] ;  /* 0x0000100001467983 */ /* 0x000ea80000300800 */
[----:B------:R0:W2:Y:S04]  /*fe10*/  @P0 LDG.E.U16 R27, desc[UR20][R6.64] ;  /* 0x00000014061b0981 */ /* 0x0000a8000c1e1500 */
[----:B------:R-:W0:Y:S04]  /*fe20*/  LDL R6, [R1+0x124] ;  /* 0x0001240001067983 */ /* 0x000e280000100800 */
[----:B------:R-:W0:Y:S01]  /*fe30*/  LDL R7, [R1+0x128] ;  /* 0x0001280001077983 */ /* 0x000e220000100800 */
[----:B------:R-:W-:-:S02]  /*fe40*/  PRMT R26, RZ, 0x7610, R26 ;  /* 0x00007610ff1a7816 */ /* 0x000fc4000000001a */
[----:B------:R-:W-:Y:S02]  /*fe50*/  PRMT R25, RZ, 0x7610, R25 ;  /* 0x00007610ff197816 */ /* 0x000fe40000000019 */
[----:B------:R-:W-:Y:S01]  /*fe60*/  PRMT R24, RZ, 0x7610, R24 ;  /* 0x00007610ff187816 */ /* 0x000fe20000000018 */
[----:B------:R1:W-:Y:S01]  /*fe70*/  STS.U16 [R36+UR9+0x1800], R98 ;  /* 0x0018006224007988 */ /* 0x0003e20008000409 */
[----:B------:R-:W-:-:S03]  /*fe80*/  PRMT R23, RZ, 0x7610, R23 ;  /* 0x00007610ff177816 */ /* 0x000fc60000000017 */
[----:B-1----:R-:W2:Y:S04]  /*fe90*/  LDL.LU R98, [R1+0x1c] ;  /* 0x00001c0001627983 */ /* 0x002ea80000300800 */
[----:B------:R1:W-:Y:S01]  /*fea0*/  STS.U16 [R36+UR9+0x2400], R119 ;  /* 0x0024007724007988 */ /* 0x0003e20008000409 */
[----:B0-----:R-:W-:-:S04]  /*feb0*/  @P0 LOP3.LUT R7, R7, R6, RZ, 0x3c, !PT ;  /* 0x0000000607070212 */ /* 0x001fc800078e3cff */
[----:B------:R-:W-:-:S04]  /*fec0*/  @P0 LOP3.LUT R6, R7, R6, RZ, 0x3c, !PT ;  /* 0x0000000607060212 */ /* 0x000fc800078e3cff */
[----:B------:R-:W-:-:S05]  /*fed0*/  @P0 LOP3.LUT R7, R7, R6, RZ, 0x3c, !PT ;  /* 0x0000000607070212 */ /* 0x000fca00078e3cff */
[----:B------:R0:W3:Y:S02]  /*fee0*/  @P0 LDG.E.U16 R26, desc[UR20][R6.64] ;  /* 0x00000014061a0981 */ /* 0x0000e4000c1e1500 */
[----:B0-----:R-:W-:Y:S02]  /*fef0*/  @P0 IMAD.MOV.U32 R6, RZ, RZ, R97 ;  /* 0x000000ffff060224 */ /* 0x001fe400078e0061 */
[----:B------:R-:W-:Y:S01]  /*ff00*/  @P0 IMAD.MOV.U32 R7, RZ, RZ, R99 ;  /* 0x000000ffff070224 */ /* 0x000fe200078e0063 */
[----:B------:R-:W3:Y:S04]  /*ff10*/  LDL.LU R97, [R1+0x78c] ;  /* 0x00078c0001617983 */ /* 0x000ee80000300800 */
[----:B------:R0:W3:Y:S04]  /*ff20*/  @P0 LDG.E.U16 R25, desc[UR20][R6.64] ;  /* 0x0000001406190981 */ /* 0x0000e8000c1e1500 */
[----:B------:R-:W3:Y:S01]  /*ff30*/  LDL.LU R99, [R1+0xc] ;  /* 0x00000c0001637983 */ /* 0x000ee20000300800 */
[----:B0-----:R-:W-:-:S02]  /*ff40*/  @P0 IMAD.MOV.U32 R6, RZ, RZ, R116 ;  /* 0x000000ffff060224 */ /* 0x001fc400078e0074 */
[----:B------:R-:W-:Y:S02]  /*ff50*/  @P0 IMAD.MOV.U32 R7, RZ, RZ, R86 ;  /* 0x000000ffff070224 */ /* 0x000fe400078e0056 */
[----:B------:R-:W3:Y:S04]  /*ff60*/  LDL.LU R86, [R1+0x788] ;  /* 0x0007880001567983 */ /* 0x000ee80000300800 */
[----:B------:R0:W3:Y:S02]  /*ff70*/  @P0 LDG.E.U16 R24, desc[UR20][R6.64] ;  /* 0x0000001406180981 */ /* 0x0000e4000c1e1500 */
[----:B0-----:R-:W-:Y:S02]  /*ff80*/  @P0 IMAD.MOV.U32 R6, RZ, RZ, R110 ;  /* 0x000000ffff060224 */ /* 0x001fe400078e006e */
[----:B------:R-:W-:-:S02]  /*ff90*/  @P0 IMAD.MOV.U32 R7, RZ, RZ, R20 ;  /* 0x000000ffff070224 */ /* 0x000fc400078e0014 */
[----:B------:R-:W3:Y:S04]  /*ffa0*/  LDL.LU R20, [R1+0x784] ;  /* 0x0007840001147983 */ /* 0x000ee80000300800 */
[----:B------:R-:W4:Y:S04]  /*ffb0*/  LDL.LU R110, [R1+0x780] ;  /* 0x00078000016e7983 */ /* 0x000f280000300800 */
[----:B------:R0:W4:Y:S04]  /*ffc0*/  @P0 LDG.E.U16 R23, desc[UR20][R6.64] ;  /* 0x0000001406170981 */ /* 0x000128000c1e1500 */
[----:B-1----:R-:W4:Y:S01]  /*ffd0*/  LDL.LU R119, [R1+0x8] ;  /* 0x0000080001777983 */ /* 0x002f220000300800 */
[----:B0-----:R-:W-:-:S03]  /*ffe0*/  @P0 IMAD.MOV.U32 R7, RZ, RZ, R19 ;  /* 0x000000ffff070224 */ /* 0x001fc600078e0013 */
[----:B------:R-:W4:Y:S01]  /*fff0*/  LDL.LU R19, [R1+0x77c] ;  /* 0x00077c0001137983 */ /* 0x000f220000300800 */
[----:B------:R-:W-:Y:S01]  /*10000*/  PRMT R22, RZ, 0x7610, R22 ;  /* 0x00007610ff167816 */ /* 0x000fe20000000016 */
[----:B------:R-:W-:Y:S01]  /*10010*/  @P0 IMAD.MOV.U32 R6, RZ, RZ, R112 ;  /* 0x000000ffff060224 */ /* 0x000fe200078e0070 */
[----:B------:R-:W-:Y:S01]  /*10020*/  PRMT R21, RZ, 0x7610, R21 ;  /* 0x00007610ff157816 */ /* 0x000fe20000000015 */
[----:B------:R-:W4:Y:S04]  /*10030*/  LDL.LU R112, [R1+0x778] ;  /* 0x0007780001707983 */ /* 0x000f280000300800 */
[----:B------:R0:W4:Y:S04]  /*10040*/  @P0 LDG.E.U16 R22, desc[UR20][R6.64] ;  /* 0x0000001406160981 */ /* 0x000128000c1e1500 */
[----:B------:R1:W-:Y:S01]  /*10050*/  STS.U16 [R36+UR9+0x2c00], R71 ;  /* 0x002c004724007988 */ /* 0x0003e20008000409 */
[----:B0-----:R-:W-:-:S02]  /*10060*/  @P0 IMAD.MOV.U32 R6, RZ, RZ, R96 ;  /* 0x000000ffff060224 */ /* 0x001fc400078e0060 */
[----:B------:R-:W-:Y:S02]  /*10070*/  @P0 IMAD.MOV.U32 R7, RZ, RZ, R18 ;  /* 0x000000ffff070224 */ /* 0x000fe400078e0012 */
[----:B------:R-:W4:Y:S04]  /*10080*/  LDL.LU R18, [R1+0x774] ;  /* 0x0007740001127983 */ /* 0x000f280000300800 */
[----:B------:R-:W4:Y:S04]  /*10090*/  LDL.LU R96, [R1+0x770] ;  /* 0x0007700001607983 */ /* 0x000f280000300800 */
[----:B------:R0:W4:Y:S04]  /*100a0*/  @P0 LDG.E.U16 R21, desc[UR20][R6.64] ;  /* 0x0000001406150981 */ /* 0x000128000c1e1500 */
[----:B-1----:R-:W4:Y:S01]  /*100b0*/  LDL.LU R71, [R1+0x4] ;  /* 0x0000040001477983 */ /* 0x002f220000300800 */
[----:B0-----:R-:W-:-:S03]  /*100c0*/  @P0 IMAD.MOV.U32 R7, RZ, RZ, R17 ;  /* 0x000000ffff070224 */ /* 0x001fc600078e0011 */
[----:B------:R-:W4:Y:S01]  /*100d0*/  LDL.LU R17, [R1+0x76c] ;  /* 0x00076c0001117983 */ /* 0x000f220000300800 */
[----:B------:R-:W-:-:S03]  /*100e0*/  @P0 IMAD.MOV.U32 R6, RZ, RZ, R16 ;  /* 0x000000ffff060224 */ /* 0x000fc600078e0010 */
[----:B------:R-:W4:Y:S04]  /*100f0*/  LDL.LU R16, [R1+0x768] ;  /* 0x0007680001107983 */ /* 0x000f280000300800 */
[----:B--2---:R0:W-:Y:S04]  /*10100*/  STS.U16 [R36+UR9+0x3400], R70 ;  /* 0x0034004624007988 */ /* 0x0041e80008000409 */
[----:B0-----:R-:W2:Y:S01]  /*10110*/  LDL.LU R70, [R1] ;  /* 0x0000000001467983 */ /* 0x001ea20000300800 */
[----:B---3--:R-:W-:-:S06]  /*10120*/  PRMT R20, RZ, 0x7610, R20 ;  /* 0x00007610ff147816 */ /* 0x008fcc0000000014 */
[----:B------:R0:W3:Y:S02]  /*10130*/  @P0 LDG.E.U16 R20, desc[UR20][R6.64] ;  /* 0x0000001406140981 */ /* 0x0000e4000c1e1500 */
[----:B0-----:R-:W-:Y:S02]  /*10140*/  @P0 IMAD.MOV.U32 R6, RZ, RZ, R107 ;  /* 0x000000ffff060224 */ /* 0x001fe400078e006b */
[----:B------:R-:W-:Y:S01]  /*10150*/  @P0 IMAD.MOV.U32 R7, RZ, RZ, R88 ;  /* 0x000000ffff070224 */ /* 0x000fe200078e0058 */
[----:B----4-:R-:W-:Y:S01]  /*10160*/  PRMT R19, RZ, 0x7610, R19 ;  /* 0x00007610ff137816 */ /* 0x010fe20000000013 */
[----:B------:R-:W4:Y:S04]  /*10170*/  LDL.LU R88, [R1+0x764] ;  /* 0x0007640001587983 */ /* 0x000f280000300800 */
[----:B------:R-:W2:Y:S04]  /*10180*/  LDL.LU R107, [R1+0x760] ;  /* 0x00076000016b7983 */ /* 0x000ea80000300800 */
[----:B------:R0:W2:Y:S02]  /*10190*/  @P0 LDG.E.U16 R19, desc[UR20][R6.64] ;  /* 0x0000001406130981 */ /* 0x0000a4000c1e1500 */
[----:B0-----:R-:W-:-:S02]  /*101a0*/  @P0 IMAD.MOV.U32 R7, RZ, RZ, R15 ;  /* 0x000000ffff070224 */ /* 0x001fc400078e000f */
[----:B------:R-:W2:Y:S01]  /*101b0*/  LDL.LU R15, [R1+0x75c] ;  /* 0x00075c00010f7983 */ /* 0x000ea20000300800 */
[----:B------:R-:W-:Y:S01]  /*101c0*/  PRMT R18, RZ, 0x7610, R18 ;  /* 0x00007610ff127816 */ /* 0x000fe20000000012 */
[----:B------:R-:W-:Y:S02]  /*101d0*/  @P0 IMAD.MOV.U32 R6, RZ, RZ, R87 ;  /* 0x000000ffff060224 */ /* 0x000fe400078e0057 */
[----:B------:R-:W3:Y:S04]  /*101e0*/  LDL.LU R87, [R1+0x758] ;  /* 0x0007580001577983 */ /* 0x000ee80000300800 */
[----:B------:R0:W3:Y:S02]  /*101f0*/  @P0 LDG.E.U16 R18, desc[UR20][R6.64] ;  /* 0x0000001406120981 */ /* 0x0000e4000c1e1500 */
[----:B0-----:R-:W-:-:S02]  /*10200*/  @P0 IMAD.MOV.U32 R6, RZ, RZ, R95 ;  /* 0x000000ffff060224 */ /* 0x001fc400078e005f */
[----:B------:R-:W-:Y:S01]  /*10210*/  @P0 IMAD.MOV.U32 R7, RZ, RZ, R14 ;  /* 0x000000ffff070224 */ /* 0x000fe200078e000e */
[----:B------:R-:W-:Y:S01]  /*10220*/  PRMT R17, RZ, 0x7610, R17 ;  /* 0x00007610ff117816 */ /* 0x000fe20000000011 */
[----:B------:R-:W3:Y:S01]  /*10230*/  LDL.LU R14, [R1+0x754] ;  /* 0x00075400010e7983 */ /* 0x000ee20000300800 */
[----:B------:R-:W-:-:S03]  /*10240*/  PRMT R16, RZ, 0x7610, R16 ;  /* 0x00007610ff107816 */ /* 0x000fc60000000010 */
[----:B------:R-:W4:Y:S04]  /*10250*/  LDL.LU R95, [R1+0x750] ;  /* 0x00075000015f7983 */ /* 0x000f280000300800 */
[----:B------:R0:W4:Y:S02]  /*10260*/  @P0 LDG.E.U16 R17, desc[UR20][R6.64] ;  /* 0x0000001406110981 */ /* 0x000124000c1e1500 */
[----:B0-----:R-:W-:Y:S02]  /*10270*/  @P0 IMAD.MOV.U32 R6, RZ, RZ, R114 ;  /* 0x000000ffff060224 */ /* 0x001fe400078e0072 */
[----:B------:R-:W-:Y:S02]  /*10280*/  @P0 IMAD.MOV.U32 R7, RZ, RZ, R13 ;  /* 0x000000ffff070224 */ /* 0x000fe400078e000d */
[----:B------:R-:W4:Y:S04]  /*10290*/  LDL.LU R13, [R1+0x74c] ;  /* 0x00074c00010d7983 */ /* 0x000f280000300800 */
[----:B------:R0:W4:Y:S04]  /*102a0*/  @P0 LDG.E.U16 R16, desc[UR20][R6.64] ;  /* 0x0000001406100981 */ /* 0x000128000c1e1500 */
[----:B------:R-:W4:Y:S01]  /*102b0*/  LDL.LU R114, [R1+0x748] ;  /* 0x0007480001727983 */ /* 0x000f220000300800 */
[----:B0-----:R-:W-:-:S03]  /*102c0*/  @P0 IMAD.MOV.U32 R7, RZ, RZ, R12 ;  /* 0x000000ffff070224 */ /* 0x001fc600078e000c */
[----:B------:R-:W4:Y:S01]  /*102d0*/  LDL.LU R12, [R1+0x744] ;  /* 0x00074400010c7983 */ /* 0x000f220000300800 */
[----:B------:R-:W-:-:S03]  /*102e0*/  @P0 IMAD.MOV.U32 R6, RZ, RZ, R104 ;  /* 0x000000ffff060224 */ /* 0x000fc600078e0068 */
[----:B------:R-:W4:Y:S01]  /*102f0*/  LDL.LU R104, [R1+0x740] ;  /* 0x0007400001687983 */ /* 0x000f220000300800 */
[----:B--2---:R-:W-:-:S06]  /*10300*/  PRMT R15, RZ, 0x7610, R15 ;  /* 0x00007610ff0f7816 */ /* 0x004fcc000000000f */
[----:B------:R0:W2:Y:S02]  /*10310*/  @P0 LDG.E.U16 R15, desc[UR20][R6.64] ;  /* 0x00000014060f0981 */ /* 0x0000a4000c1e1500 */
[----:B0-----:R-:W-:Y:S02]  /*10320*/  @P0 IMAD.MOV.U32 R7, RZ, RZ, R11 ;  /* 0x000000ffff070224 */ /* 0x001fe400078e000b */
[----:B------:R-:W2:Y:S01]  /*10330*/  LDL.LU R11, [R1+0x73c] ;  /* 0x00073c00010b7983 */ /* 0x000ea20000300800 */
[----:B------:R-:W-:-:S03]  /*10340*/  @P0 IMAD.MOV.U32 R6, RZ, RZ, R10 ;  /* 0x000000ffff060224 */ /* 0x000fc600078e000a */
[----:B------:R-:W2:Y:S01]  /*10350*/  LDL.LU R10, [R1+0x738] ;  /* 0x00073800010a7983 */ /* 0x000ea20000300800 */
[----:B---3--:R-:W-:-:S06]  /*10360*/  PRMT R14, RZ, 0x7610, R14 ;  /* 0x00007610ff0e7816 */ /* 0x008fcc000000000e */
[----:B------:R0:W3:Y:S02]  /*10370*/  @P0 LDG.E.U16 R14, desc[UR20][R6.64] ;  /* 0x00000014060e0981 */ /* 0x0000e4000c1e1500 */
[----:B0-----:R-:W-:Y:S02]  /*10380*/  @P0 IMAD.MOV.U32 R6, RZ, RZ, R94 ;  /* 0x000000ffff060224 */ /* 0x001fe400078e005e */
[----:B------:R-:W-:Y:S02]  /*10390*/  @P0 IMAD.MOV.U32 R7, RZ, RZ, R9 ;  /* 0x000000ffff070224 */ /* 0x000fe400078e0009 */
[----:B------:R-:W3:Y:S01]  /*103a0*/  LDL.LU R9, [R1+0x734] ;  /* 0x0007340001097983 */ /* 0x000ee20000300800 */
[----:B----4-:R-:W-:-:S03]  /*103b0*/  PRMT R13, RZ, 0x7610, R13 ;  /* 0x00007610ff0d7816 */ /* 0x010fc6000000000d */
[----:B------:R-:W4:Y:S04]  /*103c0*/  LDL.LU R94, [R1+0x730] ;  /* 0x00073000015e7983 */ /* 0x000f280000300800 */
[----:B------:R0:W3:Y:S01]  /*103d0*/  @P0 LDG.E.U16 R13, desc[UR20][R6.64] ;  /* 0x00000014060d0981 */ /* 0x0000e2000c1e1500 */
[----:B------:R-:W-:Y:S01]  /*103e0*/  PRMT R12, RZ, 0x7610, R12 ;  /* 0x00007610ff0c7816 */ /* 0x000fe2000000000c */
        /* <DEDUP_REMOVED lines=9> */
[----:B--2---:R-:W-:Y:S02]  /*10480*/  PRMT R11, RZ, 0x7610, R11 ;  /* 0x00007610ff0b7816 */ /* 0x004fe4000000000b */
[----:B------:R-:W-:-:S04]  /*10490*/  PRMT R10, RZ, 0x7610, R10 ;  /* 0x00007610ff0a7816 */ /* 0x000fc8000000000a */
[----:B------:R0:W2:Y:S02]  /*104a0*/  @P0 LDG.E.U16 R11, desc[UR20][R6.64] ;  /* 0x00000014060b0981 */ /* 0x0000a4000c1e1500 */
[----:B0-----:R-:W-:Y:S02]  /*104b0*/  @P0 IMAD.MOV.U32 R6, RZ, RZ, R124 ;  /* 0x000000ffff060224 */ /* 0x001fe400078e007c */
[----:B------:R-:W-:Y:S02]  /*104c0*/  @P0 IMAD.MOV.U32 R7, RZ, RZ, R90 ;  /* 0x000000ffff070224 */ /* 0x000fe400078e005a */
[----:B------:R-:W2:Y:S04]  /*104d0*/  LDL.LU R90, [R1+0x71c] ;  /* 0x00071c00015a7983 */ /* 0x000ea80000300800 */
[----:B------:R0:W2:Y:S04]  /*104e0*/  @P0 LDG.E.U16 R10, desc[UR20][R6.64] ;  /* 0x00000014060a0981 */ /* 0x0000a8000c1e1500 */
[----:B------:R-:W2:Y:S01]  /*104f0*/  LDL.LU R124, [R1+0x718] ;  /* 0x00071800017c7983 */ /* 0x000ea20000300800 */
[----:B0-----:R-:W-:-:S03]  /*10500*/  @P0 IMAD.MOV.U32 R7, RZ, RZ, R5 ;  /* 0x000000ffff070224 */ /* 0x001fc600078e0005 */
[----:B------:R-:W2:Y:S01]  /*10510*/  LDL.LU R5, [R1+0x714] ;  /* 0x0007140001057983 */ /* 0x000ea20000300800 */
[----:B---3--:R-:W-:Y:S01]  /*10520*/  PRMT R9, RZ, 0x7610, R9 ;  /* 0x00007610ff097816 */ /* 0x008fe20000000009 */
[----:B------:R-:W-:Y:S02]  /*10530*/  @P0 IMAD.MOV.U32 R6, RZ, RZ, R93 ;  /* 0x000000ffff060224 */ /* 0x000fe400078e005d */
[----:B------:R-:W3:Y:S04]  /*10540*/  LDL.LU R93, [R1+0x710] ;  /* 0x00071000015d7983 */ /* 0x000ee80000300800 */
[----:B------:R0:W3:Y:S02]  /*10550*/  @P0 LDG.E.U16 R9, desc[UR20][R6.64] ;  /* 0x0000001406090981 */ /* 0x0000e4000c1e1500 */
[----:B0-----:R-:W-:-:S02]  /*10560*/  @P0 IMAD.MOV.U32 R6, RZ, RZ, R123 ;  /* 0x000000ffff060224 */ /* 0x001fc400078e007b */
[----:B------:R-:W-:Y:S01]  /*10570*/  @P0 IMAD.MOV.U32 R7, RZ, RZ, R117 ;  /* 0x000000ffff070224 */ /* 0x000fe200078e0075 */
[----:B------:R0:W-:Y:S04]  /*10580*/  STS.U16 [R36+UR9+0x4c00], R71 ;  /* 0x004c004724007988 */ /* 0x0001e80008000409 */
[----:B------:R-:W3:Y:S01]  /*10590*/  LDL.LU R117, [R1+0x70c] ;  /* 0x00070c0001757983 */ /* 0x000ee20000300800 */
[----:B----4-:R-:W-:-:S03]  /*105a0*/  PRMT R8, RZ, 0x7610, R8 ;  /* 0x00007610ff087816 */ /* 0x010fc60000000008 */
[----:B------:R-:W4:Y:S04]  /*105b0*/  LDL.LU R123, [R1+0x708] ;  /* 0x00070800017b7983 */ /* 0x000f280000300800 */
[----:B------:R1:W3:Y:S04]  /*105c0*/  @P0 LDG.E.U16 R8, desc[UR20][R6.64] ;  /* 0x0000001406080981 */ /* 0x0002e8000c1e1500 */
[----:B0-----:R-:W3:Y:S01]  /*105d0*/  LDL R71, [R1+0x4c] ;  /* 0x00004c0001477983 */ /* 0x001ee20000100800 */
[----:B-1----:R-:W-:Y:S02]  /*105e0*/  PRMT R7, RZ, 0x7610, R7 ;  /* 0x00007610ff077816 */ /* 0x002fe40000000007 */
[----:B------:R-:W-:Y:S01]  /*105f0*/  PRMT R6, RZ, 0x7610, R6 ;  /* 0x00007610ff067816 */ /* 0x000fe20000000006 */
[----:B------:R0:W-:Y:S04]  /*10600*/  STS.U16 [R36+UR9+0x2800], R97 ;  /* 0x0028006124007988 */ /* 0x0001e80008000409 */
[----:B------:R1:W3:Y:S02]  /*10610*/  @P0 LDG.E.U16 R7, desc[UR20][R34.64] ;  /* 0x0000001422070981 */ /* 0x0002e4000c1e1500 */
[----:B-1----:R-:W-:-:S02]  /*10620*/  @P0 IMAD.MOV.U32 R34, RZ, RZ, R89 ;  /* 0x000000ffff220224 */ /* 0x002fc400078e0059 */
[----:B------:R-:W-:Y:S02]  /*10630*/  @P0 IMAD.MOV.U32 R35, RZ, RZ, R100 ;  /* 0x000000ffff230224 */ /* 0x000fe400078e0064 */
[----:B------:R-:W3:Y:S04]  /*10640*/  LDL.LU R100, [R1+0x704] ;  /* 0x0007040001647983 */ /* 0x000ee80000300800 */
[----:B------:R-:W3:Y:S04]  /*10650*/  LDL.LU R89, [R1+0x700] ;  /* 0x0007000001597983 */ /* 0x000ee80000300800 */
[----:B0-----:R-:W3:Y:S04]  /*10660*/  LDL R97, [R1+0x6c] ;  /* 0x00006c0001617983 */ /* 0x001ee80000100800 */
[----:B------:R0:W3:Y:S04]  /*10670*/  @P0 LDG.E.U16 R6, desc[UR20][R34.64] ;  /* 0x0000001422060981 */ /* 0x0000e8000c1e1500 */
[----:B------:R1:W-:Y:S01]  /*10680*/  STS.U16 [R36+UR9+0x2000], R113 ;  /* 0x0020007124007988 */ /* 0x0003e20008000409 */
[----:B0-----:R-:W-:-:S02]  /*10690*/  @P0 IMAD.MOV.U32 R34, RZ, RZ, R122 ;  /* 0x000000ffff220224 */ /* 0x001fc400078e007a */
[----:B------:R-:W-:Y:S02]  /*106a0*/  @P0 IMAD.MOV.U32 R35, RZ, RZ, R92 ;  /* 0x000000ffff230224 */ /* 0x000fe400078e005c */
[----:B------:R-:W4:Y:S04]  /*106b0*/  LDL.LU R92, [R1+0x6fc] ;  /* 0x0006fc00015c7983 */ /* 0x000f280000300800 */
[----:B------:R-:W4:Y:S04]  /*106c0*/  LDL.LU R122, [R1+0x6f8] ;  /* 0x0006f800017a7983 */ /* 0x000f280000300800 */
[----:B-1----:R-:W4:Y:S04]  /*106d0*/  LDL R113, [R1+0x8c] ;  /* 0x00008c0001717983 */ /* 0x002f280000100800 */
[----:B------:R0:W-:Y:S01]  /*106e0*/  STS.U16 [R36+UR9+0x5400], R70 ;  /* 0x0054004624007988 */ /* 0x0001e20008000409 */
[----:B--2---:R-:W-:-:S06]  /*106f0*/  PRMT R5, RZ, 0x7610, R5 ;  /* 0x00007610ff057816 */ /* 0x004fcc0000000005 */
[----:B------:R1:W2:Y:S02]  /*10700*/  @P0 LDG.E.U16 R5, desc[UR20][R34.64] ;  /* 0x0000001422050981 */ /* 0x0002a4000c1e1500 */
[----:B-1----:R-:W-:Y:S02]  /*10710*/  @P0 IMAD.MOV.U32 R35, RZ, RZ, R91 ;  /* 0x000000ffff230224 */ /* 0x002fe400078e005b */
[----:B------:R-:W-:Y:S01]  /*10720*/  @P0 IMAD.MOV.U32 R34, RZ, RZ, R121 ;  /* 0x000000ffff220224 */ /* 0x000fe200078e0079 */
[----:B------:R-:W2:Y:S04]  /*10730*/  LDL.LU R91, [R1+0x6f4] ;  /* 0x0006f400015b7983 */ /* 0x000ea80000300800 */
[----:B------:R-:W2:Y:S04]  /*10740*/  LDL.LU R121, [R1+0x6f0] ;  /* 0x0006f00001797983 */ /* 0x000ea80000300800 */
[----:B0-----:R-:W2:Y:S01]  /*10750*/  LDL R70, [R1+0xb0] ;  /* 0x0000b00001467983 */ /* 0x001ea20000100800 */
[----:B------:R-:W-:-:S03]  /*10760*/  PRMT R40, RZ, 0x7610, R40 ;  /* 0x00007610ff287816 */ /* 0x000fc60000000028 */
[----:B------:R0:W-:Y:S04]  /*10770*/  STS.U16 [R36+UR9+0x1c00], R98 ;  /* 0x001c006224007988 */ /* 0x0001e80008000409 */
[----:B------:R1:W2:Y:S04]  /*10780*/  @P0 LDG.E.U16 R40, desc[UR20][R34.64] ;  /* 0x0000001422280981 */ /* 0x0002a8000c1e1500 */
[----:B0-----:R-:W2:Y:S01]  /*10790*/  LDL R98, [R1+0xac] ;  /* 0x0000ac0001627983 */ /* 0x001ea20000100800 */
[----:B-1----:R-:W-:-:S06]  /*107a0*/  PRMT R35, RZ, 0x7610, R35 ;  /* 0x00007610ff237816 */ /* 0x002fcc0000000023 */
[----:B------:R0:W2:Y:S01]  /*107b0*/  @P0 LDG.E.U16 R35, desc[UR20][R42.64] ;  /* 0x000000142a230981 */ /* 0x0000a2000c1e1500 */
[----:B------:R-:W-:Y:S01]  /*107c0*/  PRMT R33, RZ, 0x7610, R33 ;  /* 0x00007610ff217816 */ /* 0x000fe20000000021 */
[----:B0-----:R-:W-:Y:S02]  /*107d0*/  @P0 IMAD.MOV.U32 R42, RZ, RZ, R118 ;  /* 0x000000ffff2a0224 */ /* 0x001fe400078e0076 */
[----:B------:R-:W2:Y:S04]  /*107e0*/  LDL.LU R118, [R1+0x6ec] ;  /* 0x0006ec0001767983 */ /* 0x000ea80000300800 */
[----:B------:R-:W2:Y:S01]  /*107f0*/  LDL R116, [R1+0xec] ;  /* 0x0000ec0001747983 */ /* 0x000ea20000100800 */
[----:B------:R-:W-:-:S03]  /*10800*/  @P0 IMAD.MOV.U32 R43, RZ, RZ, R72 ;  /* 0x000000ffff2b0224 */ /* 0x000fc600078e0048 */
[----:B------:R0:W-:Y:S04]  /*10810*/  STS.U16 [R36+UR9+0x3c00], R99 ;  /* 0x003c006324007988 */ /* 0x0001e80008000409 */
[----:B------:R1:W-:Y:S01]  /*10820*/  STS.U16 [R36+UR9+0x4400], R119 ;  /* 0x0044007724007988 */ /* 0x0003e20008000409 */
[----:B------:R-:W-:-:S03]  /*10830*/  PRMT R69, RZ, 0x7610, R69 ;  /* 0x00007610ff457816 */ /* 0x000fc60000000045 */
[----:B------:R3:W2:Y:S04]  /*10840*/  @P0 LDG.E.U16 R33, desc[UR20][R42.64] ;  /* 0x000000142a210981 */ /* 0x0006a8000c1e1500 */
[----:B0-----:R-:W2:Y:S04]  /*10850*/  LDL R99, [R1+0x10c] ;  /* 0x00010c0001637983 */ /* 0x001ea80000100800 */
[----:B-1----:R-:W2:Y:S01]  /*10860*/  LDL R119, [R1+0x110] ;  /* 0x0001100001777983 */ /* 0x002ea20000100800 */
[----:B---3--:R-:W-:Y:S02]  /*10870*/  @P0 IMAD.MOV.U32 R42, RZ, RZ, R117 ;  /* 0x000000ffff2a0224 */ /* 0x008fe400078e0075 */
[----:B------:R-:W-:Y:S01]  /*10880*/  @P0 IMAD.MOV.U32 R43, RZ, RZ, R71 ;  /* 0x000000ffff2b0224 */ /* 0x000fe200078e0047 */
[----:B------:R-:W3:Y:S04]  /*10890*/  LDL.LU R117, [R1+0x6e8] ;  /* 0x0006e80001757983 */ /* 0x000ee80000300800 */
[----:B------:R-:W3:Y:S01]  /*108a0*/  LDL R71, [R1+0x12c] ;  /* 0x00012c0001477983 */ /* 0x000ee20000100800 */
[----:B------:R-:W-:-:S03]  /*108b0*/  PRMT R68, RZ, 0x7610, R68 ;  /* 0x00007610ff447816 */ /* 0x000fc60000000044 */
[----:B------:R0:W3:Y:S01]  /*108c0*/  @P0 LDG.E.U16 R69, desc[UR20][R42.64] ;  /* 0x000000142a450981 */ /* 0x0000e2000c1e1500 */
[----:B------:R-:W-:Y:S01]  /*108d0*/  PRMT R67, RZ, 0x7610, R67 ;  /* 0x00007610ff437816 */ /* 0x000fe20000000043 */
[----:B0-----:R-:W-:Y:S02]  /*108e0*/  @P0 IMAD.MOV.U32 R42, RZ, RZ, R90 ;  /* 0x000000ffff2a0224 */ /* 0x001fe400078e005a */
[----:B------:R-:W-:Y:S01]  /*108f0*/  @P0 IMAD.MOV.U32 R43, RZ, RZ, R97 ;  /* 0x000000ffff2b0224 */ /* 0x000fe200078e0061 */
[----:B------:R-:W3:Y:S04]  /*10900*/  LDL.LU R90, [R1+0x6e4] ;  /* 0x0006e400015a7983 */ /* 0x000ee80000300800 */
[----:B------:R0:W3:Y:S02]  /*10910*/  @P0 LDG.E.U16 R68, desc[UR20][R42.64] ;  /* 0x000000142a440981 */ /* 0x0000e4000c1e1500 */
[----:B0-----:R-:W-:-:S02]  /*10920*/  @P0 IMAD.MOV.U32 R42, RZ, RZ, R115 ;  /* 0x000000ffff2a0224 */ /* 0x001fc400078e0073 */
[----:B----4-:R-:W-:Y:S01]  /*10930*/  @P0 IMAD.MOV.U32 R43, RZ, RZ, R113 ;  /* 0x000000ffff2b0224 */ /* 0x010fe200078e0071 */
[----:B------:R-:W4:Y:S04]  /*10940*/  LDL.LU R115, [R1+0x6e0] ;  /* 0x0006e00001737983 */ /* 0x000f280000300800 */
[----:B------:R2:W4:Y:S02]  /*10950*/  @P0 LDG.E.U16 R67, desc[UR20][R42.64] ;  /* 0x000000142a430981 */ /* 0x000524000c1e1500 */
[----:B--2---:R-:W-:Y:S02]  /*10960*/  @P0 IMAD.MOV.U32 R42, RZ, RZ, R70 ;  /* 0x000000ffff2a0224 */ /* 0x004fe400078e0046 */
[----:B------:R-:W2:Y:S01]  /*10970*/  LDL R70, [R1+0x16c] ;  /* 0x00016c0001467983 */ /* 0x000ea20000100800 */
[----:B------:R-:W-:-:S02]  /*10980*/  PRMT R66, RZ, 0x7610, R66 ;  /* 0x00007610ff427816 */ /* 0x000fc40000000042 */
[----:B------:R-:W-:Y:S01]  /*10990*/  PRMT R65, RZ, 0x7610, R65 ;  /* 0x00007610ff417816 */ /* 0x000fe20000000041 */
[----:B------:R0:W-:Y:S01]  /*109a0*/  STS.U16 [R36+UR9+0x3000], R110 ;  /* 0x0030006e24007988 */ /* 0x0001e20008000409 */
[----:B------:R-:W-:-:S05]  /*109b0*/  @P0 IMAD.MOV.U32 R43, RZ, RZ, R98 ;  /* 0x000000ffff2b0224 */ /* 0x000fca00078e0062 */
[----:B------:R1:W4:Y:S02]  /*109c0*/  @P0 LDG.E.U16 R66, desc[UR20][R42.64] ;  /* 0x000000142a420981 */ /* 0x000324000c1e1500 */
[----:B-1----:R-:W-:Y:S02]  /*109d0*/  @P0 IMAD.MOV.U32 R43, RZ, RZ, R88 ;  /* 0x000000ffff2b0224 */ /* 0x002fe400078e0058 */
[----:B------:R-:W-:Y:S01]  /*109e0*/  @P0 IMAD.MOV.U32 R42, RZ, RZ, R114 ;  /* 0x000000ffff2a0224 */ /* 0x000fe200078e0072 */
[----:B------:R-:W4:Y:S04]  /*109f0*/  LDL.LU R88, [R1+0x6dc] ;  /* 0x0006dc0001587983 */ /* 0x000f280000300800 */
[----:B------:R-:W4:Y:S04]  /*10a00*/  LDL.LU R114, [R1+0x6d8] ;  /* 0x0006d80001727983 */ /* 0x000f280000300800 */
[----:B0-----:R-:W4:Y:S04]  /*10a10*/  LDL R110, [R1+0x1a0] ;  /* 0x0001a000016e7983 */ /* 0x001f280000100800 */
[----:B------:R0:W4:Y:S01]  /*10a20*/  @P0 LDG.E.U16 R65, desc[UR20][R42.64] ;  /* 0x000000142a410981 */ /* 0x000122000c1e1500 */
[----:B------:R-:W-:Y:S01]  /*10a30*/  PRMT R64, RZ, 0x7610, R64 ;  /* 0x00007610ff407816 */ /* 0x000fe20000000040 */
[----:B0-----:R-:W-:-:S02]  /*10a40*/  @P0 IMAD.MOV.U32 R42, RZ, RZ, R87 ;  /* 0x000000ffff2a0224 */ /* 0x001fc400078e0057 */
[----:B------:R-:W4:Y:S01]  /*10a50*/  LDL.LU R87, [R1+0x6d4] ;  /* 0x0006d40001577983 */ /* 0x000f220000300800 */
[----:B------:R-:W-:-:S03]  /*10a60*/  @P0 IMAD.MOV.U32 R43, RZ, RZ, R116 ;  /* 0x000000ffff2b0224 */ /* 0x000fc600078e0074 */
[----:B------:R-:W4:Y:S01]  /*10a70*/  LDL R97, [R1+0x1c0] ;  /* 0x0001c00001617983 */ /* 0x000f220000100800 */
[----:B------:R-:W-:-:S03]  /*10a80*/  PRMT R63, RZ, 0x7610, R63 ;  /* 0x00007610ff3f7816 */ /* 0x000fc6000000003f */
[----:B------:R-:W4:Y:S04]  /*10a90*/  LDL R113, [R1+0x1e0] ;  /* 0x0001e00001717983 */ /* 0x000f280000100800 */
[----:B------:R0:W4:Y:S01]  /*10aa0*/  @P0 LDG.E.U16 R64, desc[UR20][R42.64] ;  /* 0x000000142a400981 */ /* 0x000122000c1e1500 */
[----:B------:R-:W-:-:S03]  /*10ab0*/  PRMT R62, RZ, 0x7610, R62 ;  /* 0x00007610ff3e7816 */ /* 0x000fc6000000003e */
[----:B------:R-:W4:Y:S01]  /*10ac0*/  LDL R98, [R1+0x200] ;  /* 0x0002000001627983 */ /* 0x000f220000100800 */
[----:B0-----:R-:W-:Y:S02]  /*10ad0*/  @P0 IMAD.MOV.U32 R42, RZ, RZ, R119 ;  /* 0x000000ffff2a0224 */ /* 0x001fe400078e0077 */
[----:B------:R-:W-:-:S05]  /*10ae0*/  @P0 IMAD.MOV.U32 R43, RZ, RZ, R99 ;  /* 0x000000ffff2b0224 */ /* 0x000fca00078e0063 */
[----:B------:R0:W4:Y:S02]  /*10af0*/  @P0 LDG.E.U16 R63, desc[UR20][R42.64] ;  /* 0x000000142a3f0981 */ /* 0x000124000c1e1500 */
[----:B0-----:R-:W-:Y:S02]  /*10b00*/  @P0 IMAD.MOV.U32 R42, RZ, RZ, R112 ;  /* 0x000000ffff2a0224 */ /* 0x001fe400078e0070 */
[----:B---3--:R-:W-:Y:S01]  /*10b10*/  @P0 IMAD.MOV.U32 R43, RZ, RZ, R71 ;  /* 0x000000ffff2b0224 */ /* 0x008fe200078e0047 */
[----:B------:R-:W3:Y:S04]  /*10b20*/  LDL.LU R112, [R1+0x6d0] ;  /* 0x0006d00001707983 */ /* 0x000ee80000300800 */
[----:B------:R-:W3:Y:S04]  /*10b30*/  LDL R116, [R1+0x220] ;  /* 0x0002200001747983 */ /* 0x000ee80000100800 */
[----:B------:R0:W3:Y:S01]  /*10b40*/  @P0 LDG.E.U16 R62, desc[UR20][R42.64] ;  /* 0x000000142a3e0981 */ /* 0x0000e2000c1e1500 */
[----:B------:R-:W-:Y:S01]  /*10b50*/  PRMT R61, RZ, 0x7610, R61 ;  /* 0x00007610ff3d7816 */ /* 0x000fe2000000003d */
[----:B0-----:R-:W-:-:S02]  /*10b60*/  @P0 IMAD.MOV.U32 R43, RZ, RZ, R111 ;  /* 0x000000ffff2b0224 */ /* 0x001fc400078e006f */
[----:B------:R-:W-:Y:S01]  /*10b70*/  @P0 IMAD.MOV.U32 R42, RZ, RZ, R86 ;  /* 0x000000ffff2a0224 */ /* 0x000fe200078e0056 */
[----:B------:R-:W3:Y:S04]  /*10b80*/  LDL.LU R111, [R1+0x6cc] ;  /* 0x0006cc00016f7983 */ /* 0x000ee80000300800 */
[----:B------:R-:W3:Y:S04]  /*10b90*/  LDL.LU R86, [R1+0x6c8] ;  /* 0x0006c80001567983 */ /* 0x000ee80000300800 */
[----:B------:R-:W3:Y:S04]  /*10ba0*/  LDL R99, [R1+0x240] ;  /* 0x0002400001637983 */ /* 0x000ee80000100800 */
[----:B------:R-:W3:Y:S04]  /*10bb0*/  LDL R71, [R1+0x260] ;  /* 0x0002600001477983 */ /* 0x000ee80000100800 */
[----:B------:R0:W3:Y:S02]  /*10bc0*/  @P0 LDG.E.U16 R61, desc[UR20][R42.64] ;  /* 0x000000142a3d0981 */ /* 0x0000e4000c1e1500 */
[----:B0-----:R-:W-:-:S02]  /*10bd0*/  @P0 IMAD.MOV.U32 R42, RZ, RZ, R85 ;  /* 0x000000ffff2a0224 */ /* 0x001fc400078e0055 */
[----:B------:R-:W3:Y:S04]  /*10be0*/  LDL.LU R85, [R1+0x6c4] ;  /* 0x0006c40001557983 */ /* 0x000ee80000300800 */
[----:B------:R-:W3:Y:S01]  /*10bf0*/  LDL R119, [R1+0x280] ;  /* 0x0002800001777983 */ /* 0x000ee20000100800 */
[----:B--2---:R-:W-:-:S03]  /*10c00*/  @P0 IMAD.MOV.U32 R43, RZ, RZ, R70 ;  /* 0x000000ffff2b0224 */ /* 0x004fc600078e0046 */
[----:B------:R-:W2:Y:S01]  /*10c10*/  LDL R70, [R1+0x284] ;  /* 0x0002840001467983 */ /* 0x000ea20000100800 */
[----:B------:R-:W-:Y:S02]  /*10c20*/  PRMT R60, RZ, 0x7610, R60 ;  /* 0x00007610ff3c7816 */ /* 0x000fe4000000003c */
[----:B------:R-:W-:-:S04]  /*10c30*/  PRMT R59, RZ, 0x7610, R59 ;  /* 0x00007610ff3b7816 */ /* 0x000fc8000000003b */
[----:B------:R0:W2:Y:S01]  /*10c40*/  @P0 LDG.E.U16 R60, desc[UR20][R42.64] ;  /* 0x000000142a3c0981 */ /* 0x0000a2000c1e1500 */
[----:B------:R-:W-:Y:S01]  /*10c50*/  PRMT R58, RZ, 0x7610, R58 ;  /* 0x00007610ff3a7816 */ /* 0x000fe2000000003a */
[----:B0-----:R-:W-:Y:S01]  /*10c60*/  @P0 IMAD.MOV.U32 R42, RZ, RZ, R109 ;  /* 0x000000ffff2a0224 */ /* 0x001fe200078e006d */
[----:B------:R-:W-:Y:S01]  /*10c70*/  PRMT R57, RZ, 0x7610, R57 ;  /* 0x00007610ff397816 */ /* 0x000fe20000000039 */
[----:B------:R-:W2:Y:S01]  /*10c80*/  LDL.LU R109, [R1+0x6c0] ;  /* 0x0006c000016d7983 */ /* 0x000ea20000300800 */
[----:B----4-:R-:W-:-:S05]  /*10c90*/  @P0 IMAD.MOV.U32 R43, RZ, RZ, R110 ;  /* 0x000000ffff2b0224 */ /* 0x010fca00078e006e */
[----:B------:R0:W4:Y:S02]  /*10ca0*/  @P0 LDG.E.U16 R59, desc[UR20][R42.64] ;  /* 0x000000142a3b0981 */ /* 0x000124000c1e1500 */
[----:B0-----:R-:W-:Y:S01]  /*10cb0*/  @P0 IMAD.MOV.U32 R42, RZ, RZ, R84 ;  /* 0x000000ffff2a0224 */ /* 0x001fe200078e0054 */
[----:B------:R-:W-:Y:S01]  /*10cc0*/  PRMT R56, RZ, 0x7610, R56 ;  /* 0x00007610ff387816 */ /* 0x000fe20000000038 */
[----:B------:R-:W4:Y:S01]  /*10cd0*/  LDL.LU R84, [R1+0x6bc] ;  /* 0x0006bc0001547983 */ /* 0x000f220000300800 */
[----:B------:R-:W-:-:S05]  /*10ce0*/  @P0 IMAD.MOV.U32 R43, RZ, RZ, R97 ;  /* 0x000000ffff2b0224 */ /* 0x000fca00078e0061 */
[----:B------:R0:W4:Y:S02]  /*10cf0*/  @P0 LDG.E.U16 R58, desc[UR20][R42.64] ;  /* 0x000000142a3a0981 */ /* 0x000124000c1e1500 */
[----:B0-----:R-:W-:Y:S02]  /*10d00*/  @P0 IMAD.MOV.U32 R42, RZ, RZ, R108 ;  /* 0x000000ffff2a0224 */ /* 0x001fe400078e006c */
[----:B------:R-:W-:Y:S01]  /*10d10*/  @P0 IMAD.MOV.U32 R43, RZ, RZ, R113 ;  /* 0x000000ffff2b0224 */ /* 0x000fe200078e0071 */
[----:B------:R-:W-:Y:S01]  /*10d20*/  PRMT R55, RZ, 0x7610, R55 ;  /* 0x00007610ff377816 */ /* 0x000fe20000000037 */
[----:B------:R-:W4:Y:S04]  /*10d30*/  LDL.LU R108, [R1+0x6b8] ;  /* 0x0006b800016c7983 */ /* 0x000f280000300800 */
[----:B------:R0:W4:Y:S02]  /*10d40*/  @P0 LDG.E.U16 R57, desc[UR20][R42.64] ;  /* 0x000000142a390981 */ /* 0x000124000c1e1500 */
[----:B0-----:R-:W-:-:S02]  /*10d50*/  @P0 IMAD.MOV.U32 R42, RZ, RZ, R83 ;  /* 0x000000ffff2a0224 */ /* 0x001fc400078e0053 */
[----:B------:R-:W-:Y:S01]  /*10d60*/  @P0 IMAD.MOV.U32 R43, RZ, RZ, R98 ;  /* 0x000000ffff2b0224 */ /* 0x000fe200078e0062 */
[----:B------:R-:W-:Y:S01]  /*10d70*/  PRMT R54, RZ, 0x7610, R54 ;  /* 0x00007610ff367816 */ /* 0x000fe20000000036 */
[----:B------:R-:W4:Y:S04]  /*10d80*/  LDL.LU R83, [R1+0x6b4] ;  /* 0x0006b40001537983 */ /* 0x000f280000300800 */
[----:B------:R0:W4:Y:S02]  /*10d90*/  @P0 LDG.E.U16 R56, desc[UR20][R42.64] ;  /* 0x000000142a380981 */ /* 0x000124000c1e1500 */
[----:B0-----:R-:W-:Y:S02]  /*10da0*/  @P0 IMAD.MOV.U32 R42, RZ, RZ, R106 ;  /* 0x000000ffff2a0224 */ /* 0x001fe400078e006a */
[----:B---3--:R-:W-:Y:S01]  /*10db0*/  @P0 IMAD.MOV.U32 R43, RZ, RZ, R116 ;  /* 0x000000ffff2b0224 */ /* 0x008fe200078e0074 */
[----:B------:R-:W-:Y:S01]  /*10dc0*/  PRMT R53, RZ, 0x7610, R53 ;  /* 0x00007610ff357816 */ /* 0x000fe20000000035 */
[----:B------:R-:W3:Y:S04]  /*10dd0*/  LDL.LU R106, [R1+0x6b0] ;  /* 0x0006b000016a7983 */ /* 0x000ee80000300800 */
[----:B------:R0:W3:Y:S02]  /*10de0*/  @P0 LDG.E.U16 R55, desc[UR20][R42.64] ;  /* 0x000000142a370981 */ /* 0x0000e4000c1e1500 */
[----:B0-----:R-:W-:-:S02]  /*10df0*/  @P0 IMAD.MOV.U32 R42, RZ, RZ, R82 ;  /* 0x000000ffff2a0224 */ /* 0x001fc400078e0052 */
[----:B------:R-:W-:Y:S01]  /*10e00*/  @P0 IMAD.MOV.U32 R43, RZ, RZ, R99 ;  /* 0x000000ffff2b0224 */ /* 0x000fe200078e0063 */
[----:B------:R-:W-:Y:S01]  /*10e10*/  PRMT R52, RZ, 0x7610, R52 ;  /* 0x00007610ff347816 */ /* 0x000fe20000000034 */
[----:B------:R-:W3:Y:S04]  /*10e20*/  LDL.LU R82, [R1+0x6ac] ;  /* 0x0006ac0001527983 */ /* 0x000ee80000300800 */
[----:B------:R0:W3:Y:S02]  /*10e30*/  @P0 LDG.E.U16 R54, desc[UR20][R42.64] ;  /* 0x000000142a360981 */ /* 0x0000e4000c1e1500 */
[----:B0-----:R-:W-:Y:S02]  /*10e40*/  @P0 IMAD.MOV.U32 R42, RZ, RZ, R105 ;  /* 0x000000ffff2a0224 */ /* 0x001fe400078e0069 */
[----:B------:R-:W-:Y:S01]  /*10e50*/  @P0 IMAD.MOV.U32 R43, RZ, RZ, R71 ;  /* 0x000000ffff2b0224 */ /* 0x000fe200078e0047 */
[----:B------:R-:W-:Y:S01]  /*10e60*/  PRMT R51, RZ, 0x7610, R51 ;  /* 0x00007610ff337816 */ /* 0x000fe20000000033 */
[----:B------:R-:W3:Y:S04]  /*10e70*/  LDL.LU R105, [R1+0x6a8] ;  /* 0x0006a80001697983 */ /* 0x000ee80000300800 */
[----:B------:R0:W3:Y:S01]  /*10e80*/  @P0 LDG.E.U16 R53, desc[UR20][R42.64] ;  /* 0x000000142a350981 */ /* 0x0000e2000c1e1500 */
[----:B------:R-:W-:-:S03]  /*10e90*/  PRMT R50, RZ, 0x7610, R50 ;  /* 0x00007610ff327816 */ /* 0x000fc60000000032 */
[----:B------:R-:W3:Y:S04]  /*10ea0*/  LDL R99, [R1+0x340] ;  /* 0x0003400001637983 */ /* 0x000ee80000100800 */
[----:B------:R-:W3:Y:S01]  /*10eb0*/  LDL R71, [R1+0x360] ;  /* 0x0003600001477983 */ /* 0x000ee20000100800 */
[----:B0-----:R-:W-:Y:S01]  /*10ec0*/  @P0 IMAD.MOV.U32 R43, RZ, RZ, R119 ;  /* 0x000000ffff2b0224 */ /* 0x001fe200078e0077 */
[----:B------:R-:W-:Y:S01]  /*10ed0*/  PRMT R49, RZ, 0x7610, R49 ;  /* 0x00007610ff317816 */ /* 0x000fe20000000031 */
[----:B--2---:R-:W-:-:S05]  /*10ee0*/  @P0 IMAD.MOV.U32 R42, RZ, RZ, R70 ;  /* 0x000000ffff2a0224 */ /* 0x004fca00078e0046 */
[----:B------:R0:W2:Y:S02]  /*10ef0*/  @P0 LDG.E.U16 R52, desc[UR20][R42.64] ;  /* 0x000000142a340981 */ /* 0x0000a4000c1e1500 */
[----:B0-----:R-:W-:Y:S02]  /*10f00*/  @P0 IMAD.MOV.U32 R42, RZ, RZ, R103 ;  /* 0x000000ffff2a0224 */ /* 0x001fe400078e0067 */
[----:B------:R-:W-:Y:S02]  /*10f10*/  @P0 IMAD.MOV.U32 R43, RZ, RZ, R81 ;  /* 0x000000ffff2b0224 */ /* 0x000fe400078e0051 */
[----:B------:R-:W2:Y:S04]  /*10f20*/  LDL.LU R81, [R1+0x6a4] ;  /* 0x0006a40001517983 */ /* 0x000ea80000300800 */
[----:B------:R-:W2:Y:S04]  /*10f30*/  LDL.LU R103, [R1+0x6a0] ;  /* 0x0006a00001677983 */ /* 0x000ea80000300800 */
[----:B------:R0:W2:Y:S04]  /*10f40*/  @P0 LDG.E.U16 R51, desc[UR20][R42.64] ;  /* 0x000000142a330981 */ /* 0x0000a8000c1e1500 */
[----:B------:R-:W2:Y:S01]  /*10f50*/  LDL R70, [R1+0x3a0] ;  /* 0x0003a00001467983 */ /* 0x000ea20000100800 */
[----:B0-----:R-:W-:-:S02]  /*10f60*/  @P0 IMAD.MOV.U32 R42, RZ, RZ, R80 ;  /* 0x000000ffff2a0224 */ /* 0x001fc400078e0050 */
[----:B------:R-:W-:Y:S02]  /*10f70*/  @P0 IMAD.MOV.U32 R43, RZ, RZ, R47 ;  /* 0x000000ffff2b0224 */ /* 0x000fe400078e002f */
[----:B------:R-:W2:Y:S04]  /*10f80*/  LDL.LU R47, [R1+0x69c] ;  /* 0x00069c00012f7983 */ /* 0x000ea80000300800 */
[----:B------:R-:W3:Y:S04]  /*10f90*/  LDL.LU R80, [R1+0x698] ;  /* 0x0006980001507983 */ /* 0x000ee80000300800 */
[----:B------:R0:W3:Y:S04]  /*10fa0*/  @P0 LDG.E.U16 R50, desc[UR20][R42.64] ;  /* 0x000000142a320981 */ /* 0x0000e8000c1e1500 */
[----:B------:R-:W3:Y:S01]  /*10fb0*/  LDL R119, [R1+0x3c0] ;  /* 0x0003c00001777983 */ /* 0x000ee20000100800 */
[----:B0-----:R-:W-:-:S02]  /*10fc0*/  @P0 IMAD.MOV.U32 R42, RZ, RZ, R102 ;  /* 0x000000ffff2a0224 */ /* 0x001fc400078e0066 */
[----:B------:R-:W-:Y:S02]  /*10fd0*/  @P0 IMAD.MOV.U32 R43, RZ, RZ, R46 ;  /* 0x000000ffff2b0224 */ /* 0x000fe400078e002e */
[----:B------:R-:W4:Y:S04]  /*10fe0*/  LDL.LU R46, [R1+0x694] ;  /* 0x00069400012e7983 */ /* 0x000f280000300800 */
[----:B------:R0:W4:Y:S04]  /*10ff0*/  @P0 LDG.E.U16 R49, desc[UR20][R42.64] ;  /* 0x000000142a310981 */ /* 0x000128000c1e1500 */
[----:B------:R-:W4:Y:S01]  /*11000*/  LDL.LU R102, [R1+0x690] ;  /* 0x0006900001667983 */ /* 0x000f220000300800 */
[----:B0-----:R-:W-:-:S03]  /*11010*/  @P0 IMAD.MOV.U32 R43, RZ, RZ, R45 ;  /* 0x000000ffff2b0224 */ /* 0x001fc600078e002d */
[----:B------:R-:W4:Y:S01]  /*11020*/  LDL.LU R45, [R1+0x68c] ;  /* 0x00068c00012d7983 */ /* 0x000f220000300800 */
[----:B------:R-:W-:Y:S01]  /*11030*/  PRMT R48, RZ, 0x7610, R48 ;  /* 0x00007610ff307816 */ /* 0x000fe20000000030 */
[----:B------:R-:W-:Y:S02]  /*11040*/  @P0 IMAD.MOV.U32 R42, RZ, RZ, R79 ;  /* 0x000000ffff2a0224 */ /* 0x000fe400078e004f */
[----:B------:R-:W4:Y:S04]  /*11050*/  LDL.LU R79, [R1+0x688] ;  /* 0x00068800014f7983 */ /* 0x000f280000300800 */
[----:B------:R0:W4:Y:S02]  /*11060*/  @P0 LDG.E.U16 R48, desc[UR20][R42.64] ;  /* 0x000000142a300981 */ /* 0x000124000c1e1500 */
[----:B0-----:R-:W-:-:S02]  /*11070*/  @P0 IMAD.MOV.U32 R43, RZ, RZ, R44 ;  /* 0x000000ffff2b0224 */ /* 0x001fc400078e002c */
[----:B------:R-:W-:Y:S01]  /*11080*/  @P0 IMAD.MOV.U32 R42, RZ, RZ, R78 ;  /* 0x000000ffff2a0224 */ /* 0x000fe200078e004e */
[----:B------:R-:W4:Y:S04]  /*11090*/  LDL.LU R44, [R1+0x684] ;  /* 0x00068400012c7983 */ /* 0x000f280000300800 */
[----:B------:R-:W4:Y:S01]  /*110a0*/  LDL.LU R78, [R1+0x680] ;  /* 0x00068000014e7983 */ /* 0x000f220000300800 */
[----:B--2---:R-:W-:-:S06]  /*110b0*/  PRMT R47, RZ, 0x7610, R47 ;  /* 0x00007610ff2f7816 */ /* 0x004fcc000000002f */
[----:B------:R0:W2:Y:S02]  /*110c0*/  @P0 LDG.E.U16 R47, desc[UR20][R42.64] ;  /* 0x000000142a2f0981 */ /* 0x0000a4000c1e1500 */
[----:B0-----:R-:W-:Y:S02]  /*110d0*/  @P0 IMAD.MOV.U32 R42, RZ, RZ, R77 ;  /* 0x000000ffff2a0224 */ /* 0x001fe400078e004d */
[----:B---3--:R-:W-:Y:S01]  /*110e0*/  @P0 IMAD.MOV.U32 R43, RZ, RZ, R99 ;  /* 0x000000ffff2b0224 */ /* 0x008fe200078e0063 */
[----:B------:R-:W3:Y:S01]  /*110f0*/  LDL.LU R77, [R1+0x67c] ;  /* 0x00067c00014d7983 */ /* 0x000ee20000300800 */
[----:B----4-:R-:W-:-:S06]  /*11100*/  PRMT R46, RZ, 0x7610, R46 ;  /* 0x00007610ff2e7816 */ /* 0x010fcc000000002e */
[----:B------:R0:W4:Y:S01]  /*11110*/  @P0 LDG.E.U16 R46, desc[UR20][R42.64] ;  /* 0x000000142a2e0981 */ /* 0x000122000c1e1500 */
[----:B------:R-:W-:Y:S01]  /*11120*/  PRMT R45, RZ, 0x7610, R45 ;  /* 0x00007610ff2d7816 */ /* 0x000fe2000000002d */
[----:B0-----:R-:W-:Y:S02]  /*11130*/  @P0 IMAD.MOV.U32 R42, RZ, RZ, R76 ;  /* 0x000000ffff2a0224 */ /* 0x001fe400078e004c */
[----:B------:R-:W-:Y:S01]  /*11140*/  @P0 IMAD.MOV.U32 R43, RZ, RZ, R71 ;  /* 0x000000ffff2b0224 */ /* 0x000fe200078e0047 */
[----:B------:R-:W2:Y:S04]  /*11150*/  LDL.LU R76, [R1+0x678] ;  /* 0x00067800014c7983 */ /* 0x000ea80000300800 */
[----:B------:R0:W2:Y:S02]  /*11160*/  @P0 LDG.E.U16 R45, desc[UR20][R42.64] ;  /* 0x000000142a2d0981 */ /* 0x0000a4000c1e1500 */
[----:B0-----:R-:W-:-:S02]  /*11170*/  @P0 IMAD.MOV.U32 R43, RZ, RZ, R41 ;  /* 0x000000ffff2b0224 */ /* 0x001fc400078e0029 */
[----:B------:R-:W2:Y:S01]  /*11180*/  LDL.LU R41, [R1+0x674] ;  /* 0x0006740001297983 */ /* 0x000ea20000300800 */
[----:B------:R-:W-:Y:S01]  /*11190*/  PRMT R44, RZ, 0x7610, R44 ;  /* 0x00007610ff2c7816 */ /* 0x000fe2000000002c */
[----:B------:R-:W-:Y:S02]  /*111a0*/  @P0 IMAD.MOV.U32 R42, RZ, RZ, R75 ;  /* 0x000000ffff2a0224 */ /* 0x000fe400078e004b */
[----:B------:R-:W-:Y:S01]  /*111b0*/  @P0 IMAD.MOV.U32 R71, RZ, RZ, R70 ;  /* 0x000000ffff470224 */ /* 0x000fe200078e0046 */
[----:B------:R-:W3:Y:S01]  /*111c0*/  LDL.LU R75, [R1+0x670] ;  /* 0x00067000014b7983 */ /* 0x000ee20000300800 */
[----:B------:R-:W-:-:S03]  /*111d0*/  @P0 IMAD.MOV.U32 R70, RZ, RZ, R74 ;  /* 0x000000ffff460224 */ /* 0x000fc600078e004a */
[----:B------:R0:W3:Y:S04]  /*111e0*/  @P0 LDG.E.U16 R44, desc[UR20][R42.64] ;  /* 0x000000142a2c0981 */ /* 0x0000e8000c1e1500 */
[----:B------:R-:W3:Y:S01]  /*111f0*/  LDL.LU R74, [R1+0x66c] ;  /* 0x00066c00014a7983 */ /* 0x000ee20000300800 */
[----:B0-----:R-:W-:Y:S02]  /*11200*/  PRMT R43, RZ, 0x7610, R43 ;  /* 0x00007610ff2b7816 */ /* 0x001fe4000000002b */
[----:B------:R-:W-:-:S04]  /*11210*/  PRMT R42, RZ, 0x7610, R42 ;  /* 0x00007610ff2a7816 */ /* 0x000fc8000000002a */
[----:B------:R0:W3:Y:S02]  /*11220*/  @P0 LDG.E.U16 R43, desc[UR20][R70.64] ;  /* 0x00000014462b0981 */ /* 0x0000e4000c1e1500 */
[----:B0-----:R-:W-:Y:S02]  /*11230*/  @P0 IMAD.MOV.U32 R70, RZ, RZ, R73 ;  /* 0x000000ffff460224 */ /* 0x001fe400078e0049 */
[----:B------:R-:W-:Y:S01]  /*11240*/  @P0 IMAD.MOV.U32 R71, RZ, RZ, R119 ;  /* 0x000000ffff470224 */ /* 0x000fe200078e0077 */
[----:B------:R-:W3:Y:S04]  /*11250*/  LDL.LU R73, [R1+0x668] ;  /* 0x0006680001497983 */ /* 0x000ee80000300800 */
[----:B------:R0:W3:Y:S02]  /*11260*/  @P0 LDG.E.U16 R42, desc[UR20][R70.64] ;  /* 0x00000014462a0981 */ /* 0x0000e4000c1e1500 */
[----:B0-----:R-:W-:-:S02]  /*11270*/  @P0 IMAD.MOV.U32 R70, RZ, RZ, R120 ;  /* 0x000000ffff460224 */ /* 0x001fc400078e0078 */
[----:B------:R-:W-:Y:S02]  /*11280*/  @P0 IMAD.MOV.U32 R71, RZ, RZ, R2 ;  /* 0x000000ffff470224 */ /* 0x000fe400078e0002 */
[----:B------:R-:W3:Y:S04]  /*11290*/  LDL.LU R2, [R1+0x664] ;  /* 0x0006640001027983 */ /* 0x000ee80000300800 */
[----:B------:R-:W3:Y:S01]  /*112a0*/  LDL.LU R120, [R1+0x660] ;  /* 0x0006600001787983 */ /* 0x000ee20000300800 */
[----:B--2---:R-:W-:-:S06]  /*112b0*/  PRMT R41, RZ, 0x7610, R41 ;  /* 0x00007610ff297816 */ /* 0x004fcc0000000029 */
[----:B------:R0:W2:Y:S02]  /*112c0*/  @P0 LDG.E.U16 R41, desc[UR20][R70.64] ;  /* 0x0000001446290981 */ /* 0x0000a4000c1e1500 */
[----:B0-----:R-:W-:Y:S02]  /*112d0*/  @P0 IMAD.MOV.U32 R71, RZ, RZ, R0 ;  /* 0x000000ffff470224 */ /* 0x001fe400078e0000 */
[----:B------:R-:W2:Y:S01]  /*112e0*/  LDL.LU R0, [R1+0x65c] ;  /* 0x00065c0001007983 */ /* 0x000ea20000300800 */
[----:B------:R-:W-:-:S03]  /*112f0*/  LOP3.LUT R72, R36, 0x20, RZ, 0x3c, !PT ;  /* 0x0000002024487812 */ /* 0x000fc600078e3cff */
[----:B------:R-:W-:Y:S04]  /*11300*/  STS.U16 [R36+UR9+0x3800], R96 ;  /* 0x0038006024007988 */ /* 0x000fe80008000409 */
        /* <DEDUP_REMOVED lines=25> */
[----:B------:R-:W-:Y:S01]  /*114a0*/  STS.U16 [R72+UR9+0x3100], R85 ;  /* 0x0031005548007988 */ /* 0x000fe20008000409 */
[----:B------:R-:W-:-:S03]  /*114b0*/  PRMT R37, RZ, 0x7610, R37 ;  /* 0x00007610ff257816 */ /* 0x000fc60000000025 */
[----:B------:R-:W-:Y:S01]  /*114c0*/  STS.U16 [R72+UR9+0x3500], R109 ;  /* 0x0035006d48007988 */ /* 0x000fe20008000409 */
[----:B------:R-:W-:-:S03]  /*114d0*/  @P0 IMAD.MOV.U32 R70, RZ, RZ, R39 ;  /* 0x000000ffff460224 */ /* 0x000fc600078e0027 */
[----:B------:R-:W-:Y:S04]  /*114e0*/  STS.U16 [R72+UR9+0x3900], R84 ;  /* 0x0039005448007988 */ /* 0x000fe80008000409 */
[----:B------:R-:W-:Y:S04]  /*114f0*/  STS.U16 [R72+UR9+0x3d00], R108 ;  /* 0x003d006c48007988 */ /* 0x000fe80008000409 */
[----:B------:R-:W-:Y:S04]  /*11500*/  STS.U16 [R72+UR9+0x4100], R83 ;  /* 0x0041005348007988 */ /* 0x000fe80008000409 */
[----:B------:R-:W-:Y:S04]  /*11510*/  STS.U16 [R72+UR9+0x4500], R106 ;  /* 0x0045006a48007988 */ /* 0x000fe80008000409 */
[----:B------:R-:W-:Y:S01]  /*11520*/  STS.U16 [R72+UR9+0x4900], R82 ;  /* 0x0049005248007988 */ /* 0x000fe20008000409 */
[----:B------:R-:W-:-:S03]  /*11530*/  PRMT R34, RZ, 0x7610, R34 ;  /* 0x00007610ff227816 */ /* 0x000fc60000000022 */
[----:B------:R-:W-:Y:S04]  /*11540*/  STS.U16 [R72+UR9+0x4d00], R105 ;  /* 0x004d006948007988 */ /* 0x000fe80008000409 */
[----:B------:R-:W-:Y:S04]  /*11550*/  STS.U16 [R72+UR9+0x5100], R81 ;  /* 0x0051005148007988 */ /* 0x000fe80008000409 */
[----:B------:R-:W-:Y:S04]  /*11560*/  STS.U16 [R72+UR9+0x5500], R103 ;  /* 0x0055006748007988 */ /* 0x000fe80008000409 */
[----:B------:R-:W-:Y:S04]  /*11570*/  STS.U16 [R72+UR9+0x5900], R80 ;  /* 0x0059005048007988 */ /* 0x000fe80008000409 */
[----:B------:R0:W4:Y:S04]  /*11580*/  @P0 LDG.E.U16 R37, desc[UR20][R70.64] ;  /* 0x0000001446250981 */ /* 0x000128000c1e1500 */
[----:B------:R-:W-:Y:S04]  /*11590*/  STS.U16 [R72+UR9+0x5d00], R102 ;  /* 0x005d006648007988 */ /* 0x000fe80008000409 */
[----:B------:R-:W-:Y:S01]  /*115a0*/  STS.U16 [R72+UR9+0x6100], R79 ;  /* 0x0061004f48007988 */ /* 0x000fe20008000409 */
[----:B0-----:R-:W-:-:S02]  /*115b0*/  @P0 IMAD.MOV.U32 R70, RZ, RZ, R3 ;  /* 0x000000ffff460224 */ /* 0x001fc400078e0003 */
[----:B------:R-:W-:Y:S01]  /*115c0*/  @P0 IMAD.MOV.U32 R71, RZ, RZ, R38 ;  /* 0x000000ffff470224 */ /* 0x000fe200078e0026 */
[----:B------:R-:W-:Y:S04]  /*115d0*/  STS.U16 [R72+UR9+0x6500], R78 ;  /* 0x0065004e48007988 */ /* 0x000fe80008000409 */
[----:B---3--:R-:W-:Y:S04]  /*115e0*/  STS.U16 [R72+UR9+0x6900], R77 ;  /* 0x0069004d48007988 */ /* 0x008fe80008000409 */
[----:B------:R-:W-:Y:S04]  /*115f0*/  STS.U16 [R72+UR9+0x6d00], R76 ;  /* 0x006d004c48007988 */ /* 0x000fe80008000409 */
[----:B------:R-:W3:Y:S04]  /*11600*/  LDL.LU R39, [R1+0x658] ;  /* 0x0006580001277983 */ /* 0x000ee80000300800 */
[----:B------:R-:W-:Y:S04]  /*11610*/  STS.U16 [R72+UR9+0x7100], R75 ;  /* 0x0071004b48007988 */ /* 0x000fe80008000409 */
[----:B------:R-:W5:Y:S04]  /*11620*/  LDL.LU R38, [R1+0x654] ;  /* 0x0006540001267983 */ /* 0x000f680000300800 */
[----:B------:R0:W3:Y:S04]  /*11630*/  @P0 LDG.E.U16 R34, desc[UR20][R70.64] ;  /* 0x0000001446220981 */ /* 0x0000e8000c1e1500 */
[----:B------:R1:W-:Y:S04]  /*11640*/  STS.U16 [R72+UR9+0x7500], R74 ;  /* 0x0075004a48007988 */ /* 0x0003e80008000409 */
[----:B------:R1:W5:Y:S01]  /*11650*/  LDL.LU R3, [R1+0x650] ;  /* 0x0006500001037983 */ /* 0x0003620000300800 */
[----:B0-----:R-:W-:-:S03]  /*11660*/  @P0 IMAD.MOV.U32 R71, RZ, RZ, R2 ;  /* 0x000000ffff470224 */ /* 0x001fc600078e0002 */
[----:B------:R-:W-:Y:S04]  /*11670*/  STS.U16 [R72+UR9+0x7900], R73 ;  /* 0x0079004948007988 */ /* 0x000fe80008000409 */
[----:B------:R0:W5:Y:S01]  /*11680*/  LDL.LU R2, [R1+0x64c] ;  /* 0x00064c0001027983 */ /* 0x0001620000300800 */
[----:B-1----:R-:W-:-:S03]  /*11690*/  LOP3.LUT R74, R36, 0x40, RZ, 0x3c, !PT ;  /* 0x00000040244a7812 */ /* 0x002fc600078e3cff */
[----:B------:R-:W-:Y:S04]  /*116a0*/  STS.U16 [R72+UR9+0x7d00], R120 ;  /* 0x007d007848007988 */ /* 0x000fe80008000409 */
[----:B------:R1:W-:Y:S02]  /*116b0*/  STS.U16 [R74+UR9+0x200], R4 ;  /* 0x000200044a007988 */ /* 0x0003e40008000409 */
[----:B-1----:R-:W-:Y:S01]  /*116c0*/  PRMT R4, RZ, 0x7610, R4 ;  /* 0x00007610ff047816 */ /* 0x002fe20000000004 */
[----:B--2---:R-:W-:Y:S02]  /*116d0*/  @P0 IMAD.MOV.U32 R70, RZ, RZ, R0 ;  /* 0x000000ffff460224 */ /* 0x004fe400078e0000 */
[----:B------:R0:W5:Y:S04]  /*116e0*/  LDL.LU R0, [R1+0x648] ;  /* 0x0006480001007983 */ /* 0x0001680000300800 */
[----:B------:R-:W2:Y:S04]  /*116f0*/  LDL R72, [R1+0x640] ;  /* 0x0006400001487983 */ /* 0x000ea80000100800 */
[----:B------:R-:W2:Y:S04]  /*11700*/  @P0 LDG.E.U16 R4, desc[UR20][R70.64] ;  /* 0x0000001446040981 */ /* 0x000ea8000c1e1500 */
        /* <DEDUP_REMOVED lines=23> */
[----:B------:R-:W-:-:S03]  /*11880*/  LOP3.LUT R73, R36, 0x60, RZ, 0x3c, !PT ;  /* 0x0000006024497812 */ /* 0x000fc600078e3cff */
[----:B------:R-:W-:Y:S04]  /*11890*/  STS.U16 [R74+UR9+0x6200], R9 ;  /* 0x006200094a007988 */ /* 0x000fe80008000409 */
[----:B------:R-:W-:Y:S04]  /*118a0*/  STS.U16 [R74+UR9+0x6600], R8 ;  /* 0x006600084a007988 */ /* 0x000fe80008000409 */
[----:B------:R-:W-:Y:S04]  /*118b0*/  STS.U16 [R74+UR9+0x6a00], R7 ;  /* 0x006a00074a007988 */ /* 0x000fe80008000409 */
[----:B------:R-:W-:Y:S04]  /*118c0*/  STS.U16 [R74+UR9+0x6e00], R6 ;  /* 0x006e00064a007988 */ /* 0x000fe80008000409 */
[----:B------:R2:W-:Y:S04]  /*118d0*/  STS.U16 [R74+UR9+0x7200], R5 ;  /* 0x007200054a007988 */ /* 0x0005e80008000409 */
        /* <DEDUP_REMOVED lines=26> */
[----:B----4-:R0:W-:Y:S04]  /*11a80*/  STS.U16 [R73+UR9+0x5f00], R46 ;  /* 0x005f002e49007988 */ /* 0x0101e80008000409 */
[----:B------:R0:W-:Y:S04]  /*11a90*/  STS.U16 [R73+UR9+0x6300], R45 ;  /* 0x0063002d49007988 */ /* 0x0001e80008000409 */
[----:B------:R0:W-:Y:S04]  /*11aa0*/  STS.U16 [R73+UR9+0x6700], R44 ;  /* 0x0067002c49007988 */ /* 0x0001e80008000409 */
[----:B------:R0:W-:Y:S04]  /*11ab0*/  STS.U16 [R73+UR9+0x6b00], R43 ;  /* 0x006b002b49007988 */ /* 0x0001e80008000409 */
[----:B------:R0:W-:Y:S04]  /*11ac0*/  STS.U16 [R73+UR9+0x6f00], R42 ;  /* 0x006f002a49007988 */ /* 0x0001e80008000409 */
[----:B------:R0:W-:Y:S04]  /*11ad0*/  STS.U16 [R73+UR9+0x7300], R41 ;  /* 0x0073002949007988 */ /* 0x0001e80008000409 */
[----:B------:R0:W-:Y:S04]  /*11ae0*/  STS.U16 [R73+UR9+0x7700], R37 ;  /* 0x0077002549007988 */ /* 0x0001e80008000409 */
[----:B---3--:R0:W-:Y:S01]  /*11af0*/  STS.U16 [R73+UR9+0x7b00], R34 ;  /* 0x007b002249007988 */ /* 0x0081e20008000409 */
[----:B------:R-:W-:-:S04]  /*11b00*/  UIADD3 UR4, UPT, UPT, UR9, 0x8000, URZ ;  /* 0x0000800009047890 */ /* 0x000fc8000fffe0ff */
[----:B------:R-:W-:-:S04]  /*11b10*/  USHF.R.U32.HI UR4, URZ, 0x4, UR4 ;  /* 0x00000004ff047899 */ /* 0x000fc80008011604 */
[----:B------:R-:W-:-:S04]  /*11b20*/  USGXT.U32 UR18, UR4, 0xe ;  /* 0x0000000e0412789a */ /* 0x000fc80008000000 */
[----:B------:R-:W-:Y:S01]  /*11b30*/  UIADD3 UR14, UP1, UPT, UR18, 0x2, URZ ;  /* 0x00000002120e7890 */ /* 0x000fe2000ff3e0ff */
[----:B--2---:R-:W-:-:S04]  /*11b40*/  SHF.R.S32.HI R5, RZ, 0x1f, R72 ;  /* 0x0000001fff057819 */ /* 0x004fc80000011448 */
[----:B------:R-:W-:-:S04]  /*11b50*/  LEA.HI R5, R5, R72, RZ, 0x6 ;  /* 0x0000004805057211 */ /* 0x000fc800078f30ff */
[----:B------:R-:W-:Y:S01]  /*11b60*/  SHF.R.S32.HI R5, RZ, 0x6, R5 ;  /* 0x00000006ff057819 */ /* 0x000fe20000011405 */
[----:B------:R0:W-:Y:S03]  /*11b70*/  STS.U16 [R73+UR9+0x7f00], R4 ;  /* 0x007f000449007988 */ /* 0x0001e60008000409 */
[----:B------:R-:W-:Y:S01]  /*11b80*/  VIMNMX R5, PT, PT, R5, 0x1, !PT ;  /* 0x0000000105057848 */ /* 0x000fe20007fe0100 */
[----:B------:R1:W-:Y:S06]  /*11b90*/  MEMBAR.ALL.CTA ;  /* 0x0000000000007992 */ /* 0x0003ec0000008000 */
[----:B-1----:R-:W1:Y:S01]  /*11ba0*/  FENCE.VIEW.ASYNC.S ;  /* 0x00000000000073c6 */ /* 0x002e620000000000 */
[----:B------:R-:W-:-:S05]  /*11bb0*/  VIADD R5, R5, 0xffffffff ;  /* 0xffffffff05057836 */ /* 0x000fca0000000000 */
[----:B------:R0:W-:Y:S01]  /*11bc0*/  STL [R1+0x63c], R5 ;  /* 0x00063c0501007387 */ /* 0x0001e20000100800 */
[----:B-1----:R-:W-:Y:S01]  /*11bd0*/  BAR.SYNC.DEFER_BLOCKING 0x0 ;  /* 0x0000000000007b1d */ /* 0x002fe20000010000 */
[----:B------:R-:W-:Y:S01]  /*11be0*/  ISETP.LT.OR P0, PT, R72, 0x40, P3 ;  /* 0x000000404800780c */ /* 0x000fe20001f01670 */
[----:B------:R-:W-:-:S04]  /*11bf0*/  UIADD3 UR11, UPT, UPT, UR8, 0x100, URZ ;  /* 0x00000100080b7890 */ /* 0x000fc8000fffe0ff */
[----:B------:R-:W-:Y:S02]  /*11c00*/  UMOV UR4, URZ ;  /* 0x000000ff00047c82 */ /* 0x000fe40008000000 */
[----:B------:R-:W-:Y:S01]  /*11c10*/  UIADD3.X UR15, UPT, UPT, UR4, 0x40004040, URZ, UP1, !UPT ;  /* 0x40004040040f7890 */ /* 0x000fe20008ffe4ff */
[----:B------:R-:W-:Y:S01]  /*11c20*/  ISETP.NE.U32.AND P1, PT, R5, RZ, PT ;  /* 0x000000ff0500720c */ /* 0x000fe20003f25070 */
[----:B------:R-:W-:-:S04]  /*11c30*/  IMAD.SHL.U32 R39, R39, 0x40, RZ ;  /* 0x0000004027277824 */ /* 0x000fc800078e00ff */
[----:B0-----:R-:W-:Y:S08]  /*11c40*/  @P0 BRA `(.L_x_7) ;  /* 0x0000000000700947 */ /* 0x001ff00003800000 */
[----:B------:R-:W-:Y:S01]  /*11c50*/  USHF.R.U32.HI UR12, URZ, 0x4, UR9 ;  /* 0x00000004ff0c7899 */ /* 0x000fe20008011609 */
[----:B------:R-:W-:Y:S01]  /*11c60*/  UMOV UR4, URZ ;  /* 0x000000ff00047c82 */ /* 0x000fe20008000000 */
[----:B------:R-:W-:Y:S02]  /*11c70*/  UIADD3 UR7, UPT, UPT, UR8, 0x108, URZ ;  /* 0x0000010808077890 */ /* 0x000fe4000fffe0ff */
[----:B------:R-:W-:Y:S02]  /*11c80*/  USGXT.U32 UR12, UR12, 0xe ;  /* 0x0000000e0c0c789a */ /* 0x000fe40008000000 */
[----:B------:R-:W-:Y:S02]  /*11c90*/  UIADD3 UR19, UPT, UPT, UR8, 0x110, URZ ;  /* 0x0000011008137890 */ /* 0x000fe4000fffe0ff */
[----:B------:R-:W-:Y:S02]  /*11ca0*/  UIADD3 UR26, UP1, UPT, UR12, 0x2, URZ ;  /* 0x000000020c1a7890 */ /* 0x000fe4000ff3e0ff */
[----:B------:R-:W-:-:S02]  /*11cb0*/  UIADD3 UR24, UPT, UPT, UR8, 0x118, URZ ;  /* 0x0000011808187890 */ /* 0x000fc4000fffe0ff */
[----:B------:R-:W-:Y:S01]  /*11cc0*/  UIADD3.X UR27, UPT, UPT, UR4, 0x40004040, URZ, UP1, !UPT ;  /* 0x40004040041b7890 */ /* 0x000fe20008ffe4ff */
[----:B------:R-:W-:Y:S01]  /*11cd0*/  UMOV UR28, 0x0 ;  /* 0x00000000001c7882 */ /* 0x000fe20000000000 */
[----:B------:R-:W-:Y:S02]  /*11ce0*/  UMOV UR29, 0x8400490 ;  /* 0x08400490001d7882 */ /* 0x000fe40000000000 */
[----:B------:R-:W-:Y:S02]  /*11cf0*/  UIADD3.64 UR16, UPT, UPT, UR26, 0x2, URZ ;  /* 0x000000021a107897 */ /* 0x000fe4000fffe0ff */
[----:B------:R-:W-:Y:S01]  /*11d00*/  UIADD3.64 UR22, UPT, UPT, UR26, 0x4, URZ ;  /* 0x000000041a167897 */ /* 0x000fe2000fffe0ff */
[----:B------:R-:W-:Y:S01]  /*11d10*/  UMOV UR13, 0x40004040 ;  /* 0x40004040000d7882 */ /* 0x000fe20000000000 */
[----:B------:R-:W-:Y:S01]  /*11d20*/  UMOV UR30, 0x0 ;  /* 0x00000000001e7882 */ /* 0x000fe20000000000 */
[----:B------:R-:W-:Y:S01]  /*11d30*/  UMOV UR31, 0x8400490 ;  /* 0x08400490001f7882 */ /* 0x000fe20000000000 */
[----:B------:R-:W-:Y:S01]  /*11d40*/  UMOV UR32, 0x0 ;  /* 0x0000000000207882 */ /* 0x000fe20000000000 */
[----:B------:R-:W-:Y:S01]  /*11d50*/  UMOV UR33, 0x8400490 ;  /* 0x0840049000217882 */ /* 0x000fe20000000000 */
[----:B------:R-:W-:Y:S01]  /*11d60*/  UMOV UR4, UR6 ;  /* 0x0000000600047c82 */ /* 0x000fe20008000000 */
[----:B------:R-:W-:Y:S01]  /*11d70*/  UMOV UR5, URZ ;  /* 0x000000ff00057c82 */ /* 0x000fe20008000000 */
[----:B------:R0:W-:Y:S01]  /*11d80*/  UTCHMMA tmem[UR11], gdesc[UR12], tmem[UR8], tmem[UR28], idesc[UR29], !UPT ;  /* 0x00ff1c0c0b0079ea */ /* 0x0001e2000f800008 */
[----:B------:R-:W-:Y:S01]  /*11d90*/  UMOV UR34, 0x0 ;  /* 0x0000000000227882 */ /* 0x000fe20000000000 */
[----:B------:R-:W-:Y:S01]  /*11da0*/  UMOV UR35, 0x8400490 ;  /* 0x0840049000237882 */ /* 0x000fe20000000000 */
[----:B------:R0:W-:Y:S01]  /*11db0*/  UTCHMMA tmem[UR7], gdesc[UR26], tmem[UR8], tmem[UR30], idesc[UR31], UPT ;  /* 0x00ff1e1a070079ea */ /* 0x0001e2000b800008 */
[----:B------:R-:W-:Y:S01]  /*11dc0*/  UMOV UR4, UR4 ;  /* 0x0000000400047c82 */ /* 0x000fe20008000000 */
[----:B------:R0:W-:Y:S01]  /*11dd0*/  UTCHMMA tmem[UR19], gdesc[UR16], tmem[UR8], tmem[UR32], idesc[UR33], UPT ;  /* 0x00ff2010130079ea */ /* 0x0001e2000b800008 */
[----:B------:R0:W-:Y:S01]  /*11de0*/  UTCHMMA tmem[UR24], gdesc[UR22], tmem[UR8], tmem[UR34], idesc[UR35], UPT ;  /* 0x00ff2216180079ea */ /* 0x0001e2000b800008 */
[----:B------:R0:W-:Y:S01]  /*11df0*/  UTCBAR [UR4], URZ ;  /* 0x000000ff040073e9 */ /* 0x0001e200080000ff */
[----:B------:R-:W-:Y:S01]  /*11e00*/  NOP ;  /* 0x0000000000007918 */ /* 0x000fe20000000000 */
.L_x_7:
[----:B0-----:R-:W-:Y:S01]  /*11e10*/  UMOV UR4, URZ ;  /* 0x000000ff00047c82 */ /* 0x001fe20008000000 */
[----:B-----5:R-:W-:Y:S02]  /*11e20*/  IMAD.SHL.U32 R41, R38, 0x40, RZ ;  /* 0x0000004026297824 */ /* 0x020fe400078e00ff */
[----:B------:R-:W-:Y:S01]  /*11e30*/  IMAD.MOV.U32 R37, RZ, RZ, RZ ;  /* 0x000000ffff257224 */ /* 0x000fe200078e00ff */
[----:B------:R-:W-:Y:S06]  /*11e40*/  @!P1 BRA `(.L_x_8) ;  /* 0x0000008c00889947 */ /* 0x000fec0003800000 */
[----:B------:R-:W-:Y:S01]  /*11e50*/  SHF.R.S32.HI R38, RZ, 0x1f, R39 ;  /* 0x0000001fff267819 */ /* 0x000fe20000011427 */
[----:B------:R-:W-:Y:S01]  /*11e60*/  UIADD3.64 UR22, UPT, UPT, UR14, 0x2, URZ ;  /* 0x000000020e167897 */ /* 0x000fe2000fffe0ff */
[----:B------:R-:W-:Y:S01]  /*11e70*/  SHF.R.S32.HI R40, RZ, 0x1f, R41 ;  /* 0x0000001fff287819 */ /* 0x000fe20000011429 */
[----:B------:R-:W-:Y:S01]  /*11e80*/  UIADD3.64 UR24, UPT, UPT, UR14, 0x4, URZ ;  /* 0x000000040e187897 */ /* 0x000fe2000fffe0ff */
[C---:B------:R-:W-:Y:S01]  /*11e90*/  SHF.L.U64.HI R38, R39.reuse, 0x1, R38 ;  /* 0x0000000127267819 */ /* 0x040fe20000010226 */
[----:B------:R-:W-:Y:S01]  /*11ea0*/  IMAD.SHL.U32 R39, R39, 0x2, RZ ;  /* 0x0000000227277824 */ /* 0x000fe200078e00ff */
[C---:B------:R-:W-:Y:S01]  /*11eb0*/  SHF.L.U64.HI R40, R41.reuse, 0x1, R40 ;  /* 0x0000000129287819 */ /* 0x040fe20000010228 */
[----:B------:R-:W-:Y:S01]  /*11ec0*/  IMAD.SHL.U32 R41, R41, 0x2, RZ ;  /* 0x0000000229297824 */ /* 0x000fe200078e00ff */
[----:B------:R-:W-:Y:S01]  /*11ed0*/  UMOV UR19, 0x1 ;  /* 0x0000000100137882 */ /* 0x000fe20000000000 */
[----:B------:R-:W-:-:S06]  /*11ee0*/  UMOV UR5, URZ ;  /* 0x000000ff00057c82 */ /* 0x000fcc0008000000 */
.L_x_11:
[----:B------:R-:W2:Y:S01]  /*11ef0*/  LDL.LU R85, [R1+0x434] ;  /* 0x0004340001557983 */ /* 0x000ea20000300800 */
[----:B------:R-:W0:Y:S03]  /*11f00*/  LDC R64, c[0x0][0x3a0] ;  /* 0x0000e800ff407b82 */ /* 0x000e260000000800 */
[----:B------:R-:W3:Y:S04]  /*11f10*/  LDL.LU R77, [R1+0x438] ;  /* 0x00043800014d7983 */ /* 0x000ee80000300800 */
[----:B------:R-:W4:Y:S04]  /*11f20*/  LDL.LU R84, [R1+0x43c] ;  /* 0x00043c0001547983 */ /* 0x000f280000300800 */
[----:B------:R-:W4:Y:S04]  /*11f30*/  LDL.LU R78, [R1+0x440] ;  /* 0x00044000014e7983 */ /* 0x000f280000300800 */
[----:B------:R-:W4:Y:S04]  /*11f40*/  LDL.LU R83, [R1+0x444] ;  /* 0x0004440001537983 */ /* 0x000f280000300800 */
[----:B------:R-:W4:Y:S04]  /*11f50*/  LDL.LU R79, [R1+0x448] ;  /* 0x00044800014f7983 */ /* 0x000f280000300800 */
[----:B------:R-:W4:Y:S04]  /*11f60*/  LDL.LU R86, [R1+0x44c] ;  /* 0x00044c0001567983 */ /* 0x000f280000300800 */
[----:B------:R-:W4:Y:S04]  /*11f70*/  LDL.LU R80, [R1+0x450] ;  /* 0x0004500001507983 */ /* 0x000f280000300800 */
[----:B------:R-:W4:Y:S04]  /*11f80*/  LDL.LU R87, [R1+0x454] ;  /* 0x0004540001577983 */ /* 0x000f280000300800 */
[----:B------:R-:W4:Y:S04]  /*11f90*/  LDL.LU R82, [R1+0x458] ;  /* 0x0004580001527983 */ /* 0x000f280000300800 */
[----:B------:R-:W4:Y:S01]  /*11fa0*/  LDL.LU R81, [R1+0x460] ;  /* 0x0004600001517983 */ /* 0x000f220000300800 */
[----:B------:R-:W-:Y:S01]  /*11fb0*/  VIADD R37, R37, 0x1 ;  /* 0x0000000125257836 */ /* 0x000fe20000000000 */
[----:B------:R-:W-:-:S02]  /*11fc0*/  IADD3 R0, P5, PT, R0, R41, RZ ;  /* 0x0000002900007210 */ /* 0x000fc40007fbe0ff */
[----:B------:R-:W-:Y:S01]  /*11fd0*/  PRMT R65, RZ, 0x7610, R65 ;  /* 0x00007610ff417816 */ /* 0x000fe20000000041 */
[----:B0-----:R-:W-:Y:S01]  /*11fe0*/  IMAD R64, R37, -0x40, R64 ;  /* 0xffffffc025407824 */ /* 0x001fe200078e0240 */
[----:B------:R-:W-:Y:S01]  /*11ff0*/  PRMT R66, RZ, 0x7610, R66 ;  /* 0x00007610ff427816 */ /* 0x000fe20000000042 */
[----:B------:R-:W-:-:S03]  /*12000*/  IMAD.X R3, R3, 0x1, R40, P5 ;  /* 0x0000000103037824 */ /* 0x000fc600028e0628 */
[C---:B------:R-:W-:Y:S02]  /*12010*/  ISETP.GT.AND P4, PT, R64.reuse, RZ, PT ;  /* 0x000000ff4000720c */ /* 0x040fe40003f84270 */
[----:B------:R-:W-:-:S11]  /*12020*/  ISETP.GT.AND P0, PT, R64, 0x1, PT ;  /* 0x000000014000780c */ /* 0x000fd60003f04270 */
[----:B------:R-:W-:Y:S02]  /*12030*/  @P4 IMAD.MOV.U32 R4, RZ, RZ, R0 ;  /* 0x000000ffff044224 */ /* 0x000fe400078e0000 */
[----:B------:R-:W-:-:S05]  /*12040*/  @P4 IMAD.MOV.U32 R5, RZ, RZ, R3 ;  /* 0x000000ffff054224 */ /* 0x000fca00078e0003 */
[----:B------:R0:W4:Y:S01]  /*12050*/  @P4 LDG.E.U16 R65, desc[UR20][R4.64] ;  /* 0x0000001404414981 */ /* 0x000122000c1e1500 */
[----:B------:R-:W-:Y:S02]  /*12060*/  ISETP.GT.AND P4, PT, R64, 0x3, PT ;  /* 0x000000034000780c */ /* 0x000fe40003f84270 */
[----:B------:R-:W-:Y:S02]  /*12070*/  PRMT R62, RZ, 0x7610, R62 ;  /* 0x00007610ff3e7816 */ /* 0x000fe4000000003e */
[----:B------:R-:W-:Y:S02]  /*12080*/  PRMT R63, RZ, 0x7610, R63 ;  /* 0x00007610ff3f7816 */ /* 0x000fe4000000003f */
[----:B------:R-:W-:Y:S02]  /*12090*/  PRMT R6, RZ, 0x7610, R6 ;  /* 0x00007610ff067816 */ /* 0x000fe40000000006 */
[----:B---3--:R-:W-:-:S05]  /*120a0*/  IADD3 R77, P1, PT, R77, R41, RZ ;  /* 0x000000294d4d7210 */ /* 0x008fca0007f3e0ff */
[--C-:B--2---:R-:W-:Y:S01]  /*120b0*/  IMAD.X R85, R85, 0x1, R40.reuse, P1 ;  /* 0x0000000155557824 */ /* 0x104fe200008e0628 */
[----:B------:R-:W-:Y:S01]  /*120c0*/  ISETP.GT.AND P1, PT, R64, 0x2, PT ;  /* 0x000000024000780c */ /* 0x000fe20003f24270 */
[----:B0-----:R-:W-:Y:S01]  /*120d0*/  @P0 IMAD.MOV.U32 R4, RZ, RZ, R77 ;  /* 0x000000ffff040224 */ /* 0x001fe200078e004d */
[----:B----4-:R-:W-:Y:S01]  /*120e0*/  IADD3 R78, P5, PT, R78, R41, RZ ;  /* 0x000000294e4e7210 */ /* 0x010fe20007fbe0ff */
[----:B------:R-:W-:Y:S01]  /*120f0*/  @P0 IMAD.MOV.U32 R5, RZ, RZ, R85 ;  /* 0x000000ffff050224 */ /* 0x000fe200078e0055 */
[----:B------:R-:W-:Y:S04]  /*12100*/  STL [R1+0x438], R77 ;  /* 0x0004384d01007387 */ /* 0x000fe80000100800 */
[----:B------:R0:W-:Y:S01]  /*12110*/  STL [R1+0x434], R85 ;  /* 0x0004345501007387 */ /* 0x0001e20000100800 */
[----:B------:R-:W-:-:S03]  /*12120*/  IMAD.X R84, R84, 0x1, R40, P5 ;  /* 0x0000000154547824 */ /* 0x000fc600028e0628 */
[----:B------:R1:W2:Y:S01]  /*12130*/  @P0 LDG.E.U16 R66, desc[UR20][R4.64] ;  /* 0x0000001404420981 */ /* 0x0002a2000c1e1500 */
[----:B------:R-:W-:-:S03]  /*12140*/  IADD3 R79, P0, PT, R79, R41, RZ ;  /* 0x000000294f4f7210 */ /* 0x000fc60007f1e0ff */
[----:B0-----:R-:W3:Y:S04]  /*12150*/  LDL.LU R85, [R1+0x45c] ;  /* 0x00045c0001557983 */ /* 0x001ee80000300800 */
[----:B------:R-:W-:Y:S04]  /*12160*/  STL [R1+0x440], R78 ;  /* 0x0004404e01007387 */ /* 0x000fe80000100800 */
[----:B------:R-:W4:Y:S01]  /*12170*/  LDL.LU R77, [R1+0x468] ;  /* 0x00046800014d7983 */ /* 0x000f220000300800 */
[----:B------:R-:W-:Y:S02]  /*12180*/  IMAD.X R83, R83, 0x1, R40, P0 ;  /* 0x0000000153537824 */ /* 0x000fe400000e0628 */
[----:B-1----:R-:W-:Y:S01]  /*12190*/  @P1 IMAD.MOV.U32 R5, RZ, RZ, R84 ;  /* 0x000000ffff051224 */ /* 0x002fe200078e0054 */
[----:B------:R-:W-:Y:S04]  /*121a0*/  STL [R1+0x448], R79 ;  /* 0x0004484f01007387 */ /* 0x000fe80000100800 */
[----:B------:R0:W-:Y:S01]  /*121b0*/  STL [R1+0x43c], R84 ;  /* 0x00043c5401007387 */ /* 0x0001e20000100800 */
[----:B------:R-:W-:Y:S01]  /*121c0*/  @P1 IMAD.MOV.U32 R4, RZ, RZ, R78 ;  /* 0x000000ffff041224 */ /* 0x000fe200078e004e */
[----:B------:R-:W-:-:S04]  /*121d0*/  ISETP.GT.AND P0, PT, R64, 0x4, PT ;  /* 0x000000044000780c */ /* 0x000fc80003f04270 */
[----:B------:R1:W5:Y:S04]  /*121e0*/  @P1 LDG.E.U16 R62, desc[UR20][R4.64] ;  /* 0x00000014043e1981 */ /* 0x000368000c1e1500 */
[----:B0-----:R-:W2:Y:S04]  /*121f0*/  LDL.LU R84, [R1+0x464] ;  /* 0x0004640001547983 */ /* 0x001ea80000300800 */
[----:B------:R0:W-:Y:S04]  /*12200*/  STL [R1+0x444], R83 ;  /* 0x0004445301007387 */ /* 0x0001e80000100800 */
[----:B------:R-:W2:Y:S01]  /*12210*/  LDL.LU R78, [R1+0x470] ;  /* 0x00047000014e7983 */ /* 0x000ea20000300800 */
[----:B-1----:R-:W-:-:S02]  /*12220*/  @P4 IMAD.MOV.U32 R4, RZ, RZ, R79 ;  /* 0x000000ffff044224 */ /* 0x002fc400078e004f */
[----:B------:R-:W-:Y:S01]  /*12230*/  @P4 IMAD.MOV.U32 R5, RZ, RZ, R83 ;  /* 0x000000ffff054224 */ /* 0x000fe200078e0053 */
[----:B------:R-:W-:Y:S01]  /*12240*/  IADD3 R80, P5, PT, R80, R41, RZ ;  /* 0x0000002950507210 */ /* 0x000fe20007fbe0ff */
[----:B0-----:R-:W2:Y:S01]  /*12250*/  LDL.LU R83, [R1+0x46c] ;  /* 0x00046c0001537983 */ /* 0x001ea20000300800 */
[----:B------:R-:W-:-:S03]  /*12260*/  ISETP.GT.AND P1, PT, R64, 0x5, PT ;  /* 0x000000054000780c */ /* 0x000fc60003f24270 */
[----:B------:R0:W5:Y:S01]  /*12270*/  @P4 LDG.E.U16 R63, desc[UR20][R4.64] ;  /* 0x00000014043f4981 */ /* 0x000162000c1e1500 */
[----:B------:R-:W-:Y:S01]  /*12280*/  IADD3 R82, P4, PT, R82, R41, RZ ;  /* 0x0000002952527210 */ /* 0x000fe20007f9e0ff */
[--C-:B------:R-:W-:Y:S02]  /*12290*/  IMAD.X R86, R86, 0x1, R40.reuse, P5 ;  /* 0x0000000156567824 */ /* 0x100fe400028e0628 */
[----:B------:R-:W-:Y:S04]  /*122a0*/  STL [R1+0x450], R80 ;  /* 0x0004505001007387 */ /* 0x000fe80000100800 */
[----:B------:R-:W2:Y:S01]  /*122b0*/  LDL.LU R79, [R1+0x478] ;  /* 0x00047800014f7983 */ /* 0x000ea20000300800 */
[----:B------:R-:W-:Y:S02]  /*122c0*/  IMAD.X R87, R87, 0x1, R40, P4 ;  /* 0x0000000157577824 */ /* 0x000fe400020e0628 */
[----:B0-----:R-:W-:Y:S01]  /*122d0*/  @P0 IMAD.MOV.U32 R5, RZ, RZ, R86 ;  /* 0x000000ffff050224 */ /* 0x001fe200078e0056 */
[----:B------:R-:W-:Y:S01]  /*122e0*/  STL [R1+0x458], R82 ;  /* 0x0004585201007387 */ /* 0x000fe20000100800 */
[----:B------:R-:W-:-:S03]  /*122f0*/  @P0 IMAD.MOV.U32 R4, RZ, RZ, R80 ;  /* 0x000000ffff040224 */ /* 0x000fc600078e0050 */
[----:B------:R0:W-:Y:S01]  /*12300*/  STL [R1+0x44c], R86 ;  /* 0x00044c5601007387 */ /* 0x0001e20000100800 */
[----:B------:R-:W-:-:S03]  /*12310*/  IADD3 R81, P5, PT, R81, R41, RZ ;  /* 0x0000002951517210 */ /* 0x000fc60007fbe0ff */
[----:B------:R1:W5:Y:S04]  /*12320*/  @P0 LDG.E.U16 R6, desc[UR20][R4.64] ;  /* 0x0000001404060981 */ /* 0x000368000c1e1500 */
[----:B0-----:R-:W2:Y:S04]  /*12330*/  LDL.LU R86, [R1+0x474] ;  /* 0x0004740001567983 */ /* 0x001ea80000300800 */
[----:B------:R0:W-:Y:S01]  /*12340*/  STL [R1+0x454], R87 ;  /* 0x0004545701007387 */ /* 0x0001e20000100800 */
[----:B-1----:R-:W-:-:S03]  /*12350*/  @P1 IMAD.MOV.U32 R5, RZ, RZ, R87 ;  /* 0x000000ffff051224 */ /* 0x002fc600078e0057 */
[----:B------:R-:W2:Y:S01]  /*12360*/  LDL.LU R80, [R1+0x480] ;  /* 0x0004800001507983 */ /* 0x000ea20000300800 */
[----:B------:R-:W-:-:S03]  /*12370*/  @P1 IMAD.MOV.U32 R4, RZ, RZ, R82 ;  /* 0x000000ffff041224 */ /* 0x000fc600078e0052 */
[----:B0-----:R-:W2:Y:S04]  /*12380*/  LDL.LU R87, [R1+0x47c] ;  /* 0x00047c0001577983 */ /* 0x001ea80000300800 */
[----:B------:R-:W-:Y:S04]  /*12390*/  STL [R1+0x460], R81 ;  /* 0x0004605101007387 */ /* 0x000fe80000100800 */
[----:B------:R-:W2:Y:S01]  /*123a0*/  LDL.LU R82, [R1+0x488] ;  /* 0x0004880001527983 */ /* 0x000ea20000300800 */
[----:B------:R-:W-:Y:S02]  /*123b0*/  PRMT R61, RZ, 0x7610, R61 ;  /* 0x00007610ff3d7816 */ /* 0x000fe4000000003d */
[----:B------:R-:W-:-:S02]  /*123c0*/  ISETP.GT.AND P4, PT, R64, 0x6, PT ;  /* 0x000000064000780c */ /* 0x000fc40003f84270 */
[----:B------:R-:W-:Y:S02]  /*123d0*/  ISETP.GT.AND P0, PT, R64, 0x7, PT ;  /* 0x000000074000780c */ /* 0x000fe40003f04270 */
[----:B------:R0:W5:Y:S01]  /*123e0*/  @P1 LDG.E.U16 R61, desc[UR20][R4.64] ;  /* 0x00000014043d1981 */ /* 0x000162000c1e1500 */
[----:B------:R-:W-:-:S08]  /*123f0*/  PRMT R60, RZ, 0x7610, R60 ;  /* 0x00007610ff3c7816 */ /* 0x000fd0000000003c */
[----:B0-----:R-:W-:Y:S01]  /*12400*/  @P4 IMAD.MOV.U32 R4, RZ, RZ, R81 ;  /* 0x000000ffff044224 */ /* 0x001fe200078e0051 */
[----:B------:R-:W-:Y:S02]  /*12410*/  PRMT R7, RZ, 0x7610, R7 ;  /* 0x00007610ff077816 */ /* 0x000fe40000000007 */
[----:B------:R-:W-:Y:S02]  /*12420*/  PRMT R59, RZ, 0x7610, R59 ;  /* 0x00007610ff3b7816 */ /* 0x000fe4000000003b */
[----:B------:R-:W-:Y:S01]  /*12430*/  PRMT R8, RZ, 0x7610, R8 ;  /* 0x00007610ff087816 */ /* 0x000fe20000000008 */
[----:B---3--:R-:W-:Y:S01]  /*12440*/  IMAD.X R85, R85, 0x1, R40, P5 ;  /* 0x0000000155557824 */ /* 0x008fe200028e0628 */
[----:B----4-:R-:W-:-:S03]  /*12450*/  IADD3 R77, P1, PT, R77, R41, RZ ;  /* 0x000000294d4d7210 */ /* 0x010fc60007f3e0ff */
[----:B------:R-:W-:Y:S02]  /*12460*/  @P4 IMAD.MOV.U32 R5, RZ, RZ, R85 ;  /* 0x000000ffff054224 */ /* 0x000fe400078e0055 */
[----:B------:R-:W-:Y:S04]  /*12470*/  STL [R1+0x468], R77 ;  /* 0x0004684d01007387 */ /* 0x000fe80000100800 */
[----:B------:R0:W-:Y:S04]  /*12480*/  STL [R1+0x45c], R85 ;  /* 0x00045c5501007387 */ /* 0x0001e80000100800 */
[----:B------:R1:W5:Y:S01]  /*12490*/  @P4 LDG.E.U16 R60, desc[UR20][R4.64] ;  /* 0x00000014043c4981 */ /* 0x000362000c1e1500 */
[----:B--2---:R-:W-:-:S03]  /*124a0*/  IMAD.X R84, R84, 0x1, R40, P1 ;  /* 0x0000000154547824 */ /* 0x004fc600008e0628 */
[----:B0-----:R-:W2:Y:S04]  /*124b0*/  LDL.LU R85, [R1+0x484] ;  /* 0x0004840001557983 */ /* 0x001ea80000300800 */
[----:B------:R0:W-:Y:S01]  /*124c0*/  STL [R1+0x464], R84 ;  /* 0x0004645401007387 */ /* 0x0001e20000100800 */
[----:B------:R-:W-:-:S03]  /*124d0*/  IADD3 R78, P5, PT, R78, R41, RZ ;  /* 0x000000294e4e7210 */ /* 0x000fc60007fbe0ff */
[----:B------:R-:W3:Y:S01]  /*124e0*/  LDL.LU R81, [R1+0x490] ;  /* 0x0004900001517983 */ /* 0x000ee20000300800 */
[----:B-1----:R-:W-:Y:S01]  /*124f0*/  @P0 IMAD.MOV.U32 R5, RZ, RZ, R84 ;  /* 0x000000ffff050224 */ /* 0x002fe200078e0054 */
[C---:B------:R-:W-:Y:S01]  /*12500*/  ISETP.GT.AND P1, PT, R64.reuse, 0x8, PT ;  /* 0x000000084000780c */ /* 0x040fe20003f24270 */
[----:B------:R-:W-:Y:S01]  /*12510*/  @P0 IMAD.MOV.U32 R4, RZ, RZ, R77 ;  /* 0x000000ffff040224 */ /* 0x000fe200078e004d */
[----:B0-----:R-:W4:Y:S04]  /*12520*/  LDL.LU R84, [R1+0x48c] ;  /* 0x00048c0001547983 */ /* 0x001f280000300800 */
[----:B------:R-:W-:Y:S04]  /*12530*/  STL [R1+0x470], R78 ;  /* 0x0004704e01007387 */ /* 0x000fe80000100800 */
[----:B------:R-:W4:Y:S01]  /*12540*/  LDL.LU R77, [R1+0x498] ;  /* 0x00049800014d7983 */ /* 0x000f220000300800 */
[----:B------:R-:W-:Y:S01]  /*12550*/  ISETP.GT.AND P4, PT, R64, 0x9, PT ;  /* 0x000000094000780c */ /* 0x000fe20003f84270 */
[----:B------:R-:W-:-:S02]  /*12560*/  IMAD.X R83, R83, 0x1, R40, P5 ;  /* 0x0000000153537824 */ /* 0x000fc400028e0628 */
[----:B------:R0:W5:Y:S01]  /*12570*/  @P0 LDG.E.U16 R7, desc[UR20][R4.64] ;  /* 0x0000001404070981 */ /* 0x000162000c1e1500 */
[----:B------:R-:W-:-:S05]  /*12580*/  IADD3 R79, P0, PT, R79, R41, RZ ;  /* 0x000000294f4f7210 */ /* 0x000fca0007f1e0ff */
[----:B------:R-:W-:Y:S01]  /*12590*/  STL [R1+0x478], R79 ;  /* 0x0004784f01007387 */ /* 0x000fe20000100800 */
[----:B0-----:R-:W-:Y:S02]  /*125a0*/  @P1 IMAD.MOV.U32 R4, RZ, RZ, R78 ;  /* 0x000000ffff041224 */ /* 0x001fe400078e004e */
[----:B------:R-:W-:Y:S01]  /*125b0*/  @P1 IMAD.MOV.U32 R5, RZ, RZ, R83 ;  /* 0x000000ffff051224 */ /* 0x000fe200078e0053 */
[----:B------:R0:W-:Y:S01]  /*125c0*/  STL [R1+0x46c], R83 ;  /* 0x00046c5301007387 */ /* 0x0001e20000100800 */
[----:B------:R-:W-:Y:S01]  /*125d0*/  IMAD.X R86, R86, 0x1, R40, P0 ;  /* 0x0000000156567824 */ /* 0x000fe200000e0628 */
[----:B------:R-:W-:Y:S02]  /*125e0*/  ISETP.GT.AND P0, PT, R64, 0xa, PT ;  /* 0x0000000a4000780c */ /* 0x000fe40003f04270 */
[----:B------:R1:W5:Y:S04]  /*125f0*/  @P1 LDG.E.U16 R59, desc[UR20][R4.64] ;  /* 0x00000014043b1981 */ /* 0x000368000c1e1500 */
[----:B0-----:R-:W4:Y:S01]  /*12600*/  LDL.LU R83, [R1+0x494] ;  /* 0x0004940001537983 */ /* 0x001f220000300800 */
[----:B------:R-:W-:-:S03]  /*12610*/  IADD3 R80, P5, PT, R80, R41, RZ ;  /* 0x0000002950507210 */ /* 0x000fc60007fbe0ff */
[----:B------:R0:W-:Y:S01]  /*12620*/  STL [R1+0x474], R86 ;  /* 0x0004745601007387 */ /* 0x0001e20000100800 */
[----:B-1----:R-:W-:Y:S02]  /*12630*/  @P4 IMAD.MOV.U32 R4, RZ, RZ, R79 ;  /* 0x000000ffff044224 */ /* 0x002fe400078e004f */
[----:B------:R-:W-:Y:S01]  /*12640*/  @P4 IMAD.MOV.U32 R5, RZ, RZ, R86 ;  /* 0x000000ffff054224 */ /* 0x000fe200078e0056 */
[----:B------:R-:W4:Y:S01]  /*12650*/  LDL.LU R78, [R1+0x4a0] ;  /* 0x0004a000014e7983 */ /* 0x000f220000300800 */
[----:B------:R-:W-:-:S03]  /*12660*/  IMAD.X R87, R87, 0x1, R40, P5 ;  /* 0x0000000157577824 */ /* 0x000fc600028e0628 */
[----:B------:R1:W5:Y:S01]  /*12670*/  @P4 LDG.E.U16 R8, desc[UR20][R4.64] ;  /* 0x0000001404084981 */ /* 0x000362000c1e1500 */
[----:B------:R-:W-:-:S03]  /*12680*/  IADD3 R82, P4, PT, R82, R41, RZ ;  /* 0x0000002952527210 */ /* 0x000fc60007f9e0ff */
[----:B0-----:R-:W4:Y:S04]  /*12690*/  LDL.LU R86, [R1+0x49c] ;  /* 0x00049c0001567983 */ /* 0x001f280000300800 */
[----:B------:R-:W-:Y:S04]  /*126a0*/  STL [R1+0x480], R80 ;  /* 0x0004805001007387 */ /* 0x000fe80000100800 */
[----:B------:R-:W4:Y:S01]  /*126b0*/  LDL.LU R79, [R1+0x4a8] ;  /* 0x0004a800014f7983 */ /* 0x000f220000300800 */
[----:B-1----:R-:W-:-:S03]  /*126c0*/  @P0 IMAD.MOV.U32 R5, RZ, RZ, R87 ;  /* 0x000000ffff050224 */ /* 0x002fc600078e0057 */
[----:B------:R-:W-:Y:S04]  /*126d0*/  STL [R1+0x488], R82 ;  /* 0x0004885201007387 */ /* 0x000fe80000100800 */
[----:B------:R0:W-:Y:S04]  /*126e0*/  STL [R1+0x47c], R87 ;  /* 0x00047c5701007387 */ /* 0x0001e80000100800 */
[----:B0-----:R-:W4:Y:S01]  /*126f0*/  LDL.LU R87, [R1+0x4a4] ;  /* 0x0004a40001577983 */ /* 0x001f220000300800 */
[----:B------:R-:W-:Y:S01]  /*12700*/  ISETP.GT.AND P1, PT, R64, 0xb, PT ;  /* 0x0000000b4000780c */ /* 0x000fe20003f24270 */
[----:B------:R-:W-:Y:S01]  /*12710*/  @P0 IMAD.MOV.U32 R4, RZ, RZ, R80 ;  /* 0x000000ffff040224 */ /* 0x000fe200078e0050 */
[----:B------:R-:W-:-:S02]  /*12720*/  PRMT R9, RZ, 0x7610, R9 ;  /* 0x00007610ff097816 */ /* 0x000fc40000000009 */
[----:B------:R-:W-:-:S04]  /*12730*/  PRMT R58, RZ, 0x7610, R58 ;  /* 0x00007610ff3a7816 */ /* 0x000fc8000000003a */
[----:B------:R0:W5:Y:S05]  /*12740*/  @P0 LDG.E.U16 R9, desc[UR20][R4.64] ;  /* 0x0000001404090981 */ /* 0x00016a000c1e1500 */
[----:B0-----:R-:W-:Y:S01]  /*12750*/  @P1 IMAD.MOV.U32 R4, RZ, RZ, R82 ;  /* 0x000000ffff041224 */ /* 0x001fe200078e0052 */
[C---:B------:R-:W-:Y:S02]  /*12760*/  ISETP.GT.AND P0, PT, R64.reuse, 0xd, PT ;  /* 0x0000000d4000780c */ /* 0x040fe40003f04270 */
[----:B------:R-:W-:Y:S02]  /*12770*/  PRMT R10, RZ, 0x7610, R10 ;  /* 0x00007610ff0a7816 */ /* 0x000fe4000000000a */
[----:B------:R-:W-:Y:S01]  /*12780*/  PRMT R57, RZ, 0x7610, R57 ;  /* 0x00007610ff397816 */ /* 0x000fe20000000039 */
[----:B--2---:R-:W-:Y:S01]  /*12790*/  IMAD.X R85, R85, 0x1, R40, P4 ;  /* 0x0000000155557824 */ /* 0x004fe200020e0628 */
[----:B------:R-:W-:-:S03]  /*127a0*/  ISETP.GT.AND P4, PT, R64, 0xc, PT ;  /* 0x0000000c4000780c */ /* 0x000fc60003f84270 */
[----:B------:R-:W-:Y:S01]  /*127b0*/  @P1 IMAD.MOV.U32 R5, RZ, RZ, R85 ;  /* 0x000000ffff051224 */ /* 0x000fe200078e0055 */
[----:B------:R0:W-:Y:S01]  /*127c0*/  STL [R1+0x484], R85 ;  /* 0x0004845501007387 */ /* 0x0001e20000100800 */
[----:B---3--:R-:W-:-:S03]  /*127d0*/  IADD3 R81, P5, PT, R81, R41, RZ ;  /* 0x0000002951517210 */ /* 0x008fc60007fbe0ff */
[----:B------:R-:W2:Y:S04]  /*127e0*/  LDL.LU R80, [R1+0x4b0] ;  /* 0x0004b00001507983 */ /* 0x000ea80000300800 */
[----:B------:R1:W5:Y:S01]  /*127f0*/  @P1 LDG.E.U16 R58, desc[UR20][R4.64] ;  /* 0x00000014043a1981 */ /* 0x000362000c1e1500 */
[----:B----4-:R-:W-:-:S03]  /*12800*/  IMAD.X R84, R84, 0x1, R40, P5 ;  /* 0x0000000154547824 */ /* 0x010fc600028e0628 */
[----:B0-----:R-:W3:Y:S04]  /*12810*/  LDL.LU R85, [R1+0x4ac] ;  /* 0x0004ac0001557983 */ /* 0x001ee80000300800 */
[----:B------:R-:W-:Y:S01]  /*12820*/  STL [R1+0x490], R81 ;  /* 0x0004905101007387 */ /* 0x000fe20000100800 */
[----:B------:R-:W-:-:S03]  /*12830*/  IADD3 R77, P1, PT, R77, R41, RZ ;  /* 0x000000294d4d7210 */ /* 0x000fc60007f3e0ff */
[----:B------:R-:W4:Y:S01]  /*12840*/  LDL.LU R82, [R1+0x4b8] ;  /* 0x0004b80001527983 */ /* 0x000f220000300800 */
[----:B-1----:R-:W-:-:S03]  /*12850*/  @P4 IMAD.MOV.U32 R5, RZ, RZ, R84 ;  /* 0x000000ffff054224 */ /* 0x002fc600078e0054 */
[----:B------:R-:W-:Y:S04]  /*12860*/  STL [R1+0x498], R77 ;  /* 0x0004984d01007387 */ /* 0x000fe80000100800 */
[----:B------:R0:W-:Y:S01]  /*12870*/  STL [R1+0x48c], R84 ;  /* 0x00048c5401007387 */ /* 0x0001e20000100800 */
[----:B------:R-:W-:-:S05]  /*12880*/  @P4 IMAD.MOV.U32 R4, RZ, RZ, R81 ;  /* 0x000000ffff044224 */ /* 0x000fca00078e0051 */
[----:B------:R1:W5:Y:S04]  /*12890*/  @P4 LDG.E.U16 R10, desc[UR20][R4.64] ;  /* 0x00000014040a4981 */ /* 0x000368000c1e1500 */
[----:B0-----:R-:W4:Y:S01]  /*128a0*/  LDL.LU R84, [R1+0x4b4] ;  /* 0x0004b40001547983 */ /* 0x001f220000300800 */
[----:B------:R-:W-:Y:S01]  /*128b0*/  IMAD.X R83, R83, 0x1, R40, P1 ;  /* 0x0000000153537824 */ /* 0x000fe200008e0628 */
[----:B------:R-:W-:Y:S01]  /*128c0*/  ISETP.GT.AND P1, PT, R64, 0xe, PT ;  /* 0x0000000e4000780c */ /* 0x000fe20003f24270 */
[----:B-1----:R-:W-:Y:S02]  /*128d0*/  @P0 IMAD.MOV.U32 R4, RZ, RZ, R77 ;  /* 0x000000ffff040224 */ /* 0x002fe400078e004d */
[----:B------:R-:W-:Y:S01]  /*128e0*/  @P0 IMAD.MOV.U32 R5, RZ, RZ, R83 ;  /* 0x000000ffff050224 */ /* 0x000fe200078e0053 */
[----:B------:R0:W-:Y:S01]  /*128f0*/  STL [R1+0x494], R83 ;  /* 0x0004945301007387 */ /* 0x0001e20000100800 */
[----:B------:R-:W-:-:S03]  /*12900*/  IADD3 R78, P5, PT, R78, R41, RZ ;  /* 0x000000294e4e7210 */ /* 0x000fc60007fbe0ff */
[----:B------:R-:W4:Y:S04]  /*12910*/  LDL.LU R81, [R1+0x4c0] ;  /* 0x0004c00001517983 */ /* 0x000f280000300800 */
[----:B------:R1:W5:Y:S04]  /*12920*/  @P0 LDG.E.U16 R57, desc[UR20][R4.64] ;  /* 0x0000001404390981 */ /* 0x000368000c1e1500 */
[----:B0-----:R-:W4:Y:S01]  /*12930*/  LDL.LU R83, [R1+0x4bc] ;  /* 0x0004bc0001537983 */ /* 0x001f220000300800 */
[----:B------:R-:W-:-:S03]  /*12940*/  IMAD.X R86, R86, 0x1, R40, P5 ;  /* 0x0000000156567824 */ /* 0x000fc600028e0628 */
[----:B------:R-:W-:Y:S01]  /*12950*/  STL [R1+0x4a0], R78 ;  /* 0x0004a04e01007387 */ /* 0x000fe20000100800 */
[----:B------:R-:W-:-:S03]  /*12960*/  IADD3 R79, P0, PT, R79, R41, RZ ;  /* 0x000000294f4f7210 */ /* 0x000fc60007f1e0ff */
[----:B------:R-:W4:Y:S01]  /*12970*/  LDL.LU R77, [R1+0x4c8] ;  /* 0x0004c800014d7983 */ /* 0x000f220000300800 */
[----:B-1----:R-:W-:-:S03]  /*12980*/  @P1 IMAD.MOV.U32 R5, RZ, RZ, R86 ;  /* 0x000000ffff051224 */ /* 0x002fc600078e0056 */
[----:B------:R-:W-:Y:S04]  /*12990*/  STL [R1+0x4a8], R79 ;  /* 0x0004a84f01007387 */ /* 0x000fe80000100800 */
[----:B------:R0:W-:Y:S01]  /*129a0*/  STL [R1+0x49c], R86 ;  /* 0x00049c5601007387 */ /* 0x0001e20000100800 */
[----:B------:R-:W-:Y:S02]  /*129b0*/  @P1 IMAD.MOV.U32 R4, RZ, RZ, R78 ;  /* 0x000000ffff041224 */ /* 0x000fe400078e004e */
[----:B------:R-:W-:Y:S01]  /*129c0*/  IMAD.X R87, R87, 0x1, R40, P0 ;  /* 0x0000000157577824 */ /* 0x000fe200000e0628 */
[----:B0-----:R-:W4:Y:S04]  /*129d0*/  LDL.LU R86, [R1+0x4c4] ;  /* 0x0004c40001567983 */ /* 0x001f280000300800 */
[----:B------:R0:W-:Y:S04]  /*129e0*/  STL [R1+0x4a4], R87 ;  /* 0x0004a45701007387 */ /* 0x0001e80000100800 */
[----:B------:R-:W4:Y:S01]  /*129f0*/  LDL.LU R78, [R1+0x4d0] ;  /* 0x0004d000014e7983 */ /* 0x000f220000300800 */
[----:B------:R-:W-:-:S02]  /*12a00*/  ISETP.GT.AND P4, PT, R64, 0xf, PT ;  /* 0x0000000f4000780c */ /* 0x000fc40003f84270 */
[----:B------:R-:W-:Y:S02]  /*12a10*/  PRMT R11, RZ, 0x7610, R11 ;  /* 0x00007610ff0b7816 */ /* 0x000fe4000000000b */
[----:B------:R-:W-:Y:S02]  /*12a20*/  PRMT R56, RZ, 0x7610, R56 ;  /* 0x00007610ff387816 */ /* 0x000fe40000000038 */
[----:B------:R-:W-:Y:S02]  /*12a30*/  ISETP.GT.AND P0, PT, R64, 0x10, PT ;  /* 0x000000104000780c */ /* 0x000fe40003f04270 */
[----:B------:R1:W5:Y:S05]  /*12a40*/  @P1 LDG.E.U16 R11, desc[UR20][R4.64] ;  /* 0x00000014040b1981 */ /* 0x00036a000c1e1500 */
[----:B-1----:R-:W-:-:S02]  /*12a50*/  @P4 IMAD.MOV.U32 R4, RZ, RZ, R79 ;  /* 0x000000ffff044224 */ /* 0x002fc400078e004f */
[----:B------:R-:W-:Y:S02]  /*12a60*/  @P4 IMAD.MOV.U32 R5, RZ, RZ, R87 ;  /* 0x000000ffff054224 */ /* 0x000fe400078e0057 */
[----:B0-----:R-:W4:Y:S04]  /*12a70*/  LDL.LU R87, [R1+0x4cc] ;  /* 0x0004cc0001577983 */ /* 0x001f280000300800 */
[----:B------:R0:W5:Y:S01]  /*12a80*/  @P4 LDG.E.U16 R56, desc[UR20][R4.64] ;  /* 0x0000001404384981 */ /* 0x000162000c1e1500 */
[----:B------:R-:W-:Y:S02]  /*12a90*/  ISETP.GT.AND P1, PT, R64, 0x11, PT ;  /* 0x000000114000780c */ /* 0x000fe40003f24270 */
[----:B------:R-:W-:Y:S02]  /*12aa0*/  PRMT R12, RZ, 0x7610, R12 ;  /* 0x00007610ff0c7816 */ /* 0x000fe4000000000c */
[----:B------:R-:W-:-:S02]  /*12ab0*/  PRMT R55, RZ, 0x7610, R55 ;  /* 0x00007610ff377816 */ /* 0x000fc40000000037 */
[----:B------:R-:W-:Y:S02]  /*12ac0*/  PRMT R54, RZ, 0x7610, R54 ;  /* 0x00007610ff367816 */ /* 0x000fe40000000036 */
[----:B--2---:R-:W-:-:S05]  /*12ad0*/  IADD3 R80, P5, PT, R80, R41, RZ ;  /* 0x0000002950507210 */ /* 0x004fca0007fbe0ff */
[----:B------:R-:W-:Y:S01]  /*12ae0*/  STL [R1+0x4b0], R80 ;  /* 0x0004b05001007387 */ /* 0x000fe20000100800 */
[----:B---3--:R-:W-:-:S03]  /*12af0*/  IMAD.X R85, R85, 0x1, R40, P5 ;  /* 0x0000000155557824 */ /* 0x008fc600028e0628 */
[----:B------:R-:W2:Y:S01]  /*12b00*/  LDL.LU R79, [R1+0x4d8] ;  /* 0x0004d800014f7983 */ /* 0x000ea20000300800 */
[----:B----4-:R-:W-:Y:S01]  /*12b10*/  IADD3 R82, P4, PT, R82, R41, RZ ;  /* 0x0000002952527210 */ /* 0x010fe20007f9e0ff */
[----:B0-----:R-:W-:-:S04]  /*12b20*/  @P0 IMAD.MOV.U32 R5, RZ, RZ, R85 ;  /* 0x000000ffff050224 */ /* 0x001fc800078e0055 */
[----:B------:R-:W-:Y:S04]  /*12b30*/  STL [R1+0x4b8], R82 ;  /* 0x0004b85201007387 */ /* 0x000fe80000100800 */
[----:B------:R0:W-:Y:S01]  /*12b40*/  STL [R1+0x4ac], R85 ;  /* 0x0004ac5501007387 */ /* 0x0001e20000100800 */
[----:B------:R-:W-:-:S05]  /*12b50*/  @P0 IMAD.MOV.U32 R4, RZ, RZ, R80 ;  /* 0x000000ffff040224 */ /* 0x000fca00078e0050 */
[----:B------:R1:W5:Y:S01]  /*12b60*/  @P0 LDG.E.U16 R12, desc[UR20][R4.64] ;  /* 0x00000014040c0981 */ /* 0x000362000c1e1500 */
[----:B------:R-:W-:-:S03]  /*12b70*/  IMAD.X R84, R84, 0x1, R40, P4 ;  /* 0x0000000154547824 */ /* 0x000fc600020e0628 */
[----:B0-----:R-:W3:Y:S04]  /*12b80*/  LDL.LU R85, [R1+0x4d4] ;  /* 0x0004d40001557983 */ /* 0x001ee80000300800 */
[----:B------:R0:W-:Y:S04]  /*12b90*/  STL [R1+0x4b4], R84 ;  /* 0x0004b45401007387 */ /* 0x0001e80000100800 */
[----:B------:R-:W4:Y:S01]  /*12ba0*/  LDL.LU R80, [R1+0x4e0] ;  /* 0x0004e00001507983 */ /* 0x000f220000300800 */
[----:B------:R-:W-:Y:S01]  /*12bb0*/  ISETP.GT.AND P4, PT, R64, 0x12, PT ;  /* 0x000000124000780c */ /* 0x000fe20003f84270 */
[----:B-1----:R-:W-:-:S02]  /*12bc0*/  @P1 IMAD.MOV.U32 R4, RZ, RZ, R82 ;  /* 0x000000ffff041224 */ /* 0x002fc400078e0052 */
[----:B------:R-:W-:Y:S01]  /*12bd0*/  @P1 IMAD.MOV.U32 R5, RZ, RZ, R84 ;  /* 0x000000ffff051224 */ /* 0x000fe200078e0054 */
[----:B------:R-:W-:Y:S01]  /*12be0*/  IADD3 R81, P5, PT, R81, R41, RZ ;  /* 0x0000002951517210 */ /* 0x000fe20007fbe0ff */
[----:B0-----:R-:W4:Y:S01]  /*12bf0*/  LDL.LU R84, [R1+0x4dc] ;  /* 0x0004dc0001547983 */ /* 0x001f220000300800 */
[----:B------:R-:W-:-:S03]  /*12c00*/  ISETP.GT.AND P0, PT, R64, 0x13, PT ;  /* 0x000000134000780c */ /* 0x000fc60003f04270 */
[----:B------:R0:W5:Y:S01]  /*12c10*/  @P1 LDG.E.U16 R55, desc[UR20][R4.64] ;  /* 0x0000001404371981 */ /* 0x000162000c1e1500 */
[----:B------:R-:W-:-:S03]  /*12c20*/  IMAD.X R83, R83, 0x1, R40, P5 ;  /* 0x0000000153537824 */ /* 0x000fc600028e0628 */
[----:B------:R-:W-:Y:S04]  /*12c30*/  STL [R1+0x4c0], R81 ;  /* 0x0004c05101007387 */ /* 0x000fe80000100800 */
[----:B------:R-:W4:Y:S01]  /*12c40*/  LDL.LU R82, [R1+0x4e8] ;  /* 0x0004e80001527983 */ /* 0x000f220000300800 */
[----:B------:R-:W-:Y:S01]  /*12c50*/  IADD3 R77, P1, PT, R77, R41, RZ ;  /* 0x000000294d4d7210 */ /* 0x000fe20007f3e0ff */
[----:B0-----:R-:W-:-:S04]  /*12c60*/  @P4 IMAD.MOV.U32 R5, RZ, RZ, R83 ;  /* 0x000000ffff054224 */ /* 0x001fc800078e0053 */
[----:B------:R-:W-:Y:S01]  /*12c70*/  STL [R1+0x4c8], R77 ;  /* 0x0004c84d01007387 */ /* 0x000fe20000100800 */
[----:B------:R-:W-:-:S03]  /*12c80*/  @P4 IMAD.MOV.U32 R4, RZ, RZ, R81 ;  /* 0x000000ffff044224 */ /* 0x000fc600078e0051 */
[----:B------:R0:W-:Y:S04]  /*12c90*/  STL [R1+0x4bc], R83 ;  /* 0x0004bc5301007387 */ /* 0x0001e80000100800 */
[----:B------:R1:W5:Y:S01]  /*12ca0*/  @P4 LDG.E.U16 R54, desc[UR20][R4.64] ;  /* 0x0000001404364981 */ /* 0x000362000c1e1500 */
[----:B------:R-:W-:-:S03]  /*12cb0*/  IMAD.X R86, R86, 0x1, R40, P1 ;  /* 0x0000000156567824 */ /* 0x000fc600008e0628 */
[----:B0-----:R-:W4:Y:S04]  /*12cc0*/  LDL.LU R83, [R1+0x4e4] ;  /* 0x0004e40001537983 */ /* 0x001f280000300800 */
[----:B------:R0:W-:Y:S01]  /*12cd0*/  STL [R1+0x4c4], R86 ;  /* 0x0004c45601007387 */ /* 0x0001e20000100800 */
[----:B------:R-:W-:-:S03]  /*12ce0*/  IADD3 R78, P5, PT, R78, R41, RZ ;  /* 0x000000294e4e7210 */ /* 0x000fc60007fbe0ff */
[----:B------:R-:W4:Y:S01]  /*12cf0*/  LDL.LU R81, [R1+0x4f0] ;  /* 0x0004f00001517983 */ /* 0x000f220000300800 */
[----:B-1----:R-:W-:Y:S02]  /*12d00*/  @P0 IMAD.MOV.U32 R5, RZ, RZ, R86 ;  /* 0x000000ffff050224 */ /* 0x002fe400078e0056 */
[----:B------:R-:W-:Y:S01]  /*12d10*/  @P0 IMAD.MOV.U32 R4, RZ, RZ, R77 ;  /* 0x000000ffff040224 */ /* 0x000fe200078e004d */
[----:B0-----:R-:W4:Y:S04]  /*12d20*/  LDL.LU R86, [R1+0x4ec] ;  /* 0x0004ec0001567983 */ /* 0x001f280000300800 */
[----:B------:R-:W-:Y:S04]  /*12d30*/  STL [R1+0x4d0], R78 ;  /* 0x0004d04e01007387 */ /* 0x000fe80000100800 */
[----:B------:R-:W4:Y:S01]  /*12d40*/  LDL.LU R77, [R1+0x4f8] ;  /* 0x0004f800014d7983 */ /* 0x000f220000300800 */
[----:B------:R-:W-:-:S02]  /*12d50*/  PRMT R13, RZ, 0x7610, R13 ;  /* 0x00007610ff0d7816 */ /* 0x000fc4000000000d */
[C---:B------:R-:W-:Y:S02]  /*12d60*/  ISETP.GT.AND P1, PT, R64.reuse, 0x14, PT ;  /* 0x000000144000780c */ /* 0x040fe40003f24270 */
[----:B------:R-:W-:Y:S02]  /*12d70*/  ISETP.GT.AND P4, PT, R64, 0x15, PT ;  /* 0x000000154000780c */ /* 0x000fe40003f84270 */
[----:B------:R0:W5:Y:S01]  /*12d80*/  @P0 LDG.E.U16 R13, desc[UR20][R4.64] ;  /* 0x00000014040d0981 */ /* 0x000162000c1e1500 */
[----:B------:R-:W-:Y:S01]  /*12d90*/  IMAD.X R87, R87, 0x1, R40, P5 ;  /* 0x0000000157577824 */ /* 0x000fe200028e0628 */
[----:B------:R-:W-:-:S07]  /*12da0*/  PRMT R14, RZ, 0x7610, R14 ;  /* 0x00007610ff0e7816 */ /* 0x000fce000000000e */
[----:B0-----:R-:W-:Y:S02]  /*12db0*/  @P1 IMAD.MOV.U32 R5, RZ, RZ, R87 ;  /* 0x000000ffff051224 */ /* 0x001fe400078e0057 */
[----:B------:R-:W-:-:S05]  /*12dc0*/  @P1 IMAD.MOV.U32 R4, RZ, RZ, R78 ;  /* 0x000000ffff041224 */ /* 0x000fca00078e004e */
[----:B------:R0:W5:Y:S01]  /*12dd0*/  @P1 LDG.E.U16 R14, desc[UR20][R4.64] ;  /* 0x00000014040e1981 */ /* 0x000162000c1e1500 */
[----:B------:R-:W-:Y:S02]  /*12de0*/  PRMT R53, RZ, 0x7610, R53 ;  /* 0x00007610ff357816 */ /* 0x000fe40000000035 */
[----:B------:R-:W-:Y:S02]  /*12df0*/  ISETP.GT.AND P1, PT, R64, 0x17, PT ;  /* 0x000000174000780c */ /* 0x000fe40003f24270 */
[----:B------:R-:W-:Y:S02]  /*12e00*/  PRMT R15, RZ, 0x7610, R15 ;  /* 0x00007610ff0f7816 */ /* 0x000fe4000000000f */
[----:B------:R-:W-:Y:S02]  /*12e10*/  PRMT R52, RZ, 0x7610, R52 ;  /* 0x00007610ff347816 */ /* 0x000fe40000000034 */
[----:B--2---:R-:W-:-:S05]  /*12e20*/  IADD3 R79, P0, PT, R79, R41, RZ ;  /* 0x000000294f4f7210 */ /* 0x004fca0007f1e0ff */
[----:B------:R-:W-:Y:S04]  /*12e30*/  STL [R1+0x4d8], R79 ;  /* 0x0004d84f01007387 */ /* 0x000fe80000100800 */
[----:B------:R1:W-:Y:S01]  /*12e40*/  STL [R1+0x4cc], R87 ;  /* 0x0004cc5701007387 */ /* 0x0003e20000100800 */
[----:B0-----:R-:W-:-:S03]  /*12e50*/  @P4 IMAD.MOV.U32 R4, RZ, RZ, R79 ;  /* 0x000000ffff044224 */ /* 0x001fc600078e004f */
[----:B-1----:R-:W2:Y:S01]  /*12e60*/  LDL.LU R87, [R1+0x4f4] ;  /* 0x0004f40001577983 */ /* 0x002ea20000300800 */
[----:B---3--:R-:W-:-:S05]  /*12e70*/  IMAD.X R85, R85, 0x1, R40, P0 ;  /* 0x0000000155557824 */ /* 0x008fca00000e0628 */
[----:B------:R0:W-:Y:S01]  /*12e80*/  STL [R1+0x4d4], R85 ;  /* 0x0004d45501007387 */ /* 0x0001e20000100800 */
[----:B----4-:R-:W-:-:S03]  /*12e90*/  IADD3 R80, P5, PT, R80, R41, RZ ;  /* 0x0000002950507210 */ /* 0x010fc60007fbe0ff */
[----:B------:R-:W3:Y:S01]  /*12ea0*/  LDL.LU R78, [R1+0x500] ;  /* 0x00050000014e7983 */ /* 0x000ee20000300800 */
[----:B------:R-:W-:Y:S01]  /*12eb0*/  @P4 IMAD.MOV.U32 R5, RZ, RZ, R85 ;  /* 0x000000ffff054224 */ /* 0x000fe200078e0055 */
[----:B------:R-:W-:Y:S02]  /*12ec0*/  ISETP.GT.AND P0, PT, R64, 0x16, PT ;  /* 0x000000164000780c */ /* 0x000fe40003f04270 */
[----:B0-----:R-:W4:Y:S04]  /*12ed0*/  LDL.LU R85, [R1+0x4fc] ;  /* 0x0004fc0001557983 */ /* 0x001f280000300800 */
[----:B------:R-:W-:Y:S04]  /*12ee0*/  STL [R1+0x4e0], R80 ;  /* 0x0004e05001007387 */ /* 0x000fe80000100800 */
[----:B------:R-:W4:Y:S01]  /*12ef0*/  LDL.LU R79, [R1+0x508] ;  /* 0x00050800014f7983 */ /* 0x000f220000300800 */
[----:B------:R-:W-:-:S03]  /*12f00*/  IMAD.X R84, R84, 0x1, R40, P5 ;  /* 0x0000000154547824 */ /* 0x000fc600028e0628 */
[----:B------:R0:W5:Y:S01]  /*12f10*/  @P4 LDG.E.U16 R53, desc[UR20][R4.64] ;  /* 0x0000001404354981 */ /* 0x000162000c1e1500 */
[----:B------:R-:W-:-:S05]  /*12f20*/  IADD3 R82, P4, PT, R82, R41, RZ ;  /* 0x0000002952527210 */ /* 0x000fca0007f9e0ff */
[----:B------:R-:W-:Y:S01]  /*12f30*/  STL [R1+0x4e8], R82 ;  /* 0x0004e85201007387 */ /* 0x000fe20000100800 */
[----:B0-----:R-:W-:Y:S02]  /*12f40*/  @P0 IMAD.MOV.U32 R4, RZ, RZ, R80 ;  /* 0x000000ffff040224 */ /* 0x001fe400078e0050 */
[----:B------:R-:W-:Y:S01]  /*12f50*/  @P0 IMAD.MOV.U32 R5, RZ, RZ, R84 ;  /* 0x000000ffff050224 */ /* 0x000fe200078e0054 */
[----:B------:R0:W-:Y:S04]  /*12f60*/  STL [R1+0x4dc], R84 ;  /* 0x0004dc5401007387 */ /* 0x0001e80000100800 */
[----:B------:R1:W5:Y:S01]  /*12f70*/  @P0 LDG.E.U16 R15, desc[UR20][R4.64] ;  /* 0x00000014040f0981 */ /* 0x000362000c1e1500 */
[----:B------:R-:W-:-:S03]  /*12f80*/  IMAD.X R83, R83, 0x1, R40, P4 ;  /* 0x0000000153537824 */ /* 0x000fc600020e0628 */
[----:B0-----:R-:W4:Y:S01]  /*12f90*/  LDL.LU R84, [R1+0x504] ;  /* 0x0005040001547983 */ /* 0x001f220000300800 */
[----:B------:R-:W-:Y:S01]  /*12fa0*/  ISETP.GT.AND P4, PT, R64, 0x18, PT ;  /* 0x000000184000780c */ /* 0x000fe20003f84270 */
[----:B-1----:R-:W-:Y:S02]  /*12fb0*/  @P1 IMAD.MOV.U32 R4, RZ, RZ, R82 ;  /* 0x000000ffff041224 */ /* 0x002fe400078e0052 */
[----:B------:R0:W-:Y:S01]  /*12fc0*/  STL [R1+0x4e4], R83 ;  /* 0x0004e45301007387 */ /* 0x0001e20000100800 */
[----:B------:R-:W-:Y:S01]  /*12fd0*/  @P1 IMAD.MOV.U32 R5, RZ, RZ, R83 ;  /* 0x000000ffff051224 */ /* 0x000fe200078e0053 */
[----:B------:R-:W-:Y:S02]  /*12fe0*/  IADD3 R81, P5, PT, R81, R41, RZ ;  /* 0x0000002951517210 */ /* 0x000fe40007fbe0ff */
[----:B------:R-:W4:Y:S04]  /*12ff0*/  LDL.LU R80, [R1+0x510] ;  /* 0x0005100001507983 */ /* 0x000f280000300800 */
[----:B------:R1:W5:Y:S01]  /*13000*/  @P1 LDG.E.U16 R52, desc[UR20][R4.64] ;  /* 0x0000001404341981 */ /* 0x000362000c1e1500 */
[----:B------:R-:W-:-:S03]  /*13010*/  IMAD.X R86, R86, 0x1, R40, P5 ;  /* 0x0000000156567824 */ /* 0x000fc600028e0628 */
[----:B------:R-:W4:Y:S04]  /*13020*/  LDL.LU R82, [R1+0x50c] ;  /* 0x00050c0001527983 */ /* 0x000f280000300800 */
[----:B------:R-:W-:Y:S01]  /*13030*/  STL [R1+0x4f0], R81 ;  /* 0x0004f05101007387 */ /* 0x000fe20000100800 */
[----:B------:R-:W-:-:S03]  /*13040*/  IADD3 R77, P1, PT, R77, R41, RZ ;  /* 0x000000294d4d7210 */ /* 0x000fc60007f3e0ff */
[----:B0-----:R-:W4:Y:S01]  /*13050*/  LDL.LU R83, [R1+0x51c] ;  /* 0x00051c0001537983 */ /* 0x001f220000300800 */
        /* <DEDUP_REMOVED lines=16> */
[----:B------:R0:W-:Y:S04]  /*13160*/  STL [R1+0x4f4], R87 ;  /* 0x0004f45701007387 */ /* 0x0001e80000100800 */
[----:B------:R-:W2:Y:S04]  /*13170*/  LDL.LU R81, [R1+0x524] ;  /* 0x0005240001517983 */ /* 0x000ea80000300800 */
[----:B------:R1:W5:Y:S01]  /*13180*/  @P0 LDG.E.U16 R51, desc[UR20][R4.64] ;  /* 0x0000001404330981 */ /* 0x000362000c1e1500 */
[----:B---3--:R-:W-:-:S03]  /*13190*/  IADD3 R78, P5, PT, R78, R41, RZ ;  /* 0x000000294e4e7210 */ /* 0x008fc60007fbe0ff */
[----:B0-----:R-:W3:Y:S04]  /*131a0*/  LDL.LU R87, [R1+0x520] ;  /* 0x0005200001577983 */ /* 0x001ee80000300800 */
[----:B------:R-:W-:Y:S01]  /*131b0*/  STL [R1+0x500], R78 ;  /* 0x0005004e01007387 */ /* 0x000fe20000100800 */
[----:B----4-:R-:W-:-:S03]  /*131c0*/  IMAD.X R85, R85, 0x1, R40, P5 ;  /* 0x0000000155557824 */ /* 0x010fc600028e0628 */
[----:B------:R-:W4:Y:S01]  /*131d0*/  LDL.LU R77, [R1+0x52c] ;  /* 0x00052c00014d7983 */ /* 0x000f220000300800 */
[----:B------:R-:W-:Y:S01]  /*131e0*/  IADD3 R79, P0, PT, R79, R41, RZ ;  /* 0x000000294f4f7210 */ /* 0x000fe20007f1e0ff */
[----:B-1----:R-:W-:-:S04]  /*131f0*/  @P1 IMAD.MOV.U32 R5, RZ, RZ, R85 ;  /* 0x000000ffff051224 */ /* 0x002fc800078e0055 */
        /* <DEDUP_REMOVED lines=48> */
[----:B------:R1:W5:Y:S04]  /*13500*/  @P4 LDG.E.U16 R19, desc[UR20][R4.64] ;  /* 0x0000001404134981 */ /* 0x000368000c1e1500 */
[----:B0-----:R-:W3:Y:S01]  /*13510*/  LDL.LU R87, [R1+0x548] ;  /* 0x0005480001577983 */ /* 0x001ee20000300800 */
[----:B------:R-:W-:-:S05]  /*13520*/  IMAD.X R85, R85, 0x1, R40, P1 ;  /* 0x0000000155557824 */ /* 0x000fca00008e0628 */
[----:B------:R0:W-:Y:S04]  /*13530*/  STL [R1+0x528], R85 ;  /* 0x0005285501007387 */ /* 0x0001e80000100800 */
[----:B------:R-:W4:Y:S01]  /*13540*/  LDL.LU R81, [R1+0x554] ;  /* 0x0005540001517983 */ /* 0x000f220000300800 */
[----:B------:R-:W-:Y:S01]  /*13550*/  ISETP.GT.AND P1, PT, R64, 0x20, PT ;  /* 0x000000204000780c */ /* 0x000fe20003f24270 */
[----:B-1----:R-:W-:Y:S02]  /*13560*/  @P0 IMAD.MOV.U32 R4, RZ, RZ, R77 ;  /* 0x000000ffff040224 */ /* 0x002fe400078e004d */
[----:B------:R-:W-:Y:S01]  /*13570*/  @P0 IMAD.MOV.U32 R5, RZ, RZ, R85 ;  /* 0x000000ffff050224 */ /* 0x000fe200078e0055 */
[----:B------:R-:W-:-:S04]  /*13580*/  IADD3 R78, P5, PT, R78, R41, RZ ;  /* 0x000000294e4e7210 */ /* 0x000fc80007fbe0ff */
[----:B------:R1:W5:Y:S01]  /*13590*/  @P0 LDG.E.U16 R48, desc[UR20][R4.64] ;  /* 0x0000001404300981 */ /* 0x000362000c1e1500 */
[----:B------:R-:W-:-:S03]  /*135a0*/  ISETP.GT.AND P4, PT, R64, 0x21, PT ;  /* 0x000000214000780c */ /* 0x000fc60003f84270 */
[----:B0-----:R-:W4:Y:S01]  /*135b0*/  LDL.LU R85, [R1+0x550] ;  /* 0x0005500001557983 */ /* 0x001f220000300800 */
[----:B------:R-:W-:-:S03]  /*135c0*/  IMAD.X R84, R84, 0x1, R40, P5 ;  /* 0x0000000154547824 */ /* 0x000fc600028e0628 */
[----:B------:R-:W-:Y:S04]  /*135d0*/  STL [R1+0x534], R78 ;  /* 0x0005344e01007387 */ /* 0x000fe80000100800 */
[----:B------:R-:W4:Y:S01]  /*135e0*/  LDL.LU R77, [R1+0x55c] ;  /* 0x00055c00014d7983 */ /* 0x000f220000300800 */
[----:B------:R-:W-:Y:S01]  /*135f0*/  IADD3 R79, P0, PT, R79, R41, RZ ;  /* 0x000000294f4f7210 */ /* 0x000fe20007f1e0ff */
[----:B-1----:R-:W-:-:S04]  /*13600*/  @P1 IMAD.MOV.U32 R5, RZ, RZ, R84 ;  /* 0x000000ffff051224 */ /* 0x002fc800078e0054 */
        /* <DEDUP_REMOVED lines=34> */
[----:B------:R-:W-:-:S03]  /*13830*/  @P1 IMAD.MOV.U32 R5, RZ, RZ, R87 ;  /* 0x000000ffff051224 */ /* 0x000fc600078e0057 */
[----:B------:R-:W3:Y:S01]  /*13840*/  LDL.LU R80, [R1+0x574] ;  /* 0x0005740001507983 */ /* 0x000ee20000300800 */
[----:B----4-:R-:W-:-:S03]  /*13850*/  IADD3 R81, P5, PT, R81, R41, RZ ;  /* 0x0000002951517210 */ /* 0x010fc60007fbe0ff */
[----:B0-----:R-:W4:Y:S01]  /*13860*/  LDL.LU R87, [R1+0x570] ;  /* 0x0005700001577983 */ /* 0x001f220000300800 */
[----:B------:R-:W-:-:S03]  /*13870*/  ISETP.GT.AND P4, PT, R64, 0x24, PT ;  /* 0x000000244000780c */ /* 0x000fc60003f84270 */
[----:B------:R-:W-:Y:S04]  /*13880*/  STL [R1+0x554], R81 ;  /* 0x0005545101007387 */ /* 0x000fe80000100800 */
[----:B------:R-:W4:Y:S04]  /*13890*/  LDL.LU R83, [R1+0x57c] ;  /* 0x00057c0001537983 */ /* 0x000f280000300800 */
[----:B------:R0:W5:Y:S01]  /*138a0*/  @P1 LDG.E.U16 R46, desc[UR20][R4.64] ;  /* 0x00000014042e1981 */ /* 0x000162000c1e1500 */
[----:B------:R-:W-:Y:S01]  /*138b0*/  IMAD.X R85, R85, 0x1, R40, P5 ;  /* 0x0000000155557824 */ /* 0x000fe200028e0628 */
[----:B------:R-:W-:Y:S01]  /*138c0*/  IADD3 R77, P1, PT, R77, R41, RZ ;  /* 0x000000294d4d7210 */ /* 0x000fe20007f3e0ff */
[----:B0-----:R-:W-:-:S02]  /*138d0*/  @P4 IMAD.MOV.U32 R4, RZ, RZ, R81 ;  /* 0x000000ffff044224 */ /* 0x001fc400078e0051 */
[----:B------:R-:W-:Y:S02]  /*138e0*/  @P4 IMAD.MOV.U32 R5, RZ, RZ, R85 ;  /* 0x000000ffff054224 */ /* 0x000fe400078e0055 */
[----:B------:R-:W-:Y:S04]  /*138f0*/  STL [R1+0x55c], R77 ;  /* 0x00055c4d01007387 */ /* 0x000fe80000100800 */
[----:B------:R0:W-:Y:S04]  /*13900*/  STL [R1+0x550], R85 ;  /* 0x0005505501007387 */ /* 0x0001e80000100800 */
[----:B------:R1:W5:Y:S04]  /*13910*/  @P4 LDG.E.U16 R22, desc[UR20][R4.64] ;  /* 0x0000001404164981 */ /* 0x000368000c1e1500 */
[----:B0-----:R-:W4:Y:S01]  /*13920*/  LDL.LU R85, [R1+0x578] ;  /* 0x0005780001557983 */ /* 0x001f220000300800 */
[----:B------:R-:W-:Y:S01]  /*13930*/  IMAD.X R84, R84, 0x1, R40, P1 ;  /* 0x0000000154547824 */ /* 0x000fe200008e0628 */
[----:B------:R-:W-:Y:S01]  /*13940*/  ISETP.GT.AND P1, PT, R64, 0x26, PT ;  /* 0x000000264000780c */ /* 0x000fe20003f24270 */
[----:B-1----:R-:W-:-:S02]  /*13950*/  @P0 IMAD.MOV.U32 R4, RZ, RZ, R77 ;  /* 0x000000ffff040224 */ /* 0x002fc400078e004d */
[----:B------:R-:W-:Y:S01]  /*13960*/  @P0 IMAD.MOV.U32 R5, RZ, RZ, R84 ;  /* 0x000000ffff050224 */ /* 0x000fe200078e0054 */
[----:B------:R0:W-:Y:S01]  /*13970*/  STL [R1+0x558], R84 ;  /* 0x0005585401007387 */ /* 0x0001e20000100800 */
[----:B------:R-:W-:-:S03]  /*13980*/  IADD3 R78, P5, PT, R78, R41, RZ ;  /* 0x000000294e4e7210 */ /* 0x000fc60007fbe0ff */
[----:B------:R-:W4:Y:S04]  /*13990*/  LDL.LU R81, [R1+0x584] ;  /* 0x0005840001517983 */ /* 0x000f280000300800 */
[----:B------:R1:W5:Y:S01]  /*139a0*/  @P0 LDG.E.U16 R45, desc[UR20][R4.64] ;  /* 0x00000014042d0981 */ /* 0x000362000c1e1500 */
[----:B------:R-:W-:-:S03]  /*139b0*/  IMAD.X R82, R82, 0x1, R40, P5 ;  /* 0x0000000152527824 */ /* 0x000fc600028e0628 */
[----:B0-----:R-:W4:Y:S04]  /*139c0*/  LDL.LU R84, [R1+0x580] ;  /* 0x0005800001547983 */ /* 0x001f280000300800 */
[----:B------:R-:W-:Y:S01]  /*139d0*/  STL [R1+0x564], R78 ;  /* 0x0005644e01007387 */ /* 0x000fe20000100800 */
[----:B------:R-:W-:-:S03]  /*139e0*/  IADD3 R79, P0, PT, R79, R41, RZ ;  /* 0x000000294f4f7210 */ /* 0x000fc60007f1e0ff */
        /* <DEDUP_REMOVED lines=11> */
[----:B------:R-:W-:Y:S02]  /*13aa0*/  ISETP.GT.AND P1, PT, R64, 0x29, PT ;  /* 0x000000294000780c */ /* 0x000fe40003f24270 */
        /* <DEDUP_REMOVED lines=9> */
[----:B------:R-:W3:Y:S04]  /*13b40*/  LDL.LU R79, [R1+0x590] ;  /* 0x00059000014f7983 */ /* 0x000ee80000300800 */
[----:B------:R-:W-:Y:S01]  /*13b50*/  STL [R1+0x574], R80 ;  /* 0x0005745001007387 */ /* 0x000fe20000100800 */
[----:B----4-:R-:W-:-:S03]  /*13b60*/  IMAD.X R87, R87, 0x1, R40, P5 ;  /* 0x0000000157577824 */ /* 0x010fc600028e0628 */
[----:B0-----:R-:W4:Y:S01]  /*13b70*/  LDL.LU R86, [R1+0x59c] ;  /* 0x00059c0001567983 */ /* 0x001f220000300800 */
[----:B------:R-:W-:Y:S01]  /*13b80*/  IADD3 R83, P4, PT, R83, R41, RZ ;  /* 0x0000002953537210 */ /* 0x000fe20007f9e0ff */
[----:B-1----:R-:W-:-:S04]  /*13b90*/  @P0 IMAD.MOV.U32 R5, RZ, RZ, R87 ;  /* 0x000000ffff050224 */ /* 0x002fc800078e0057 */
[----:B------:R-:W-:Y:S04]  /*13ba0*/  STL [R1+0x57c], R83 ;  /* 0x00057c5301007387 */ /* 0x000fe80000100800 */
[----:B------:R0:W-:Y:S01]  /*13bb0*/  STL [R1+0x570], R87 ;  /* 0x0005705701007387 */ /* 0x0001e20000100800 */
[----:B------:R-:W-:-:S05]  /*13bc0*/  @P0 IMAD.MOV.U32 R4, RZ, RZ, R80 ;  /* 0x000000ffff040224 */ /* 0x000fca00078e0050 */
[----:B------:R1:W5:Y:S04]  /*13bd0*/  @P0 LDG.E.U16 R24, desc[UR20][R4.64] ;  /* 0x0000001404180981 */ /* 0x000368000c1e1500 */
[----:B0-----:R-:W4:Y:S01]  /*13be0*/  LDL.LU R87, [R1+0x598] ;  /* 0x0005980001577983 */ /* 0x001f220000300800 */
[----:B-1----:R-:W-:Y:S02]  /*13bf0*/  @P1 IMAD.MOV.U32 R4, RZ, RZ, R83 ;  /* 0x000000ffff041224 */ /* 0x002fe400078e0053 */
[----:B------:R-:W-:Y:S01]  /*13c00*/  IMAD.X R85, R85, 0x1, R40, P4 ;  /* 0x0000000155557824 */ /* 0x000fe200020e0628 */
[----:B------:R-:W-:-:S03]  /*13c10*/  ISETP.GT.AND P4, PT, R64, 0x2a, PT ;  /* 0x0000002a4000780c */ /* 0x000fc60003f84270 */
[----:B------:R-:W-:Y:S01]  /*13c20*/  @P1 IMAD.MOV.U32 R5, RZ, RZ, R85 ;  /* 0x000000ffff051224 */ /* 0x000fe200078e0055 */
[----:B------:R0:W-:Y:S04]  /*13c30*/  STL [R1+0x578], R85 ;  /* 0x0005785501007387 */ /* 0x0001e80000100800 */
[----:B------:R-:W4:Y:S01]  /*13c40*/  LDL.LU R80, [R1+0x5a4] ;  /* 0x0005a40001507983 */ /* 0x000f220000300800 */
[----:B------:R-:W-:-:S03]  /*13c50*/  IADD3 R81, P5, PT, R81, R41, RZ ;  /* 0x0000002951517210 */ /* 0x000fc60007fbe0ff */
[----:B------:R1:W5:Y:S04]  /*13c60*/  @P1 LDG.E.U16 R43, desc[UR20][R4.64] ;  /* 0x00000014042b1981 */ /* 0x000368000c1e1500 */
[----:B0-----:R-:W4:Y:S04]  /*13c70*/  LDL.LU R85, [R1+0x5a0] ;  /* 0x0005a00001557983 */ /* 0x001f280000300800 */
[----:B------:R-:W-:Y:S01]  /*13c80*/  STL [R1+0x584], R81 ;  /* 0x0005845101007387 */ /* 0x000fe20000100800 */
[----:B------:R-:W-:-:S03]  /*13c90*/  IMAD.X R84, R84, 0x1, R40, P5 ;  /* 0x0000000154547824 */ /* 0x000fc600028e0628 */
[----:B------:R-:W4:Y:S01]  /*13ca0*/  LDL.LU R83, [R1+0x5ac] ;  /* 0x0005ac0001537983 */ /* 0x000f220000300800 */
[----:B------:R-:W-:Y:S01]  /*13cb0*/  IADD3 R77, P1, PT, R77, R41, RZ ;  /* 0x000000294d4d7210 */ /* 0x000fe20007f3e0ff */
[----:B-1----:R-:W-:-:S04]  /*13cc0*/  @P4 IMAD.MOV.U32 R5, RZ, RZ, R84 ;  /* 0x000000ffff054224 */ /* 0x002fc800078e0054 */
[----:B------:R-:W-:Y:S01]  /*13cd0*/  STL [R1+0x58c], R77 ;  /* 0x00058c4d01007387 */ /* 0x000fe20000100800 */
[----:B------:R-:W-:-:S03]  /*13ce0*/  @P4 IMAD.MOV.U32 R4, RZ, RZ, R81 ;  /* 0x000000ffff044224 */ /* 0x000fc600078e0051 */
[----:B------:R0:W-:Y:S01]  /*13cf0*/  STL [R1+0x580], R84 ;  /* 0x0005805401007387 */ /* 0x0001e20000100800 */
[----:B------:R-:W-:-:S03]  /*13d00*/  IMAD.X R82, R82, 0x1, R40, P1 ;  /* 0x0000000152527824 */ /* 0x000fc600008e0628 */
[----:B0-----:R-:W4:Y:S04]  /*13d10*/  LDL.LU R84, [R1+0x5a8] ;  /* 0x0005a80001547983 */ /* 0x001f280000300800 */
[----:B------:R0:W-:Y:S04]  /*13d20*/  STL [R1+0x588], R82 ;  /* 0x0005885201007387 */ /* 0x0001e80000100800 */
[----:B------:R-:W4:Y:S01]  /*13d30*/  LDL.LU R81, [R1+0x5b4] ;  /* 0x0005b40001517983 */ /* 0x000f220000300800 */
[----:B------:R-:W-:Y:S02]  /*13d40*/  ISETP.GT.AND P0, PT, R64, 0x2b, PT ;  /* 0x0000002b4000780c */ /* 0x000fe40003f04270 */
[----:B------:R-:W-:-:S02]  /*13d50*/  PRMT R25, RZ, 0x7610, R25 ;  /* 0x00007610ff197816 */ /* 0x000fc40000000019 */
[----:B------:R-:W-:Y:S02]  /*13d60*/  PRMT R42, RZ, 0x7610, R42 ;  /* 0x00007610ff2a7816 */ /* 0x000fe4000000002a */
[----:B------:R-:W-:Y:S02]  /*13d70*/  ISETP.GT.AND P1, PT, R64, 0x2c, PT ;  /* 0x0000002c4000780c */ /* 0x000fe40003f24270 */
[----:B------:R1:W5:Y:S05]  /*13d80*/  @P4 LDG.E.U16 R25, desc[UR20][R4.64] ;  /* 0x0000001404194981 */ /* 0x00036a000c1e1500 */
[----:B-1----:R-:W-:Y:S02]  /*13d90*/  @P0 IMAD.MOV.U32 R4, RZ, RZ, R77 ;  /* 0x000000ffff040224 */ /* 0x002fe400078e004d */
[----:B------:R-:W-:-:S02]  /*13da0*/  @P0 IMAD.MOV.U32 R5, RZ, RZ, R82 ;  /* 0x000000ffff050224 */ /* 0x000fc400078e0052 */
[----:B0-----:R-:W4:Y:S04]  /*13db0*/  LDL.LU R82, [R1+0x5b0] ;  /* 0x0005b00001527983 */ /* 0x001f280000300800 */
[----:B------:R0:W5:Y:S01]  /*13dc0*/  @P0 LDG.E.U16 R42, desc[UR20][R4.64] ;  /* 0x00000014042a0981 */ /* 0x000162000c1e1500 */
[----:B------:R-:W-:Y:S02]  /*13dd0*/  ISETP.GT.AND P4, PT, R64, 0x2d, PT ;  /* 0x0000002d4000780c */ /* 0x000fe40003f84270 */
[----:B------:R-:W-:Y:S02]  /*13de0*/  PRMT R26, RZ, 0x7610, R26 ;  /* 0x00007610ff1a7816 */ /* 0x000fe4000000001a */
[----:B------:R-:W-:Y:S02]  /*13df0*/  PRMT R35, RZ, 0x7610, R35 ;  /* 0x00007610ff237816 */ /* 0x000fe40000000023 */
[----:B------:R-:W-:-:S02]  /*13e00*/  PRMT R27, RZ, 0x7610, R27 ;  /* 0x00007610ff1b7816 */ /* 0x000fc4000000001b */
[----:B--2---:R-:W-:-:S05]  /*13e10*/  IADD3 R78, P5, PT, R78, R41, RZ ;  /* 0x000000294e4e7210 */ /* 0x004fca0007fbe0ff */
[----:B------:R1:W-:Y:S01]  /*13e20*/  STL [R1+0x594], R78 ;  /* 0x0005944e01007387 */ /* 0x0003e20000100800 */
[----:B---3--:R-:W-:-:S03]  /*13e30*/  IMAD.X R79, R79, 0x1, R40, P5 ;  /* 0x000000014f4f7824 */ /* 0x008fc600028e0628 */
[----:B------:R-:W2:Y:S01]  /*13e40*/  LDL.LU R77, [R1+0x5bc] ;  /* 0x0005bc00014d7983 */ /* 0x000ea20000300800 */
[----:B----4-:R-:W-:Y:S01]  /*13e50*/  IADD3 R86, P0, PT, R86, R41, RZ ;  /* 0x0000002956567210 */ /* 0x010fe20007f1e0ff */
[----:B0-----:R-:W-:-:S04]  /*13e60*/  @P1 IMAD.MOV.U32 R4, RZ, RZ, R78 ;  /* 0x000000ffff041224 */ /* 0x001fc800078e004e */
[----:B------:R-:W-:Y:S01]  /*13e70*/  STL [R1+0x59c], R86 ;  /* 0x00059c5601007387 */ /* 0x000fe20000100800 */
[----:B------:R-:W-:-:S03]  /*13e80*/  @P1 IMAD.MOV.U32 R5, RZ, RZ, R79 ;  /* 0x000000ffff051224 */ /* 0x000fc600078e004f */
[----:B------:R0:W-:Y:S04]  /*13e90*/  STL [R1+0x590], R79 ;  /* 0x0005904f01007387 */ /* 0x0001e80000100800 */
[----:B-1----:R-:W3:Y:S04]  /*13ea0*/  LDL.LU R78, [R1+0x5b8] ;  /* 0x0005b800014e7983 */ /* 0x002ee80000300800 */
[----:B------:R1:W5:Y:S01]  /*13eb0*/  @P1 LDG.E.U16 R26, desc[UR20][R4.64] ;  /* 0x00000014041a1981 */ /* 0x000362000c1e1500 */
[----:B------:R-:W-:-:S05]  /*13ec0*/  IMAD.X R87, R87, 0x1, R40, P0 ;  /* 0x0000000157577824 */ /* 0x000fca00000e0628 */
[----:B------:R4:W-:Y:S04]  /*13ed0*/  STL [R1+0x598], R87 ;  /* 0x0005985701007387 */ /* 0x0009e80000100800 */
[----:B0-----:R-:W3:Y:S01]  /*13ee0*/  LDL.LU R79, [R1+0x5c4] ;  /* 0x0005c400014f7983 */ /* 0x001ee20000300800 */
[----:B-1----:R-:W-:Y:S02]  /*13ef0*/  @P4 IMAD.MOV.U32 R4, RZ, RZ, R86 ;  /* 0x000000ffff044224 */ /* 0x002fe400078e0056 */
[----:B------:R-:W-:Y:S01]  /*13f00*/  @P4 IMAD.MOV.U32 R5, RZ, RZ, R87 ;  /* 0x000000ffff054224 */ /* 0x000fe200078e0057 */
[C---:B------:R-:W-:Y:S01]  /*13f10*/  ISETP.GT.AND P0, PT, R64.reuse, 0x2e, PT ;  /* 0x0000002e4000780c */ /* 0x040fe20003f04270 */
[----:B------:R-:W3:Y:S01]  /*13f20*/  LDL.LU R88, [R1+0x5c0] ;  /* 0x0005c00001587983 */ /* 0x000ee20000300800 */
[----:B------:R-:W-:-:S03]  /*13f30*/  ISETP.GT.AND P1, PT, R64, 0x2f, PT ;  /* 0x0000002f4000780c */ /* 0x000fc60003f24270 */
[----:B------:R0:W5:Y:S01]  /*13f40*/  @P4 LDG.E.U16 R35, desc[UR20][R4.64] ;  /* 0x0000001404234981 */ /* 0x000162000c1e1500 */
[----:B------:R-:W-:-:S05]  /*13f50*/  IADD3 R80, P5, PT, R80, R41, RZ ;  /* 0x0000002950507210 */ /* 0x000fca0007fbe0ff */
[----:B------:R1:W-:Y:S01]  /*13f60*/  STL [R1+0x5a4], R80 ;  /* 0x0005a45001007387 */ /* 0x0003e20000100800 */
[----:B------:R-:W-:-:S03]  /*13f70*/  IMAD.X R85, R85, 0x1, R40, P5 ;  /* 0x0000000155557824 */ /* 0x000fc600028e0628 */
[----:B------:R-:W3:Y:S01]  /*13f80*/  LDL.LU R86, [R1+0x5cc] ;  /* 0x0005cc0001567983 */ /* 0x000ee20000300800 */
[----:B------:R-:W-:Y:S01]  /*13f90*/  IADD3 R83, P4, PT, R83, R41, RZ ;  /* 0x0000002953537210 */ /* 0x000fe20007f9e0ff */
[----:B0-----:R-:W-:-:S04]  /*13fa0*/  @P0 IMAD.MOV.U32 R4, RZ, RZ, R80 ;  /* 0x000000ffff040224 */ /* 0x001fc800078e0050 */
[----:B------:R-:W-:Y:S01]  /*13fb0*/  STL [R1+0x5ac], R83 ;  /* 0x0005ac5301007387 */ /* 0x000fe20000100800 */
[----:B------:R-:W-:-:S03]  /*13fc0*/  @P0 IMAD.MOV.U32 R5, RZ, RZ, R85 ;  /* 0x000000ffff050224 */ /* 0x000fc600078e0055 */
[----:B------:R0:W-:Y:S04]  /*13fd0*/  STL [R1+0x5a0], R85 ;  /* 0x0005a05501007387 */ /* 0x0001e80000100800 */
[----:B----4-:R-:W4:Y:S04]  /*13fe0*/  LDL.LU R87, [R1+0x5c8] ;  /* 0x0005c80001577983 */ /* 0x010f280000300800 */
[----:B------:R0:W5:Y:S01]  /*13ff0*/  @P0 LDG.E.U16 R27, desc[UR20][R4.64] ;  /* 0x00000014041b0981 */ /* 0x000162000c1e1500 */
[----:B------:R-:W-:-:S05]  /*14000*/  IMAD.X R84, R84, 0x1, R40, P4 ;  /* 0x0000000154547824 */ /* 0x000fca00020e0628 */
[----:B------:R0:W-:Y:S01]  /*14010*/  STL [R1+0x5a8], R84 ;  /* 0x0005a85401007387 */ /* 0x0001e20000100800 */
[----:B------:R-:W-:-:S03]  /*14020*/  IADD3 R81, P5, PT, R81, R41, RZ ;  /* 0x0000002951517210 */ /* 0x000fc60007fbe0ff */
[----:B-1----:R-:W4:Y:S01]  /*14030*/  LDL.LU R80, [R1+0x5d4] ;  /* 0x0005d40001507983 */ /* 0x002f220000300800 */
[----:B0-----:R-:W-:-:S03]  /*14040*/  @P1 IMAD.MOV.U32 R5, RZ, RZ, R84 ;  /* 0x000000ffff051224 */ /* 0x001fc600078e0054 */
[----:B------:R-:W4:Y:S01]  /*14050*/  LDL.LU R85, [R1+0x5d0] ;  /* 0x0005d00001557983 */ /* 0x000f220000300800 */
[----:B------:R-:W-:-:S03]  /*14060*/  @P1 IMAD.MOV.U32 R4, RZ, RZ, R83 ;  /* 0x000000ffff041224 */ /* 0x000fc600078e0053 */
[----:B------:R0:W-:Y:S04]  /*14070*/  STL [R1+0x5b4], R81 ;  /* 0x0005b45101007387 */ /* 0x0001e80000100800 */
[----:B------:R-:W4:Y:S04]  /*14080*/  LDL.LU R84, [R1+0x5d8] ;  /* 0x0005d80001547983 */ /* 0x000f280000300800 */
[----:B------:R-:W4:Y:S01]  /*14090*/  LDL.LU R83, [R1+0x5dc] ;  /* 0x0005dc0001537983 */ /* 0x000f220000300800 */
[----:B------:R-:W-:Y:S02]  /*140a0*/  PRMT R34, RZ, 0x7610, R34 ;  /* 0x00007610ff227816 */ /* 0x000fe40000000022 */
[----:B------:R-:W-:-:S02]  /*140b0*/  ISETP.GT.AND P4, PT, R64, 0x30, PT ;  /* 0x000000304000780c */ /* 0x000fc40003f84270 */
[----:B------:R-:W-:Y:S02]  /*140c0*/  ISETP.GT.AND P0, PT, R64, 0x31, PT ;  /* 0x000000314000780c */ /* 0x000fe40003f04270 */
[----:B------:R1:W5:Y:S01]  /*140d0*/  @P1 LDG.E.U16 R34, desc[UR20][R4.64] ;  /* 0x0000001404221981 */ /* 0x000362000c1e1500 */
[----:B------:R-:W-:Y:S01]  /*140e0*/  IMAD.X R82, R82, 0x1, R40, P5 ;  /* 0x0000000152527824 */ /* 0x000fe200028e0628 */
[----:B------:R-:W-:-:S07]  /*140f0*/  PRMT R28, RZ, 0x7610, R28 ;  /* 0x00007610ff1c7816 */ /* 0x000fce000000001c */
[----:B-1----:R-:W-:Y:S02]  /*14100*/  @P4 IMAD.MOV.U32 R4, RZ, RZ, R81 ;  /* 0x000000ffff044224 */ /* 0x002fe400078e0051 */
        /* <DEDUP_REMOVED lines=8> */
[----:B------:R2:W-:Y:S04]  /*14190*/  STL [R1+0x5b0], R82 ;  /* 0x0005b05201007387 */ /* 0x0005e80000100800 */
[----:B0-----:R-:W4:Y:S01]  /*141a0*/  LDL.LU R81, [R1+0x5e4] ;  /* 0x0005e40001517983 */ /* 0x001f220000300800 */
[----:B---3--:R-:W-:Y:S01]  /*141b0*/  IMAD.X R78, R78, 0x1, R40, P1 ;  /* 0x000000014e4e7824 */ /* 0x008fe200008e0628 */
[----:B------:R-:W-:Y:S01]  /*141c0*/  ISETP.GT.AND P1, PT, R64, 0x32, PT ;  /* 0x000000324000780c */ /* 0x000fe20003f24270 */
[----:B-1----:R-:W-:-:S03]  /*141d0*/  @P0 IMAD.MOV.U32 R4, RZ, RZ, R77 ;  /* 0x000000ffff040224 */ /* 0x002fc600078e004d */
[----:B------:R0:W-:Y:S01]  /*141e0*/  STL [R1+0x5b8], R78 ;  /* 0x0005b84e01007387 */ /* 0x0001e20000100800 */
[----:B------:R-:W-:-:S03]  /*141f0*/  @P0 IMAD.MOV.U32 R5, RZ, RZ, R78 ;  /* 0x000000ffff050224 */ /* 0x000fc600078e004e */
[----:B--2---:R-:W2:Y:S04]  /*14200*/  LDL.LU R82, [R1+0x5e0] ;  /* 0x0005e00001527983 */ /* 0x004ea80000300800 */
[----:B------:R1:W5:Y:S01]  /*14210*/  @P0 LDG.E.U16 R33, desc[UR20][R4.64] ;  /* 0x0000001404210981 */ /* 0x000362000c1e1500 */
[----:B------:R-:W-:-:S05]  /*14220*/  IADD3 R79, P5, PT, R79, R41, RZ ;  /* 0x000000294f4f7210 */ /* 0x000fca0007fbe0ff */
[----:B------:R3:W-:Y:S04]  /*14230*/  STL [R1+0x5c4], R79 ;  /* 0x0005c44f01007387 */ /* 0x0007e80000100800 */
[----:B0-----:R-:W2:Y:S04]  /*14240*/  LDL.LU R78, [R1+0x5e8] ;  /* 0x0005e800014e7983 */ /* 0x001ea80000300800 */
[----:B------:R-:W2:Y:S01]  /*14250*/  LDL.LU R77, [R1+0x5ec] ;  /* 0x0005ec00014d7983 */ /* 0x000ea20000300800 */
[----:B------:R-:W-:Y:S02]  /*14260*/  IMAD.X R88, R88, 0x1, R40, P5 ;  /* 0x0000000158587824 */ /* 0x000fe400028e0628 */
[----:B-1----:R-:W-:-:S02]  /*14270*/  @P1 IMAD.MOV.U32 R4, RZ, RZ, R79 ;  /* 0x000000ffff041224 */ /* 0x002fc400078e004f */
[----:B------:R-:W-:Y:S01]  /*14280*/  @P1 IMAD.MOV.U32 R5, RZ, RZ, R88 ;  /* 0x000000ffff051224 */ /* 0x000fe200078e0058 */
[----:B------:R-:W-:-:S04]  /*14290*/  IADD3 R86, P0, PT, R86, R41, RZ ;  /* 0x0000002956567210 */ /* 0x000fc80007f1e0ff */
[----:B------:R0:W5:Y:S04]  /*142a0*/  @P1 LDG.E.U16 R32, desc[UR20][R4.64] ;  /* 0x0000001404201981 */ /* 0x000168000c1e1500 */
[----:B------:R-:W-:Y:S04]  /*142b0*/  STL [R1+0x5cc], R86 ;  /* 0x0005cc5601007387 */ /* 0x000fe80000100800 */
[----:B------:R-:W-:Y:S01]  /*142c0*/  STL [R1+0x5c0], R88 ;  /* 0x0005c05801007387 */ /* 0x000fe20000100800 */
[----:B0-----:R-:W-:-:S03]  /*142d0*/  @P4 IMAD.MOV.U32 R4, RZ, RZ, R86 ;  /* 0x000000ffff044224 */ /* 0x001fc600078e0056 */
[----:B---3--:R-:W3:Y:S01]  /*142e0*/  LDL.LU R79, [R1+0x5f4] ;  /* 0x0005f400014f7983 */ /* 0x008ee20000300800 */
[----:B----4-:R-:W-:Y:S01]  /*142f0*/  IMAD.X R87, R87, 0x1, R40, P0 ;  /* 0x0000000157577824 */ /* 0x010fe200000e0628 */
[----:B------:R-:W-:-:S03]  /*14300*/  ISETP.GT.AND P0, PT, R64, 0x34, PT ;  /* 0x000000344000780c */ /* 0x000fc60003f04270 */
[----:B------:R-:W-:Y:S01]  /*14310*/  @P4 IMAD.MOV.U32 R5, RZ, RZ, R87 ;  /* 0x000000ffff054224 */ /* 0x000fe200078e0057 */
[----:B------:R-:W-:Y:S04]  /*14320*/  STL [R1+0x5c8], R87 ;  /* 0x0005c85701007387 */ /* 0x000fe80000100800 */
[----:B------:R0:W5:Y:S04]  /*14330*/  @P4 LDG.E.U16 R29, desc[UR20][R4.64] ;  /* 0x00000014041d4981 */ /* 0x000168000c1e1500 */
[----:B------:R-:W4:Y:S01]  /*14340*/  LDL.LU R89, [R1+0x5fc] ;  /* 0x0005fc0001597983 */ /* 0x000f220000300800 */
[----:B------:R-:W-:-:S05]  /*14350*/  IADD3 R80, P5, PT, R80, R41, RZ ;  /* 0x0000002950507210 */ /* 0x000fca0007fbe0ff */
[----:B------:R-:W-:Y:S01]  /*14360*/  IMAD.X R85, R85, 0x1, R40, P5 ;  /* 0x0000000155557824 */ /* 0x000fe200028e0628 */
[----:B------:R1:W-:Y:S01]  /*14370*/  STL [R1+0x5d4], R80 ;  /* 0x0005d45001007387 */ /* 0x0003e20000100800 */
[----:B0-----:R-:W-:Y:S01]  /*14380*/  @P0 IMAD.MOV.U32 R4, RZ, RZ, R80 ;  /* 0x000000ffff040224 */ /* 0x001fe200078e0050 */
[----:B------:R-:W-:-:S05]  /*14390*/  IADD3 R83, P4, PT, R83, R41, RZ ;  /* 0x0000002953537210 */ /* 0x000fca0007f9e0ff */
[----:B------:R-:W-:Y:S01]  /*143a0*/  STL [R1+0x5dc], R83 ;  /* 0x0005dc5301007387 */ /* 0x000fe20000100800 */
[----:B------:R-:W-:-:S03]  /*143b0*/  IMAD.X R84, R84, 0x1, R40, P4 ;  /* 0x0000000154547824 */ /* 0x000fc600020e0628 */
[----:B------:R0:W-:Y:S04]  /*143c0*/  STL [R1+0x5d0], R85 ;  /* 0x0005d05501007387 */ /* 0x0001e80000100800 */
[----:B-1----:R-:W4:Y:S04]  /*143d0*/  LDL.LU R80, [R1+0x5f0] ;  /* 0x0005f00001507983 */ /* 0x002f280000300800 */
[----:B------:R1:W-:Y:S04]  /*143e0*/  STL [R1+0x5d8], R84 ;  /* 0x0005d85401007387 */ /* 0x0003e80000100800 */
[----:B------:R-:W4:Y:S01]  /*143f0*/  LDL.LU R90, [R1+0x5f8] ;  /* 0x0005f800015a7983 */ /* 0x000f220000300800 */
[----:B------:R-:W-:Y:S01]  /*14400*/  ISETP.GT.AND P1, PT, R64, 0x35, PT ;  /* 0x000000354000780c */ /* 0x000fe20003f24270 */
[----:B------:R-:W-:Y:S01]  /*14410*/  @P0 IMAD.MOV.U32 R5, RZ, RZ, R85 ;  /* 0x000000ffff050224 */ /* 0x000fe200078e0055 */
[----:B------:R-:W-:Y:S01]  /*14420*/  PRMT R30, RZ, 0x7610, R30 ;  /* 0x00007610ff1e7816 */ /* 0x000fe2000000001e */
[----:B------:R-:W4:Y:S01]  /*14430*/  LDL.LU R87, [R1+0x604] ;  /* 0x0006040001577983 */ /* 0x000f220000300800 */
[----:B------:R-:W-:-:S04]  /*14440*/  PRMT R31, RZ, 0x7610, R31 ;  /* 0x00007610ff1f7816 */ /* 0x000fc8000000001f */
[----:B------:R0:W5:Y:S05]  /*14450*/  @P0 LDG.E.U16 R30, desc[UR20][R4.64] ;  /* 0x00000014041e0981 */ /* 0x00016a000c1e1500 */
[----:B0-----:R-:W-:Y:S02]  /*14460*/  @P1 IMAD.MOV.U32 R4, RZ, RZ, R83 ;  /* 0x000000ffff041224 */ /* 0x001fe400078e0053 */
[----:B------:R-:W-:-:S05]  /*14470*/  @P1 IMAD.MOV.U32 R5, RZ, RZ, R84 ;  /* 0x000000ffff051224 */ /* 0x000fca00078e0054 */
[----:B------:R0:W5:Y:S01]  /*14480*/  @P1 LDG.E.U16 R31, desc[UR20][R4.64] ;  /* 0x00000014041f1981 */ /* 0x000162000c1e1500 */
[C---:B------:R-:W-:Y:S02]  /*14490*/  ISETP.GT.AND P4, PT, R64.reuse, 0x36, PT ;  /* 0x000000364000780c */ /* 0x040fe40003f84270 */
[----:B------:R-:W-:Y:S02]  /*144a0*/  ISETP.GT.AND P0, PT, R64, 0x37, PT ;  /* 0x000000374000780c */ /* 0x000fe40003f04270 */
[----:B------:R-:W-:Y:S02]  /*144b0*/  PRMT R67, RZ, 0x7610, R67 ;  /* 0x00007610ff437816 */ /* 0x000fe40000000043 */
[----:B------:R-:W-:Y:S02]  /*144c0*/  PRMT R68, RZ, 0x7610, R68 ;  /* 0x00007610ff447816 */ /* 0x000fe40000000044 */
[----:B------:R-:W-:-:S05]  /*144d0*/  IADD3 R81, P5, PT, R81, R41, RZ ;  /* 0x0000002951517210 */ /* 0x000fca0007fbe0ff */
[----:B------:R-:W-:Y:S04]  /*144e0*/  STL [R1+0x5e4], R81 ;  /* 0x0005e45101007387 */ /* 0x000fe80000100800 */
[----:B------:R-:W4:Y:S01]  /*144f0*/  LDL.LU R85, [R1+0x60c] ;  /* 0x00060c0001557983 */ /* 0x000f220000300800 */
[----:B--2---:R-:W-:Y:S02]  /*14500*/  IMAD.X R82, R82, 0x1, R40, P5 ;  /* 0x0000000152527824 */ /* 0x004fe400028e0628 */
[----:B0-----:R-:W-:Y:S02]  /*14510*/  @P4 IMAD.MOV.U32 R4, RZ, RZ, R81 ;  /* 0x000000ffff044224 */ /* 0x001fe400078e0051 */
[----:B------:R-:W-:-:S05]  /*14520*/  @P4 IMAD.MOV.U32 R5, RZ, RZ, R82 ;  /* 0x000000ffff054224 */ /* 0x000fca00078e0052 */
[----:B------:R0:W5:Y:S01]  /*14530*/  @P4 LDG.E.U16 R67, desc[UR20][R4.64] ;  /* 0x0000001404434981 */ /* 0x000162000c1e1500 */
[----:B------:R-:W-:-:S05]  /*14540*/  IADD3 R77, P1, PT, R77, R41, RZ ;  /* 0x000000294d4d7210 */ /* 0x000fca0007f3e0ff */
[----:B------:R-:W-:Y:S01]  /*14550*/  STL [R1+0x5ec], R77 ;  /* 0x0005ec4d01007387 */ /* 0x000fe20000100800 */
[----:B------:R-:W-:-:S03]  /*14560*/  IMAD.X R78, R78, 0x1, R40, P1 ;  /* 0x000000014e4e7824 */ /* 0x000fc600008e0628 */
[----:B------:R2:W-:Y:S04]  /*14570*/  STL [R1+0x5e0], R82 ;  /* 0x0005e05201007387 */ /* 0x0005e80000100800 */
[----:B------:R-:W4:Y:S04]  /*14580*/  LDL.LU R88, [R1+0x600] ;  /* 0x0006000001587983 */ /* 0x000f280000300800 */
[----:B------:R0:W-:Y:S04]  /*14590*/  STL [R1+0x5e8], R78 ;  /* 0x0005e84e01007387 */ /* 0x0001e80000100800 */
[----:B------:R-:W4:Y:S01]  /*145a0*/  LDL.LU R86, [R1+0x608] ;  /* 0x0006080001567983 */ /* 0x000f220000300800 */
[----:B---3--:R-:W-:-:S03]  /*145b0*/  IADD3 R79, P5, PT, R79, R41, RZ ;  /* 0x000000294f4f7210 */ /* 0x008fc60007fbe0ff */
[----:B------:R-:W3:Y:S01]  /*145c0*/  LDL.LU R83, [R1+0x614] ;  /* 0x0006140001537983 */ /* 0x000ee20000300800 */
[----:B------:R-:W-:Y:S01]  /*145d0*/  ISETP.GT.AND P1, PT, R64, 0x38, PT ;  /* 0x000000384000780c */ /* 0x000fe20003f24270 */
[----:B0-----:R-:W-:Y:S02]  /*145e0*/  @P0 IMAD.MOV.U32 R4, RZ, RZ, R77 ;  /* 0x000000ffff040224 */ /* 0x001fe400078e004d */
[----:B-1----:R-:W3:Y:S01]  /*145f0*/  LDL.LU R84, [R1+0x610] ;  /* 0x0006100001547983 */ /* 0x002ee20000300800 */
[----:B------:R-:W-:-:S03]  /*14600*/  @P0 IMAD.MOV.U32 R5, RZ, RZ, R78 ;  /* 0x000000ffff050224 */ /* 0x000fc600078e004e */
[----:B------:R-:W-:Y:S04]  /*14610*/  STL [R1+0x5f4], R79 ;  /* 0x0005f44f01007387 */ /* 0x000fe80000100800 */
[----:B--2---:R-:W2:Y:S04]  /*14620*/  LDL.LU R82, [R1+0x618] ;  /* 0x0006180001527983 */ /* 0x004ea80000300800 */
[----:B------:R-:W2:Y:S04]  /*14630*/  LDL.LU R81, [R1+0x61c] ;  /* 0x00061c0001517983 */ /* 0x000ea80000300800 */
[----:B------:R0:W5:Y:S01]  /*14640*/  @P0 LDG.E.U16 R68, desc[UR20][R4.64] ;  /* 0x0000001404440981 */ /* 0x000162000c1e1500 */
[----:B----4-:R-:W-:-:S03]  /*14650*/  IADD3 R89, P0, PT, R89, R41, RZ ;  /* 0x0000002959597210 */ /* 0x010fc60007f1e0ff */
[----:B------:R-:W4:Y:S04]  /*14660*/  LDL.LU R77, [R1+0x624] ;  /* 0x00062400014d7983 */ /* 0x000f280000300800 */
[----:B------:R-:W4:Y:S04]  /*14670*/  LDL.LU R78, [R1+0x62c] ;  /* 0x00062c00014e7983 */ /* 0x000f280000300800 */
[----:B------:R-:W-:Y:S01]  /*14680*/  STL [R1+0x5fc], R89 ;  /* 0x0005fc5901007387 */ /* 0x000fe20000100800 */
[----:B0-----:R-:W-:Y:S02]  /*14690*/  @P1 IMAD.MOV.U32 R4, RZ, RZ, R79 ;  /* 0x000000ffff041224 */ /* 0x001fe400078e004f */
[----:B------:R-:W-:-:S04]  /*146a0*/  IMAD.X R80, R80, 0x1, R40, P5 ;  /* 0x0000000150507824 */ /* 0x000fc800028e0628 */
[----:B------:R-:W-:Y:S01]  /*146b0*/  @P1 IMAD.MOV.U32 R5, RZ, RZ, R80 ;  /* 0x000000ffff051224 */ /* 0x000fe200078e0050 */
[----:B------:R0:W-:Y:S01]  /*146c0*/  STL [R1+0x5f0], R80 ;  /* 0x0005f05001007387 */ /* 0x0001e20000100800 */
[----:B------:R-:W-:-:S03]  /*146d0*/  IMAD.X R90, R90, 0x1, R40, P0 ;  /* 0x000000015a5a7824 */ /* 0x000fc600000e0628 */
[----:B0-----:R-:W4:Y:S04]  /*146e0*/  LDL.LU R80, [R1+0x620] ;  /* 0x0006200001507983 */ /* 0x001f280000300800 */
[----:B------:R-:W-:Y:S04]  /*146f0*/  STL [R1+0x5f8], R90 ;  /* 0x0005f85a01007387 */ /* 0x000fe80000100800 */
[----:B------:R-:W4:Y:S01]  /*14700*/  LDL.LU R79, [R1+0x628] ;  /* 0x00062800014f7983 */ /* 0x000f220000300800 */
[----:B------:R-:W-:Y:S02]  /*14710*/  ISETP.GT.AND P4, PT, R64, 0x39, PT ;  /* 0x000000394000780c */ /* 0x000fe40003f84270 */
[----:B------:R-:W-:-:S02]  /*14720*/  PRMT R69, RZ, 0x7610, R69 ;  /* 0x00007610ff457816 */ /* 0x000fc40000000045 */
[C---:B------:R-:W-:Y:S02]  /*14730*/  ISETP.GT.AND P0, PT, R64.reuse, 0x3a, PT ;  /* 0x0000003a4000780c */ /* 0x040fe40003f04270 */
[----:B------:R-:W-:Y:S02]  /*14740*/  PRMT R70, RZ, 0x7610, R70 ;  /* 0x00007610ff467816 */ /* 0x000fe40000000046 */
[----:B------:R0:W5:Y:S01]  /*14750*/  @P1 LDG.E.U16 R69, desc[UR20][R4.64] ;  /* 0x0000001404451981 */ /* 0x000162000c1e1500 */
[----:B------:R-:W-:Y:S02]  /*14760*/  IADD3 R87, P5, PT, R87, R41, RZ ;  /* 0x0000002957577210 */ /* 0x000fe40007fbe0ff */
[----:B------:R-:W-:Y:S02]  /*14770*/  ISETP.GT.AND P1, PT, R64, 0x3b, PT ;  /* 0x0000003b4000780c */ /* 0x000fe40003f24270 */
[----:B0-----:R-:W-:Y:S02]  /*14780*/  @P4 IMAD.MOV.U32 R4, RZ, RZ, R89 ;  /* 0x000000ffff044224 */ /* 0x001fe400078e0059 */
[----:B------:R-:W-:Y:S01]  /*14790*/  @P4 IMAD.MOV.U32 R5, RZ, RZ, R90 ;  /* 0x000000ffff054224 */ /* 0x000fe200078e005a */
[----:B------:R-:W-:-:S04]  /*147a0*/  PRMT R71, RZ, 0x7610, R71 ;  /* 0x00007610ff477816 */ /* 0x000fc80000000047 */
[----:B------:R0:W5:Y:S01]  /*147b0*/  @P4 LDG.E.U16 R70, desc[UR20][R4.64] ;  /* 0x0000001404464981 */ /* 0x000162000c1e1500 */
[----:B------:R-:W-:Y:S01]  /*147c0*/  PRMT R72, RZ, 0x7610, R72 ;  /* 0x00007610ff487816 */ /* 0x000fe20000000048 */
[----:B0-----:R-:W-:Y:S01]  /*147d0*/  @P0 IMAD.MOV.U32 R4, RZ, RZ, R87 ;  /* 0x000000ffff040224 */ /* 0x001fe200078e0057 */
[----:B------:R-:W-:Y:S02]  /*147e0*/  PRMT R73, RZ, 0x7610, R73 ;  /* 0x00007610ff497816 */ /* 0x000fe40000000049 */
[----:B------:R-:W-:Y:S02]  /*147f0*/  PRMT R76, RZ, 0x7610, R76 ;  /* 0x00007610ff4c7816 */ /* 0x000fe4000000004c */
[----:B------:R-:W-:Y:S01]  /*14800*/  PRMT R74, RZ, 0x7610, R74 ;  /* 0x00007610ff4a7816 */ /* 0x000fe2000000004a */
[----:B------:R-:W-:Y:S01]  /*14810*/  USHF.L.U32 UR4, UR4, 0x1f, URZ ;  /* 0x0000001f04047899 */ /* 0x000fe200080006ff */
[----:B------:R-:W-:Y:S01]  /*14820*/  PRMT R75, RZ, 0x7610, R75 ;  /* 0x00007610ff4b7816 */ /* 0x000fe2000000004b */
[----:B------:R-:W-:Y:S01]  /*14830*/  STL [R1+0x604], R87 ;  /* 0x0006045701007387 */ /* 0x000fe20000100800 */
[----:B------:R-:W-:Y:S01]  /*14840*/  IADD3 R85, P4, PT, R85, R41, RZ ;  /* 0x0000002955557210 */ /* 0x000fe20007f9e0ff */
[----:B------:R-:W-:-:S04]  /*14850*/  IMAD.X R88, R88, 0x1, R40, P5 ;  /* 0x0000000158587824 */ /* 0x000fc800028e0628 */
[----:B------:R-:W-:Y:S01]  /*14860*/  @P0 IMAD.MOV.U32 R5, RZ, RZ, R88 ;  /* 0x000000ffff050224 */ /* 0x000fe200078e0058 */
[----:B------:R-:W-:Y:S01]  /*14870*/  ISETP.GT.AND P5, PT, R64, 0x3c, PT ;  /* 0x0000003c4000780c */ /* 0x000fe20003fa4270 */
[----:B------:R-:W-:-:S03]  /*14880*/  IMAD.X R86, R86, 0x1, R40, P4 ;  /* 0x0000000156567824 */ /* 0x000fc600020e0628 */
[----:B------:R0:W5:Y:S01]  /*14890*/  @P0 LDG.E.U16 R71, desc[UR20][R4.64] ;  /* 0x0000001404470981 */ /* 0x000162000c1e1500 */
[----:B---3--:R-:W-:Y:S01]  /*148a0*/  IADD3 R83, P4, PT, R83, R41, RZ ;  /* 0x0000002953537210 */ /* 0x008fe20007f9e0ff */
[----:B0-----:R-:W-:Y:S02]  /*148b0*/  @P1 IMAD.MOV.U32 R4, RZ, RZ, R85 ;  /* 0x000000ffff041224 */ /* 0x001fe400078e0055 */
[----:B------:R-:W-:Y:S02]  /*148c0*/  @P1 IMAD.MOV.U32 R5, RZ, RZ, R86 ;  /* 0x000000ffff051224 */ /* 0x000fe400078e0056 */
[----:B------:R-:W-:-:S03]  /*148d0*/  IMAD.X R84, R84, 0x1, R40, P4 ;  /* 0x0000000154547824 */ /* 0x000fc600020e0628 */
[----:B------:R0:W5:Y:S01]  /*148e0*/  @P1 LDG.E.U16 R72, desc[UR20][R4.64] ;  /* 0x0000001404481981 */ /* 0x000162000c1e1500 */
[C---:B------:R-:W-:Y:S02]  /*148f0*/  ISETP.GT.AND P1, PT, R64.reuse, 0x3d, PT ;  /* 0x0000003d4000780c */ /* 0x040fe40003f24270 */
[-C--:B--2---:R-:W-:Y:S02]  /*14900*/  IADD3 R81, P4, PT, R81, R41.reuse, RZ ;  /* 0x0000002951517210 */ /* 0x084fe40007f9e0ff */
[----:B------:R-:W-:Y:S01]  /*14910*/  ISETP.GT.AND P0, PT, R64, 0x3e, PT ;  /* 0x0000003e4000780c */ /* 0x000fe20003f04270 */
[----:B0-----:R-:W-:Y:S02]  /*14920*/  @P5 IMAD.MOV.U32 R4, RZ, RZ, R83 ;  /* 0x000000ffff045224 */ /* 0x001fe400078e0053 */
[----:B------:R-:W-:Y:S01]  /*14930*/  @P5 IMAD.MOV.U32 R5, RZ, RZ, R84 ;  /* 0x000000ffff055224 */ /* 0x000fe200078e0054 */
[----:B----4-:R-:W-:Y:S01]  /*14940*/  IADD3 R77, P6, PT, R77, R41, RZ ;  /* 0x000000294d4d7210 */ /* 0x010fe20007fde0ff */
[----:B------:R-:W-:-:S03]  /*14950*/  IMAD.X R82, R82, 0x1, R40, P4 ;  /* 0x0000000152527824 */ /* 0x000fc600020e0628 */
[----:B------:R0:W5:Y:S01]  /*14960*/  @P5 LDG.E.U16 R73, desc[UR20][R4.64] ;  /* 0x0000001404495981 */ /* 0x000162000c1e1500 */
[----:B------:R-:W-:Y:S02]  /*14970*/  ISETP.GT.AND P5, PT, R64, 0x3f, PT ;  /* 0x0000003f4000780c */ /* 0x000fe40003fa4270 */
[----:B------:R-:W-:Y:S01]  /*14980*/  IADD3 R78, P4, PT, R78, R41, RZ ;  /* 0x000000294e4e7210 */ /* 0x000fe20007f9e0ff */
[----:B0-----:R-:W-:Y:S02]  /*14990*/  @P1 IMAD.MOV.U32 R4, RZ, RZ, R81 ;  /* 0x000000ffff041224 */ /* 0x001fe400078e0051 */
[----:B------:R-:W-:-:S05]  /*149a0*/  @P1 IMAD.MOV.U32 R5, RZ, RZ, R82 ;  /* 0x000000ffff051224 */ /* 0x000fca00078e0052 */
[----:B------:R0:W5:Y:S02]  /*149b0*/  @P1 LDG.E.U16 R76, desc[UR20][R4.64] ;  /* 0x00000014044c1981 */ /* 0x000164000c1e1500 */
[----:B0-----:R-:W-:Y:S02]  /*149c0*/  @P0 IMAD.MOV.U32 R4, RZ, RZ, R77 ;  /* 0x000000ffff040224 */ /* 0x001fe400078e004d */
[----:B------:R-:W-:-:S04]  /*149d0*/  IMAD.X R80, R80, 0x1, R40, P6 ;  /* 0x0000000150507824 */ /* 0x000fc800030e0628 */
[----:B------:R-:W-:Y:S02]  /*149e0*/  @P0 IMAD.MOV.U32 R5, RZ, RZ, R80 ;  /* 0x000000ffff050224 */ /* 0x000fe400078e0050 */
[----:B------:R-:W-:-:S03]  /*149f0*/  IMAD.X R79, R79, 0x1, R40, P4 ;  /* 0x000000014f4f7824 */ /* 0x000fc600020e0628 */
[----:B------:R0:W5:Y:S02]  /*14a00*/  @P0 LDG.E.U16 R74, desc[UR20][R4.64] ;  /* 0x00000014044a0981 */ /* 0x000164000c1e1500 */
[----:B0-----:R-:W-:Y:S02]  /*14a10*/  @P5 IMAD.MOV.U32 R4, RZ, RZ, R78 ;  /* 0x000000ffff045224 */ /* 0x001fe400078e004e */
[----:B------:R-:W-:Y:S01]  /*14a20*/  @P5 IMAD.MOV.U32 R5, RZ, RZ, R79 ;  /* 0x000000ffff055224 */ /* 0x000fe200078e004f */
[----:B------:R-:W-:Y:S04]  /*14a30*/  STL [R1+0x60c], R85 ;  /* 0x00060c5501007387 */ /* 0x000fe80000100800 */
[----:B------:R0:W5:Y:S04]  /*14a40*/  @P5 LDG.E.U16 R75, desc[UR20][R4.64] ;  /* 0x00000014044b5981 */ /* 0x000168000c1e1500 */
[----:B------:R-:W-:Y:S01]  /*14a50*/  STL [R1+0x600], R88 ;  /* 0x0006005801007387 */ /* 0x000fe20000100800 */
[----:B0-----:R-:W-:-:S03]  /*14a60*/  IMAD.U32 R5, RZ, RZ, UR4 ;  /* 0x00000004ff057e24 */ /* 0x001fc6000f8e00ff */
[----:B------:R-:W-:Y:S01]  /*14a70*/  STL [R1+0x608], R86 ;  /* 0x0006085601007387 */ /* 0x000fe20000100800 */
[----:B------:R-:W0:Y:S03]  /*14a80*/  SYNCS.PHASECHK.TRANS64.TRYWAIT P1, [UR6], R5 ;  /* 0x00000005ff0075a7 */ /* 0x000e260008021106 */
[----:B------:R-:W-:Y:S04]  /*14a90*/  STL [R1+0x614], R83 ;  /* 0x0006145301007387 */ /* 0x000fe80000100800 */
[----:B------:R-:W-:Y:S04]  /*14aa0*/  STL [R1+0x610], R84 ;  /* 0x0006105401007387 */ /* 0x000fe80000100800 */
[----:B------:R-:W-:Y:S04]  /*14ab0*/  STL [R1+0x61c], R81 ;  /* 0x00061c5101007387 */ /* 0x000fe80000100800 */
[----:B------:R1:W-:Y:S02]  /*14ac0*/  STL [R1+0x624], R77 ;  /* 0x0006244d01007387 */ /* 0x0003e40000100800 */
[----:B-1----:R-:W1:Y:S02]  /*14ad0*/  S2R R77, SR_TID.X ;  /* 0x00000000004d7919 */ /* 0x002e640000002100 */
[----:B------:R2:W-:Y:S04]  /*14ae0*/  STL [R1+0x618], R82 ;  /* 0x0006185201007387 */ /* 0x0005e80000100800 */
[----:B------:R2:W-:Y:S04]  /*14af0*/  STL [R1+0x62c], R78 ;  /* 0x00062c4e01007387 */ /* 0x0005e80000100800 */
[----:B------:R2:W-:Y:S04]  /*14b00*/  STL [R1+0x620], R80 ;  /* 0x0006205001007387 */ /* 0x0005e80000100800 */
[----:B------:R2:W-:Y:S01]  /*14b10*/  STL [R1+0x628], R79 ;  /* 0x0006284f01007387 */ /* 0x0005e20000100800 */
[----:B------:R-:W-:-:S02]  /*14b20*/  PRMT R4, R65, 0x5410, R66 ;  /* 0x0000541041047816 */ /* 0x000fc40000000042 */
[----:B-1----:R-:W-:-:S04]  /*14b30*/  LOP3.LUT R77, R77, 0x3f, RZ, 0xc0, !PT ;  /* 0x0000003f4d4d7812 */ /* 0x002fc800078ec0ff */
[----:B------:R-:W-:Y:S01]  /*14b40*/  ISETP.GE.AND P0, PT, R77, R64, PT ;  /* 0x000000404d00720c */ /* 0x000fe20003f06270 */
[----:B0-2---:R-:W-:-:S12]  /*14b50*/  @!P1 BRA `(.L_x_9) ;  /* 0x0000010c00009947 */ /* 0x005fd80003800000 */
.L_x_17:
[----:B------:R0:W-:Y:S04]  /*14b60*/  STL [R1+0x690], R111 ;  /* 0x0006906f01007387 */ /* 0x0001e80000100800 */
[----:B0-----:R-:W2:Y:S04]  /*14b70*/  LDL.LU R111, [R1+0x40] ;  /* 0x00004000016f7983 */ /* 0x001ea80000300800 */
[----:B------:R-:W-:Y:S04]  /*14b80*/  STL [R1+0x68c], R113 ;  /* 0x00068c7101007387 */ /* 0x000fe80000100800 */
[----:B------:R0:W-:Y:S04]  /*14b90*/  STL [R1+0x688], R115 ;  /* 0x0006887301007387 */ /* 0x0001e80000100800 */
[----:B0-----:R-:W3:Y:S04]  /*14ba0*/  LDL.LU R115, [R1+0x48] ;  /* 0x0000480001737983 */ /* 0x001ee80000300800 */
[----:B------:R0:W-:Y:S04]  /*14bb0*/  STL [R1+0x684], R117 ;  /* 0x0006847501007387 */ /* 0x0001e80000100800 */
[----:B0-----:R-:W4:Y:S04]  /*14bc0*/  LDL.LU R117, [R1+0x518] ;  /* 0x0005180001757983 */ /* 0x001f280000300800 */
[----:B------:R0:W-:Y:S04]  /*14bd0*/  STL [R1+0x680], R119 ;  /* 0x0006807701007387 */ /* 0x0001e80000100800 */
[----:B0-----:R-:W3:Y:S04]  /*14be0*/  LDL.LU R119, [R1+0x3c] ;  /* 0x00003c0001777983 */ /* 0x001ee80000300800 */
[----:B------:R0:W-:Y:S04]  /*14bf0*/  STL [R1+0x67c], R121 ;  /* 0x00067c7901007387 */ /* 0x0001e80000100800 */
[----:B0-----:R-:W3:Y:S04]  /*14c00*/  LDL.LU R121, [R1+0x50] ;  /* 0x0000500001797983 */ /* 0x001ee80000300800 */
[----:B------:R0:W-:Y:S01]  /*14c10*/  STL [R1+0x678], R123 ;  /* 0x0006787b01007387 */ /* 0x0001e20000100800 */
[----:B-----5:R-:W-:-:S03]  /*14c20*/  PRMT R5, R62, 0x5410, R63 ;  /* 0x000054103e057816 */ /* 0x020fc6000000003f */
[----:B0-----:R-:W3:Y:S04]  /*14c30*/  LDL.LU R123, [R1+0x4c] ;  /* 0x00004c00017b7983 */ /* 0x001ee80000300800 */
[----:B------:R0:W-:Y:S04]  /*14c40*/  STL [R1+0x674], R125 ;  /* 0x0006747d01007387 */ /* 0x0001e80000100800 */
[----:B0-----:R-:W3:Y:S04]  /*14c50*/  LDL.LU R125, [R1+0x44] ;  /* 0x00004400017d7983 */ /* 0x001ee80000300800 */
[----:B------:R0:W-:Y:S04]  /*14c60*/  STL [R1+0x670], R36 ;  /* 0x0006702401007387 */ /* 0x0001e80000100800 */
[----:B------:R1:W-:Y:S04]  /*14c70*/  STL [R1+0x65c], R41 ;  /* 0x00065c2901007387 */ /* 0x0003e80000100800 */
[----:B------:R-:W-:Y:S04]  /*14c80*/  STL [R1+0x658], R40 ;  /* 0x0006582801007387 */ /* 0x000fe80000100800 */
[----:B------:R-:W-:Y:S04]  /*14c90*/  STL [R1+0x654], R37 ;  /* 0x0006542501007387 */ /* 0x000fe80000100800 */
[----:B------:R-:W-:Y:S04]  /*14ca0*/  STL [R1+0x650], R3 ;  /* 0x0006500301007387 */ /* 0x000fe80000100800 */
[----:B------:R-:W-:Y:S04]  /*14cb0*/  STL [R1+0x64c], R2 ;  /* 0x00064c0201007387 */ /* 0x000fe80000100800 */
[----:B------:R-:W-:Y:S04]  /*14cc0*/  STL [R1+0x648], R0 ;  /* 0x0006480001007387 */ /* 0x000fe80000100800 */
[----:B------:R-:W3:Y:S01]  /*14cd0*/  LDL.LU R62, [R1+0x38] ;  /* 0x00003800013e7983 */ /* 0x000ee20000300800 */
        /* <DEDUP_REMOVED lines=30> */
[----:B0-----:R-:W-:-:S02]  /*14ec0*/  PRMT R36, RZ, 0x7610, R36 ;  /* 0x00007610ff247816 */ /* 0x001fc40000000024 */
[----:B------:R0:W-:Y:S01]  /*14ed0*/  STTM.x32 tmem[UR10+0x100], R4 ;  /* 0x00010004000079ed */ /* 0x0001e200082c000a */
[----:B------:R-:W0:Y:S01]  /*14ee0*/  FENCE.VIEW.ASYNC.T ;  /* 0x00000000000073c6 */ /* 0x000e220000000200 */
[----:B-1----:R-:W-:Y:S02]  /*14ef0*/  PRMT R41, RZ, 0x7610, R41 ;  /* 0x00007610ff297816 */ /* 0x002fe40000000029 */
[----:B0-----:R-:W-:Y:S02]  /*14f00*/  PRMT R18, RZ, 0x7610, R18 ;  /* 0x00007610ff127816 */ /* 0x001fe40000000012 */
[-C--:B--2---:R-:W-:Y:S02]  /*14f10*/  IADD3 R111, P1, PT, R111, R39.reuse, RZ ;  /* 0x000000276f6f7210 */ /* 0x084fe40007f3e0ff */
[----:B----4-:R-:W-:-:S05]  /*14f20*/  IADD3 R117, P4, PT, R117, R39, RZ ;  /* 0x0000002775757210 */ /* 0x010fca0007f9e0ff */
[----:B------:R-:W-:Y:S01]  /*14f30*/  @!P0 IMAD.MOV.U32 R4, RZ, RZ, R117 ;  /* 0x000000ffff048224 */ /* 0x000fe200078e0075 */
[----:B------:R0:W-:Y:S04]  /*14f40*/  STL [R1+0x518], R117 ;  /* 0x0005187501007387 */ /* 0x0001e80000100800 */
[----:B------:R-:W-:Y:S01]  /*14f50*/  STL [R1+0x40], R111 ;  /* 0x0000406f01007387 */ /* 0x000fe20000100800 */
[--C-:B---3--:R-:W-:Y:S02]  /*14f60*/  IMAD.X R119, R119, 0x1, R38.reuse, P1 ;  /* 0x0000000177777824 */ /* 0x108fe400008e0626 */
[----:B------:R-:W-:Y:S01]  /*14f70*/  IMAD.X R62, R62, 0x1, R38, P4 ;  /* 0x000000013e3e7824 */ /* 0x000fe200020e0626 */
[----:B------:R-:W-:-:S03]  /*14f80*/  IADD3 R115, P4, PT, R115, R39, RZ ;  /* 0x0000002773737210 */ /* 0x000fc60007f9e0ff */
[----:B------:R-:W-:Y:S01]  /*14f90*/  @!P0 IMAD.MOV.U32 R5, RZ, RZ, R62 ;  /* 0x000000ffff058224 */ /* 0x000fe200078e003e */
[----:B------:R-:W-:Y:S01]  /*14fa0*/  BAR.SYNC.DEFER_BLOCKING 0x0 ;  /* 0x0000000000007b1d */ /* 0x000fe20000010000 */
[----:B------:R-:W-:Y:S01]  /*14fb0*/  IMAD.X R125, R125, 0x1, R38, P4 ;  /* 0x000000017d7d7824 */ /* 0x000fe200020e0626 */
[----:B------:R-:W-:-:S04]  /*14fc0*/  IADD3 R121, P1, PT, R121, R39, RZ ;  /* 0x0000002779797210 */ /* 0x000fc80007f3e0ff */
[----:B------:R-:W-:Y:S04]  /*14fd0*/  STL [R1+0x38], R62 ;  /* 0x0000383e01007387 */ /* 0x000fe80000100800 */
[----:B------:R-:W-:Y:S04]  /*14fe0*/  STL [R1+0x48], R115 ;  /* 0x0000487301007387 */ /* 0x000fe80000100800 */
[----:B0-----:R-:W2:Y:S04]  /*14ff0*/  LDL.LU R117, [R1+0x58] ;  /* 0x0000580001757983 */ /* 0x001ea80000300800 */
[----:B------:R0:W-:Y:S04]  /*15000*/  STL [R1+0x3c], R119 ;  /* 0x00003c7701007387 */ /* 0x0001e80000100800 */
[----:B------:R1:W3:Y:S04]  /*15010*/  @!P0 LDG.E.U16 R36, desc[UR20][R4.64] ;  /* 0x0000001404248981 */ /* 0x0002e8000c1e1500 */
[----:B------:R-:W-:Y:S01]  /*15020*/  STL [R1+0x50], R121 ;  /* 0x0000507901007387 */ /* 0x000fe20000100800 */
[----:B-1----:R-:W-:-:S02]  /*15030*/  @!P0 IMAD.MOV.U32 R4, RZ, RZ, R111 ;  /* 0x000000ffff048224 */ /* 0x002fc400078e006f */
[----:B------:R-:W-:-:S05]  /*15040*/  @!P0 IMAD.MOV.U32 R5, RZ, RZ, R119 ;  /* 0x000000ffff058224 */ /* 0x000fca00078e0077 */
[----:B------:R1:W4:Y:S04]  /*15050*/  @!P0 LDG.E.U16 R18, desc[UR20][R4.64] ;  /* 0x0000001404128981 */ /* 0x000328000c1e1500 */
[----:B------:R-:W-:Y:S04]  /*15060*/  STL [R1+0x44], R125 ;  /* 0x0000447d01007387 */ /* 0x000fe80000100800 */
[----:B0-----:R-:W2:Y:S01]  /*15070*/  LDL.LU R119, [R1+0x54] ;  /* 0x0000540001777983 */ /* 0x001ea20000300800 */
[----:B-1----:R-:W-:Y:S02]  /*15080*/  @!P0 IMAD.MOV.U32 R4, RZ, RZ, R115 ;  /* 0x000000ffff048224 */ /* 0x002fe400078e0073 */
[----:B------:R-:W-:Y:S01]  /*15090*/  @!P0 IMAD.MOV.U32 R5, RZ, RZ, R125 ;  /* 0x000000ffff058224 */ /* 0x000fe200078e007d */
[----:B------:R-:W2:Y:S04]  /*150a0*/  LDL.LU R111, [R1+0x60] ;  /* 0x00006000016f7983 */ /* 0x000ea80000300800 */
[----:B------:R-:W2:Y:S01]  /*150b0*/  @!P0 LDG.E.U16 R41, desc[UR20][R4.64] ;  /* 0x0000001404298981 */ /* 0x000ea2000c1e1500 */
[----:B------:R-:W-:-:S03]  /*150c0*/  IMAD.X R123, R123, 0x1, R38, P1 ;  /* 0x000000017b7b7824 */ /* 0x000fc600008e0626 */
[----:B------:R-:W3:Y:S01]  /*150d0*/  LDL.LU R31, [R1+0x68] ;  /* 0x00006800011f7983 */ /* 0x000ee20000300800 */
[----:B------:R-:W-:-:S03]  /*150e0*/  PRMT R3, RZ, 0x7610, R3 ;  /* 0x00007610ff037816 */ /* 0x000fc60000000003 */
[----:B------:R-:W4:Y:S04]  /*150f0*/  LDL.LU R115, [R1+0x5c] ;  /* 0x00005c0001737983 */ /* 0x000f280000300800 */
[----:B------:R-:W-:Y:S04]  /*15100*/  STL [R1+0x4c], R123 ;  /* 0x00004c7b01007387 */ /* 0x000fe80000100800 */
[----:B--2---:R-:W-:Y:S04]  /*15110*/  STL [R1+0x660], R41 ;  /* 0x0006602901007387 */ /* 0x004fe80000100800 */
[----:B---3--:R0:W-:Y:S04]  /*15120*/  STL [R1+0x34], R36 ;  /* 0x0000342401007387 */ /* 0x0081e80000100800 */
[----:B0-----:R-:W2:Y:S01]  /*15130*/  LDL.LU R36, [R1+0x64] ;  /* 0x0000640001247983 */ /* 0x001ea20000300800 */
[----:B------:R-:W-:Y:S01]  /*15140*/  IADD3 R117, P1, PT, R117, R39, RZ ;  /* 0x0000002775757210 */ /* 0x000fe20007f3e0ff */
[----:B------:R-:W-:-:S02]  /*15150*/  @!P0 IMAD.MOV.U32 R4, RZ, RZ, R121 ;  /* 0x000000ffff048224 */ /* 0x000fc400078e0079 */
[----:B------:R-:W-:Y:S01]  /*15160*/  @!P0 IMAD.MOV.U32 R5, RZ, RZ, R123 ;  /* 0x000000ffff058224 */ /* 0x000fe200078e007b */
[-C--:B------:R-:W-:Y:S01]  /*15170*/  IADD3 R111, P4, PT, R111, R39.reuse, RZ ;  /* 0x000000276f6f7210 */ /* 0x080fe20007f9e0ff */
[--C-:B------:R-:W-:Y:S01]  /*15180*/  IMAD.X R119, R119, 0x1, R38.reuse, P1 ;  /* 0x0000000177777824 */ /* 0x100fe200008e0626 */
[----:B------:R-:W-:Y:S01]  /*15190*/  PRMT R113, RZ, 0x7610, R113 ;  /* 0x00007610ff717816 */ /* 0x000fe20000000071 */
[----:B------:R-:W3:Y:S04]  /*151a0*/  LDL.LU R62, [R1+0x6c] ;  /* 0x00006c00013e7983 */ /* 0x000ee80000300800 */
[----:B------:R0:W3:Y:S01]  /*151b0*/  @!P0 LDG.E.U16 R3, desc[UR20][R4.64] ;  /* 0x0000001404038981 */ /* 0x0000e2000c1e1500 */
[----:B----4-:R-:W-:Y:S01]  /*151c0*/  IMAD.X R115, R115, 0x1, R38, P4 ;  /* 0x0000000173737824 */ /* 0x010fe200020e0626 */
[----:B------:R-:W-:-:S02]  /*151d0*/  IADD3 R31, P1, PT, R31, R39, RZ ;  /* 0x000000271f1f7210 */ /* 0x000fc40007f3e0ff */
[----:B------:R-:W-:Y:S01]  /*151e0*/  PRMT R63, RZ, 0x7610, R63 ;  /* 0x00007610ff3f7816 */ /* 0x000fe2000000003f */
[----:B0-----:R-:W-:Y:S02]  /*151f0*/  @!P0 IMAD.MOV.U32 R4, RZ, RZ, R117 ;  /* 0x000000ffff048224 */ /* 0x001fe400078e0075 */
[----:B------:R-:W-:Y:S01]  /*15200*/  @!P0 IMAD.MOV.U32 R5, RZ, RZ, R119 ;  /* 0x000000ffff058224 */ /* 0x000fe200078e0077 */
[----:B------:R-:W-:Y:S04]  /*15210*/  STL [R1+0x58], R117 ;  /* 0x0000587501007387 */ /* 0x000fe80000100800 */
[----:B------:R0:W4:Y:S01]  /*15220*/  @!P0 LDG.E.U16 R113, desc[UR20][R4.64] ;  /* 0x0000001404718981 */ /* 0x000122000c1e1500 */
[----:B------:R-:W-:-:S03]  /*15230*/  PRMT R40, RZ, 0x7610, R40 ;  /* 0x00007610ff287816 */ /* 0x000fc60000000028 */
[----:B------:R1:W-:Y:S01]  /*15240*/  STL [R1+0x30], R18 ;  /* 0x0000301201007387 */ /* 0x0003e20000100800 */
[----:B0-----:R-:W-:Y:S02]  /*15250*/  @!P0 IMAD.MOV.U32 R4, RZ, RZ, R111 ;  /* 0x000000ffff048224 */ /* 0x001fe400078e006f */
[----:B------:R-:W-:Y:S01]  /*15260*/  @!P0 IMAD.MOV.U32 R5, RZ, RZ, R115 ;  /* 0x000000ffff058224 */ /* 0x000fe200078e0073 */
[----:B-1----:R-:W4:Y:S04]  /*15270*/  LDL.LU R18, [R1+0x70] ;  /* 0x0000700001127983 */ /* 0x002f280000300800 */
[----:B------:R0:W4:Y:S04]  /*15280*/  @!P0 LDG.E.U16 R63, desc[UR20][R4.64] ;  /* 0x00000014043f8981 */ /* 0x000128000c1e1500 */
[----:B------:R-:W4:Y:S04]  /*15290*/  LDL.LU R19, [R1+0x78] ;  /* 0x0000780001137983 */ /* 0x000f280000300800 */
[----:B------:R-:W4:Y:S01]  /*152a0*/  LDL.LU R30, [R1+0x80] ;  /* 0x00008000011e7983 */ /* 0x000f220000300800 */
[----:B0-----:R-:W-:-:S02]  /*152b0*/  @!P0 IMAD.MOV.U32 R4, RZ, RZ, R31 ;  /* 0x000000ffff048224 */ /* 0x001fc400078e001f */
[----:B--2---:R-:W-:-:S04]  /*152c0*/  IMAD.X R36, R36, 0x1, R38, P1 ;  /* 0x0000000124247824 */ /* 0x004fc800008e0626 */
[----:B------:R-:W-:-:S05]  /*152d0*/  @!P0 IMAD.MOV.U32 R5, RZ, RZ, R36 ;  /* 0x000000ffff058224 */ /* 0x000fca00078e0024 */
[----:B------:R0:W2:Y:S04]  /*152e0*/  @!P0 LDG.E.U16 R40, desc[UR20][R4.64] ;  /* 0x0000001404288981 */ /* 0x0000a8000c1e1500 */
[----:B---3--:R-:W-:Y:S04]  /*152f0*/  STL [R1+0x664], R3 ;  /* 0x0006640301007387 */ /* 0x008fe80000100800 */
[----:B------:R-:W-:Y:S04]  /*15300*/  STL [R1+0x60], R111 ;  /* 0x0000606f01007387 */ /* 0x000fe80000100800 */
[----:B------:R-:W-:Y:S04]  /*15310*/  STL [R1+0x54], R119 ;  /* 0x0000547701007387 */ /* 0x000fe80000100800 */
[----:B------:R-:W-:Y:S04]  /*15320*/  STL [R1+0x68], R31 ;  /* 0x0000681f01007387 */ /* 0x000fe80000100800 */
[----:B------:R-:W-:Y:S04]  /*15330*/  STL [R1+0x5c], R115 ;  /* 0x00005c7301007387 */ /* 0x000fe80000100800 */
[----:B----4-:R1:W-:Y:S01]  /*15340*/  STL [R1+0x24], R113 ;  /* 0x0000247101007387 */ /* 0x0103e20000100800 */
[----:B0-----:R-:W-:-:S02]  /*15350*/  PRMT R4, RZ, 0x7610, R4 ;  /* 0x00007610ff047816 */ /* 0x001fc40000000004 */
[-C--:B------:R-:W-:Y:S01]  /*15360*/  IADD3 R18, P1, PT, R18, R39.reuse, RZ ;  /* 0x0000002712127210 */ /* 0x080fe20007f3e0ff */
[----:B-1----:R-:W3:Y:S04]  /*15370*/  LDL.LU R113, [R1+0x74] ;  /* 0x0000740001717983 */ /* 0x002ee80000300800 */
[----:B------:R-:W-:Y:S01]  /*15380*/  STL [R1+0x64], R36 ;  /* 0x0000642401007387 */ /* 0x000fe20000100800 */
[----:B------:R-:W-:Y:S01]  /*15390*/  IMAD.X R62, R62, 0x1, R38, P1 ;  /* 0x000000013e3e7824 */ /* 0x000fe200008e0626 */
[----:B------:R-:W-:Y:S02]  /*153a0*/  IADD3 R19, P4, PT, R19, R39, RZ ;  /* 0x0000002713137210 */ /* 0x000fe40007f9e0ff */
[----:B------:R0:W-:Y:S01]  /*153b0*/  STL [R1+0x20], R63 ;  /* 0x0000203f01007387 */ /* 0x0001e20000100800 */
[----:B------:R-:W-:Y:S01]  /*153c0*/  PRMT R2, RZ, 0x7610, R2 ;  /* 0x00007610ff027816 */ /* 0x000fe20000000002 */
[----:B------:R-:W-:-:S02]  /*153d0*/  @!P0 IMAD.MOV.U32 R5, RZ, RZ, R62 ;  /* 0x000000ffff058224 */ /* 0x000fc400078e003e */
[----:B0-----:R-:W4:Y:S04]  /*153e0*/  LDL.LU R63, [R1+0x7c] ;  /* 0x00007c00013f7983 */ /* 0x001f280000300800 */
[----:B------:R-:W4:Y:S04]  /*153f0*/  LDL.LU R31, [R1+0x88] ;  /* 0x00008800011f7983 */ /* 0x000f280000300800 */
[----:B------:R-:W-:Y:S04]  /*15400*/  STL [R1+0x70], R18 ;  /* 0x0000701201007387 */ /* 0x000fe80000100800 */
[----:B--2---:R-:W-:Y:S04]  /*15410*/  STL [R1+0x668], R40 ;  /* 0x0006682801007387 */ /* 0x004fe80000100800 */
[----:B------:R-:W-:Y:S04]  /*15420*/  STL [R1+0x78], R19 ;  /* 0x0000781301007387 */ /* 0x000fe80000100800 */
[----:B------:R-:W-:Y:S04]  /*15430*/  STL [R1+0x6c], R62 ;  /* 0x00006c3e01007387 */ /* 0x000fe80000100800 */
[----:B------:R-:W2:Y:S04]  /*15440*/  LDL.LU R36, [R1+0x90] ;  /* 0x0000900001247983 */ /* 0x000ea80000300800 */
[----:B------:R0:W-:Y:S02]  /*15450*/  STL.S16 [R1+0x14], R4 ;  /* 0x0000140401007387 */ /* 0x0001e40000100600 */
[----:B0-----:R-:W-:-:S05]  /*15460*/  @!P0 IMAD.MOV.U32 R4, RZ, RZ, R18 ;  /* 0x000000ffff048224 */ /* 0x001fca00078e0012 */
[----:B------:R-:W2:Y:S01]  /*15470*/  @!P0 LDG.E.U16 R2, desc[UR20][R4.64] ;  /* 0x0000001404028981 */ /* 0x000ea2000c1e1500 */
[----:B------:R-:W-:Y:S01]  /*15480*/  IADD3 R30, P1, PT, R30, R39, RZ ;  /* 0x000000271e1e7210 */ /* 0x000fe20007f3e0ff */
[----:B---3--:R-:W-:-:S04]  /*15490*/  IMAD.X R113, R113, 0x1, R38, P4 ;  /* 0x0000000171717824 */ /* 0x008fc800020e0626 */
[----:B------:R-:W-:Y:S04]  /*154a0*/  STL [R1+0x80], R30 ;  /* 0x0000801e01007387 */ /* 0x000fe80000100800 */
[----:B------:R-:W3:Y:S04]  /*154b0*/  LDL.LU R111, [R1+0x84] ;  /* 0x00008400016f7983 */ /* 0x000ee80000300800 */
[----:B------:R-:W-:Y:S04]  /*154c0*/  STL [R1+0x74], R113 ;  /* 0x0000747101007387 */ /* 0x000fe80000100800 */
[----:B------:R-:W3:Y:S04]  /*154d0*/  LDL.LU R62, [R1+0x8c] ;  /* 0x00008c00013e7983 */ /* 0x000ee80000300800 */
[----:B------:R-:W3:Y:S04]  /*154e0*/  LDL.LU R18, [R1+0x98] ;  /* 0x0000980001127983 */ /* 0x000ee80000300800 */
[----:B--2---:R0:W-:Y:S04]  /*154f0*/  STL [R1+0x66c], R2 ;  /* 0x00066c0201007387 */ /* 0x0041e80000100800 */
[----:B0-----:R-:W2:Y:S01]  /*15500*/  LDL.LU R2, [R1+0x14] ;  /* 0x0000140001027983 */ /* 0x001ea20000300800 */
[----:B----4-:R-:W-:Y:S01]  /*15510*/  IMAD.X R63, R63, 0x1, R38, P1 ;  /* 0x000000013f3f7824 */ /* 0x010fe200008e0626 */
[----:B------:R-:W-:Y:S01]  /*15520*/  IADD3 R31, P1, PT, R31, R39, RZ ;  /* 0x000000271f1f7210 */ /* 0x000fe20007f3e0ff */
[----:B------:R-:W-:-:S02]  /*15530*/  @!P0 IMAD.MOV.U32 R4, RZ, RZ, R19 ;  /* 0x000000ffff048224 */ /* 0x000fc400078e0013 */
[----:B------:R-:W-:Y:S01]  /*15540*/  @!P0 IMAD.MOV.U32 R5, RZ, RZ, R113 ;  /* 0x000000ffff058224 */ /* 0x000fe200078e0071 */
[----:B------:R-:W4:Y:S01]  /*15550*/  LDL.LU R19, [R1+0x94] ;  /* 0x0000940001137983 */ /* 0x000f220000300800 */
[-C--:B------:R-:W-:Y:S01]  /*15560*/  IADD3 R36, P4, PT, R36, R39.reuse, RZ ;  /* 0x0000002724247210 */ /* 0x080fe20007f9e0ff */
[--C-:B---3--:R-:W-:Y:S01]  /*15570*/  IMAD.X R111, R111, 0x1, R38.reuse, P1 ;  /* 0x000000016f6f7824 */ /* 0x108fe200008e0626 */
[----:B------:R-:W-:Y:S01]  /*15580*/  PRMT R3, RZ, 0x7610, R3 ;  /* 0x00007610ff037816 */ /* 0x000fe20000000003 */
[----:B------:R0:W-:Y:S01]  /*15590*/  STL [R1+0x7c], R63 ;  /* 0x00007c3f01007387 */ /* 0x0001e20000100800 */
[----:B------:R-:W-:Y:S01]  /*155a0*/  IADD3 R18, P1, PT, R18, R39, RZ ;  /* 0x0000002712127210 */ /* 0x000fe20007f3e0ff */
[----:B------:R-:W-:Y:S02]  /*155b0*/  IMAD.X R62, R62, 0x1, R38, P4 ;  /* 0x000000013e3e7824 */ /* 0x000fe400020e0626 */
[----:B--2---:R1:W2:Y:S02]  /*155c0*/  @!P0 LDG.E.U16 R2, desc[UR20][R4.64] ;  /* 0x0000001404028981 */ /* 0x0042a4000c1e1500 */
[----:B-1----:R-:W-:-:S02]  /*155d0*/  @!P0 IMAD.MOV.U32 R5, RZ, RZ, R63 ;  /* 0x000000ffff058224 */ /* 0x002fc400078e003f */
[----:B------:R-:W-:Y:S01]  /*155e0*/  @!P0 IMAD.MOV.U32 R4, RZ, RZ, R30 ;  /* 0x000000ffff048224 */ /* 0x000fe200078e001e */
[----:B0-----:R-:W3:Y:S04]  /*155f0*/  LDL.LU R63, [R1+0xa0] ;  /* 0x0000a000013f7983 */ /* 0x001ee80000300800 */
[----:B------:R-:W2:Y:S04]  /*15600*/  LDL.LU R30, [R1+0xa8] ;  /* 0x0000a800011e7983 */ /* 0x000ea80000300800 */
[----:B------:R0:W-:Y:S04]  /*15610*/  STL [R1+0x88], R31 ;  /* 0x0000881f01007387 */ /* 0x0001e80000100800 */
[----:B------:R-:W-:Y:S04]  /*15620*/  STL [R1+0x90], R36 ;  /* 0x0000902401007387 */ /* 0x000fe80000100800 */
[----:B------:R-:W-:Y:S04]  /*15630*/  STL [R1+0x84], R111 ;  /* 0x0000846f01007387 */ /* 0x000fe80000100800 */
[----:B------:R-:W-:Y:S04]  /*15640*/  STL [R1+0x98], R18 ;  /* 0x0000981201007387 */ /* 0x000fe80000100800 */
[----:B------:R1:W2:Y:S04]  /*15650*/  @!P0 LDG.E.U16 R3, desc[UR20][R4.64] ;  /* 0x0000001404038981 */ /* 0x0002a8000c1e1500 */
[----:B------:R-:W2:Y:S04]  /*15660*/  LDL.LU R115, [R1+0x9c] ;  /* 0x00009c0001737983 */ /* 0x000ea80000300800 */
[----:B------:R4:W-:Y:S01]  /*15670*/  STL [R1+0x8c], R62 ;  /* 0x00008c3e01007387 */ /* 0x0009e20000100800 */
[----:B-1----:R-:W-:-:S03]  /*15680*/  @!P0 IMAD.MOV.U32 R4, RZ, RZ, R31 ;  /* 0x000000ffff048224 */ /* 0x002fc600078e001f */
[----:B0-----:R-:W2:Y:S01]  /*15690*/  LDL.LU R31, [R1+0xb0] ;  /* 0x0000b000011f7983 */ /* 0x001ea20000300800 */
[----:B------:R-:W-:Y:S01]  /*156a0*/  PRMT R37, RZ, 0x7610, R37 ;  /* 0x00007610ff257816 */ /* 0x000fe20000000025 */
[----:B------:R-:W-:Y:S01]  /*156b0*/  @!P0 IMAD.MOV.U32 R5, RZ, RZ, R111 ;  /* 0x000000ffff058224 */ /* 0x000fe200078e006f */
[----:B------:R-:W-:Y:S01]  /*156c0*/  PRMT R0, RZ, 0x7610, R0 ;  /* 0x00007610ff007816 */ /* 0x000fe20000000000 */
[----:B----4-:R-:W-:Y:S01]  /*156d0*/  IMAD.X R19, R19, 0x1, R38, P1 ;  /* 0x0000000113137824 */ /* 0x010fe200008e0626 */
[----:B------:R-:W4:Y:S04]  /*156e0*/  LDL.LU R113, [R1+0xa4] ;  /* 0x0000a40001717983 */ /* 0x000f280000300800 */
[----:B------:R0:W4:Y:S04]  /*156f0*/  @!P0 LDG.E.U16 R37, desc[UR20][R4.64] ;  /* 0x0000001404258981 */ /* 0x000128000c1e1500 */
[----:B------:R1:W-:Y:S01]  /*15700*/  STL [R1+0x94], R19 ;  /* 0x0000941301007387 */ /* 0x0003e20000100800 */
[----:B0-----:R-:W-:-:S02]  /*15710*/  @!P0 IMAD.MOV.U32 R4, RZ, RZ, R36 ;  /* 0x000000ffff048224 */ /* 0x001fc400078e0024 */
[----:B------:R-:W-:Y:S02]  /*15720*/  @!P0 IMAD.MOV.U32 R5, RZ, RZ, R62 ;  /* 0x000000ffff058224 */ /* 0x000fe400078e003e */
[----:B------:R-:W4:Y:S01]  /*15730*/  LDL.LU R62, [R1+0xac] ;  /* 0x0000ac00013e7983 */ /* 0x000f220000300800 */
[----:B------:R-:W-:-:S03]  /*15740*/  PRMT R40, RZ, 0x7610, R40 ;  /* 0x00007610ff287816 */ /* 0x000fc60000000028 */
[----:B------:R0:W4:Y:S04]  /*15750*/  @!P0 LDG.E.U16 R0, desc[UR20][R4.64] ;  /* 0x0000001404008981 */ /* 0x000128000c1e1500 */
[----:B------:R-:W4:Y:S01]  /*15760*/  LDL.LU R111, [R1+0xb4] ;  /* 0x0000b400016f7983 */ /* 0x000f220000300800 */
[----:B0-----:R-:W-:Y:S02]  /*15770*/  @!P0 IMAD.MOV.U32 R5, RZ, RZ, R19 ;  /* 0x000000ffff058224 */ /* 0x001fe400078e0013 */
[----:B------:R-:W-:-:S05]  /*15780*/  @!P0 IMAD.MOV.U32 R4, RZ, RZ, R18 ;  /* 0x000000ffff048224 */ /* 0x000fca00078e0012 */
[----:B------:R0:W4:Y:S01]  /*15790*/  @!P0 LDG.E.U16 R40, desc[UR20][R4.64] ;  /* 0x0000001404288981 */ /* 0x000122000c1e1500 */
[-C--:B---3--:R-:W-:Y:S02]  /*157a0*/  IADD3 R63, P1, PT, R63, R39.reuse, RZ ;  /* 0x000000273f3f7210 */ /* 0x088fe40007f3e0ff */
[----:B--2---:R-:W-:-:S03]  /*157b0*/  IADD3 R30, P4, PT, R30, R39, RZ ;  /* 0x000000271e1e7210 */ /* 0x004fc60007f9e0ff */
[----:B------:R2:W-:Y:S04]  /*157c0*/  STL [R1+0xa0], R63 ;  /* 0x0000a03f01007387 */ /* 0x0005e80000100800 */
[----:B-1----:R-:W3:Y:S04]  /*157d0*/  LDL.LU R19, [R1+0xb8] ;  /* 0x0000b80001137983 */ /* 0x002ee80000300800 */
[----:B------:R-:W3:Y:S01]  /*157e0*/  LDL.LU R36, [R1+0xc0] ;  /* 0x0000c00001247983 */ /* 0x000ee20000300800 */
[----:B0-----:R-:W-:-:S03]  /*157f0*/  @!P0 IMAD.MOV.U32 R4, RZ, RZ, R63 ;  /* 0x000000ffff048224 */ /* 0x001fc600078e003f */
[----:B------:R-:W3:Y:S04]  /*15800*/  LDL.LU R18, [R1+0xc8] ;  /* 0x0000c80001127983 */ /* 0x000ee80000300800 */
[----:B------:R0:W-:Y:S01]  /*15810*/  STL [R1+0xa8], R30 ;  /* 0x0000a81e01007387 */ /* 0x0001e20000100800 */
[----:B------:R-:W-:Y:S01]  /*15820*/  IMAD.X R115, R115, 0x1, R38, P1 ;  /* 0x0000000173737824 */ /* 0x000fe200008e0626 */
[----:B------:R-:W-:-:S04]  /*15830*/  IADD3 R31, P1, PT, R31, R39, RZ ;  /* 0x000000271f1f7210 */ /* 0x000fc80007f3e0ff */
[----:B------:R-:W-:Y:S04]  /*15840*/  STL [R1+0x9c], R115 ;  /* 0x00009c7301007387 */ /* 0x000fe80000100800 */
[----:B------:R-:W-:Y:S04]  /*15850*/  STL [R1+0xb0], R31 ;  /* 0x0000b01f01007387 */ /* 0x000fe80000100800 */
[----:B--2---:R-:W2:Y:S01]  /*15860*/  LDL.LU R63, [R1+0xbc] ;  /* 0x0000bc00013f7983 */ /* 0x004ea20000300800 */
[----:B------:R-:W-:Y:S01]  /*15870*/  PRMT R41, RZ, 0x7610, R41 ;  /* 0x00007610ff297816 */ /* 0x000fe20000000029 */
[----:B------:R-:W-:-:S02]  /*15880*/  @!P0 IMAD.MOV.U32 R5, RZ, RZ, R115 ;  /* 0x000000ffff058224 */ /* 0x000fc400078e0073 */
[----:B----4-:R-:W-:Y:S01]  /*15890*/  IMAD.X R113, R113, 0x1, R38, P4 ;  /* 0x0000000171717824 */ /* 0x010fe200020e0626 */
[----:B------:R-:W-:Y:S02]  /*158a0*/  PRMT R124, RZ, 0x7610, R124 ;  /* 0x00007610ff7c7816 */ /* 0x000fe4000000007c */
[----:B------:R1:W4:Y:S04]  /*158b0*/  @!P0 LDG.E.U16 R41, desc[UR20][R4.64] ;  /* 0x0000001404298981 */ /* 0x000328000c1e1500 */
[----:B------:R-:W-:Y:S01]  /*158c0*/  STL [R1+0xa4], R113 ;  /* 0x0000a47101007387 */ /* 0x000fe20000100800 */
[----:B------:R-:W-:Y:S02]  /*158d0*/  IMAD.X R62, R62, 0x1, R38, P1 ;  /* 0x000000013e3e7824 */ /* 0x000fe400008e0626 */
[----:B-1----:R-:W-:-:S02]  /*158e0*/  @!P0 IMAD.MOV.U32 R4, RZ, RZ, R30 ;  /* 0x000000ffff048224 */ /* 0x002fc400078e001e */
[----:B------:R-:W-:Y:S01]  /*158f0*/  @!P0 IMAD.MOV.U32 R5, RZ, RZ, R113 ;  /* 0x000000ffff058224 */ /* 0x000fe200078e0071 */
[----:B0-----:R-:W4:Y:S01]  /*15900*/  LDL.LU R30, [R1+0xc4] ;  /* 0x0000c400011e7983 */ /* 0x001f220000300800 */
[----:B------:R-:W-:-:S03]  /*15910*/  PRMT R122, RZ, 0x7610, R122 ;  /* 0x00007610ff7a7816 */ /* 0x000fc6000000007a */
[----:B------:R0:W4:Y:S04]  /*15920*/  @!P0 LDG.E.U16 R124, desc[UR20][R4.64] ;  /* 0x00000014047c8981 */ /* 0x000128000c1e1500 */
[----:B------:R1:W-:Y:S01]  /*15930*/  STL [R1+0xac], R62 ;  /* 0x0000ac3e01007387 */ /* 0x0003e20000100800 */
[----:B0-----:R-:W-:Y:S02]  /*15940*/  @!P0 IMAD.MOV.U32 R5, RZ, RZ, R62 ;  /* 0x000000ffff058224 */ /* 0x001fe400078e003e */
[----:B------:R-:W-:Y:S01]  /*15950*/  @!P0 IMAD.MOV.U32 R4, RZ, RZ, R31 ;  /* 0x000000ffff048224 */ /* 0x000fe200078e001f */
[----:B-1----:R-:W4:Y:S04]  /*15960*/  LDL.LU R62, [R1+0xd0] ;  /* 0x0000d000013e7983 */ /* 0x002f280000300800 */
[----:B------:R-:W4:Y:S04]  /*15970*/  LDL.LU R31, [R1+0xd8] ;  /* 0x0000d800011f7983 */ /* 0x000f280000300800 */
[----:B------:R0:W4:Y:S01]  /*15980*/  @!P0 LDG.E.U16 R122, desc[UR20][R4.64] ;  /* 0x00000014047a8981 */ /* 0x000122000c1e1500 */
[----:B---3--:R-:W-:-:S02]  /*15990*/  IADD3 R19, P1, PT, R19, R39, RZ ;  /* 0x0000002713137210 */ /* 0x008fc40007f3e0ff */
[----:B------:R-:W-:-:S03]  /*159a0*/  IADD3 R36, P4, PT, R36, R39, RZ ;  /* 0x0000002724247210 */ /* 0x000fc60007f9e0ff */
[----:B------:R-:W-:Y:S01]  /*159b0*/  IMAD.X R111, R111, 0x1, R38, P1 ;  /* 0x000000016f6f7824 */ /* 0x000fe200008e0626 */
[----:B------:R1:W-:Y:S01]  /*159c0*/  STL [R1+0xb8], R19 ;  /* 0x0000b81301007387 */ /* 0x0003e20000100800 */
[----:B------:R-:W-:-:S03]  /*159d0*/  IADD3 R18, P1, PT, R18, R39, RZ ;  /* 0x0000002712127210 */ /* 0x000fc60007f3e0ff */
[----:B------:R-:W-:Y:S01]  /*159e0*/  STL [R1+0xc0], R36 ;  /* 0x0000c02401007387 */ /* 0x000fe20000100800 */
[----:B0-----:R-:W-:-:S03]  /*159f0*/  @!P0 IMAD.MOV.U32 R4, RZ, RZ, R19 ;  /* 0x000000ffff048224 */ /* 0x001fc600078e0013 */
[----:B------:R-:W-:Y:S04]  /*15a00*/  STL [R1+0xb4], R111 ;  /* 0x0000b46f01007387 */ /* 0x000fe80000100800 */
[----:B------:R-:W-:Y:S04]  /*15a10*/  STL [R1+0xc8], R18 ;  /* 0x0000c81201007387 */ /* 0x000fe80000100800 */
[----:B------:R-:W3:Y:S01]  /*15a20*/  LDL.LU R115, [R1+0xcc] ;  /* 0x0000cc0001737983 */ /* 0x000ee20000300800 */
[----:B--2---:R-:W-:-:S05]  /*15a30*/  IMAD.X R63, R63, 0x1, R38, P4 ;  /* 0x000000013f3f7824 */ /* 0x004fca00020e0626 */
[----:B------:R0:W-:Y:S04]  /*15a40*/  STL [R1+0xbc], R63 ;  /* 0x0000bc3f01007387 */ /* 0x0001e80000100800 */
[----:B-1----:R-:W2:Y:S01]  /*15a50*/  LDL.LU R19, [R1+0xe0] ;  /* 0x0000e00001137983 */ /* 0x002ea20000300800 */
[----:B------:R-:W-:Y:S01]  /*15a60*/  PRMT R120, RZ, 0x7610, R120 ;  /* 0x00007610ff787816 */ /* 0x000fe20000000078 */
[----:B------:R-:W-:Y:S01]  /*15a70*/  @!P0 IMAD.MOV.U32 R5, RZ, RZ, R111 ;  /* 0x000000ffff058224 */ /* 0x000fe200078e006f */
[----:B------:R-:W-:Y:S01]  /*15a80*/  PRMT R118, RZ, 0x7610, R118 ;  /* 0x00007610ff767816 */ /* 0x000fe20000000076 */
[----:B------:R-:W2:Y:S04]  /*15a90*/  LDL.LU R113, [R1+0xd4] ;  /* 0x0000d40001717983 */ /* 0x000ea80000300800 */
[----:B------:R1:W2:Y:S01]  /*15aa0*/  @!P0 LDG.E.U16 R120, desc[UR20][R4.64] ;  /* 0x0000001404788981 */ /* 0x0002a2000c1e1500 */
[----:B----4-:R-:W-:-:S02]  /*15ab0*/  IMAD.X R30, R30, 0x1, R38, P1 ;  /* 0x000000011e1e7824 */ /* 0x010fc400008e0626 */
[----:B-1----:R-:W-:Y:S02]  /*15ac0*/  @!P0 IMAD.MOV.U32 R4, RZ, RZ, R36 ;  /* 0x000000ffff048224 */ /* 0x002fe400078e0024 */
[----:B------:R-:W-:Y:S01]  /*15ad0*/  @!P0 IMAD.MOV.U32 R5, RZ, RZ, R63 ;  /* 0x000000ffff058224 */ /* 0x000fe200078e003f */
[----:B------:R1:W-:Y:S01]  /*15ae0*/  STL [R1+0xc4], R30 ;  /* 0x0000c41e01007387 */ /* 0x0003e20000100800 */
[----:B------:R-:W-:-:S03]  /*15af0*/  PRMT R116, RZ, 0x7610, R116 ;  /* 0x00007610ff747816 */ /* 0x000fc60000000074 */
[----:B0-----:R-:W4:Y:S01]  /*15b00*/  LDL.LU R63, [R1+0xdc] ;  /* 0x0000dc00013f7983 */ /* 0x001f220000300800 */
[----:B------:R-:W-:-:S03]  /*15b10*/  IADD3 R62, P1, PT, R62, R39, RZ ;  /* 0x000000273e3e7210 */ /* 0x000fc60007f3e0ff */
[----:B------:R0:W4:Y:S04]  /*15b20*/  @!P0 LDG.E.U16 R118, desc[UR20][R4.64] ;  /* 0x0000001404768981 */ /* 0x000128000c1e1500 */
[----:B------:R-:W4:Y:S01]  /*15b30*/  LDL.LU R111, [R1+0xe4] ;  /* 0x0000e400016f7983 */ /* 0x000f220000300800 */
[----:B------:R-:W-:-:S03]  /*15b40*/  IADD3 R31, P4, PT, R31, R39, RZ ;  /* 0x000000271f1f7210 */ /* 0x000fc60007f9e0ff */
[----:B------:R2:W-:Y:S01]  /*15b50*/  STL [R1+0xd0], R62 ;  /* 0x0000d03e01007387 */ /* 0x0005e20000100800 */
[----:B0-----:R-:W-:-:S03]  /*15b60*/  @!P0 IMAD.MOV.U32 R5, RZ, RZ, R30 ;  /* 0x000000ffff058224 */ /* 0x001fc600078e001e */
[----:B-1----:R-:W4:Y:S01]  /*15b70*/  LDL.LU R30, [R1+0xe8] ;  /* 0x0000e800011e7983 */ /* 0x002f220000300800 */
[----:B------:R-:W-:-:S03]  /*15b80*/  @!P0 IMAD.MOV.U32 R4, RZ, RZ, R18 ;  /* 0x000000ffff048224 */ /* 0x000fc600078e0012 */
[----:B------:R-:W4:Y:S04]  /*15b90*/  LDL.LU R36, [R1+0xf0] ;  /* 0x0000f00001247983 */ /* 0x000f280000300800 */
[----:B------:R-:W4:Y:S04]  /*15ba0*/  LDL.LU R18, [R1+0xf8] ;  /* 0x0000f80001127983 */ /* 0x000f280000300800 */
[----:B------:R0:W-:Y:S04]  /*15bb0*/  STL [R1+0xd8], R31 ;  /* 0x0000d81f01007387 */ /* 0x0001e80000100800 */
[----:B------:R1:W4:Y:S02]  /*15bc0*/  @!P0 LDG.E.U16 R116, desc[UR20][R4.64] ;  /* 0x0000001404748981 */ /* 0x000324000c1e1500 */
[----:B-1----:R-:W-:-:S02]  /*15bd0*/  @!P0 IMAD.MOV.U32 R4, RZ, RZ, R62 ;  /* 0x000000ffff048224 */ /* 0x002fc400078e003e */
[----:B---3--:R-:W-:-:S05]  /*15be0*/  IMAD.X R115, R115, 0x1, R38, P1 ;  /* 0x0000000173737824 */ /* 0x008fca00008e0626 */
[----:B------:R-:W-:Y:S01]  /*15bf0*/  STL [R1+0xcc], R115 ;  /* 0x0000cc7301007387 */ /* 0x000fe20000100800 */
[----:B--2---:R-:W-:-:S05]  /*15c00*/  IADD3 R19, P1, PT, R19, R39, RZ ;  /* 0x0000002713137210 */ /* 0x004fca0007f3e0ff */
[----:B------:R-:W-:Y:S04]  /*15c10*/  STL [R1+0xe0], R19 ;  /* 0x0000e01301007387 */ /* 0x000fe80000100800 */
[----:B------:R-:W2:Y:S01]  /*15c20*/  LDL.LU R62, [R1+0xec] ;  /* 0x0000ec00013e7983 */ /* 0x000ea20000300800 */
[----:B------:R-:W-:Y:S01]  /*15c30*/  PRMT R114, RZ, 0x7610, R114 ;  /* 0x00007610ff727816 */ /* 0x000fe20000000072 */
[----:B------:R-:W-:Y:S02]  /*15c40*/  @!P0 IMAD.MOV.U32 R5, RZ, RZ, R115 ;  /* 0x000000ffff058224 */ /* 0x000fe400078e0073 */
[----:B------:R-:W-:Y:S01]  /*15c50*/  IMAD.X R113, R113, 0x1, R38, P4 ;  /* 0x0000000171717824 */ /* 0x000fe200020e0626 */
[----:B------:R-:W-:Y:S02]  /*15c60*/  PRMT R112, RZ, 0x7610, R112 ;  /* 0x00007610ff707816 */ /* 0x000fe40000000070 */
[----:B------:R1:W3:Y:S04]  /*15c70*/  @!P0 LDG.E.U16 R114, desc[UR20][R4.64] ;  /* 0x0000001404728981 */ /* 0x0002e8000c1e1500 */
[----:B------:R-:W-:Y:S01]  /*15c80*/  STL [R1+0xd4], R113 ;  /* 0x0000d47101007387 */ /* 0x000fe20000100800 */
[----:B----4-:R-:W-:-:S02]  /*15c90*/  IMAD.X R63, R63, 0x1, R38, P1 ;  /* 0x000000013f3f7824 */ /* 0x010fc400008e0626 */
[----:B-1----:R-:W-:Y:S02]  /*15ca0*/  @!P0 IMAD.MOV.U32 R4, RZ, RZ, R31 ;  /* 0x000000ffff048224 */ /* 0x002fe400078e001f */
[----:B------:R-:W-:Y:S01]  /*15cb0*/  @!P0 IMAD.MOV.U32 R5, RZ, RZ, R113 ;  /* 0x000000ffff058224 */ /* 0x000fe200078e0071 */
[----:B0-----:R-:W4:Y:S01]  /*15cc0*/  LDL.LU R31, [R1+0xf4] ;  /* 0x0000f400011f7983 */ /* 0x001f220000300800 */
[----:B------:R-:W-:-:S03]  /*15cd0*/  PRMT R110, RZ, 0x7610, R110 ;  /* 0x00007610ff6e7816 */ /* 0x000fc6000000006e */
[----:B------:R0:W3:Y:S01]  /*15ce0*/  @!P0 LDG.E.U16 R112, desc[UR20][R4.64] ;  /* 0x0000001404708981 */ /* 0x0000e2000c1e1500 */
[----:B------:R-:W-:-:S03]  /*15cf0*/  IADD3 R30, P1, PT, R30, R39, RZ ;  /* 0x000000271e1e7210 */ /* 0x000fc60007f3e0ff */
[----:B------:R1:W-:Y:S01]  /*15d00*/  STL [R1+0xdc], R63 ;  /* 0x0000dc3f01007387 */ /* 0x0003e20000100800 */
[----:B0-----:R-:W-:Y:S01]  /*15d10*/  @!P0 IMAD.MOV.U32 R5, RZ, RZ, R63 ;  /* 0x000000ffff058224 */ /* 0x001fe200078e003f */
[-C--:B------:R-:W-:Y:S01]  /*15d20*/  IADD3 R36, P4, PT, R36, R39.reuse, RZ ;  /* 0x0000002724247210 */ /* 0x080fe20007f9e0ff */
[----:B------:R-:W-:Y:S02]  /*15d30*/  IMAD.X R111, R111, 0x1, R38, P1 ;  /* 0x000000016f6f7824 */ /* 0x000fe400008e0626 */
[----:B------:R-:W-:Y:S01]  /*15d40*/  @!P0 IMAD.MOV.U32 R4, RZ, RZ, R19 ;  /* 0x000000ffff048224 */ /* 0x000fe200078e0013 */
[----:B------:R-:W-:Y:S01]  /*15d50*/  IADD3 R18, P1, PT, R18, R39, RZ ;  /* 0x0000002712127210 */ /* 0x000fe20007f3e0ff */
[----:B-1----:R-:W3:Y:S04]  /*15d60*/  LDL.LU R63, [R1+0x100] ;  /* 0x00010000013f7983 */ /* 0x002ee80000300800 */
[----:B------:R-:W3:Y:S04]  /*15d70*/  LDL.LU R19, [R1+0x108] ;  /* 0x0001080001137983 */ /* 0x000ee80000300800 */
[----:B------:R0:W-:Y:S04]  /*15d80*/  STL [R1+0xe8], R30 ;  /* 0x0000e81e01007387 */ /* 0x0001e80000100800 */
[----:B------:R-:W-:Y:S04]  /*15d90*/  STL [R1+0xf0], R36 ;  /* 0x0000f02401007387 */ /* 0x000fe80000100800 */
[----:B------:R-:W-:Y:S04]  /*15da0*/  STL [R1+0xe4], R111 ;  /* 0x0000e46f01007387 */ /* 0x000fe80000100800 */
[----:B------:R-:W-:Y:S04]  /*15db0*/  STL [R1+0xf8], R18 ;  /* 0x0000f81201007387 */ /* 0x000fe80000100800 */
[----:B------:R1:W3:Y:S04]  /*15dc0*/  @!P0 LDG.E.U16 R110, desc[UR20][R4.64] ;  /* 0x00000014046e8981 */ /* 0x0002e8000c1e1500 */
[----:B------:R-:W3:Y:S01]  /*15dd0*/  LDL.LU R115, [R1+0xfc] ;  /* 0x0000fc0001737983 */ /* 0x000ee20000300800 */
[----:B-1----:R-:W-:-:S02]  /*15de0*/  @!P0 IMAD.MOV.U32 R4, RZ, RZ, R30 ;  /* 0x000000ffff048224 */ /* 0x002fc400078e001e */
[----:B--2---:R-:W-:-:S05]  /*15df0*/  IMAD.X R62, R62, 0x1, R38, P4 ;  /* 0x000000013e3e7824 */ /* 0x004fca00020e0626 */
[----:B------:R1:W-:Y:S04]  /*15e00*/  STL [R1+0xec], R62 ;  /* 0x0000ec3e01007387 */ /* 0x0003e80000100800 */
[----:B0-----:R-:W2:Y:S01]  /*15e10*/  LDL.LU R30, [R1+0x110] ;  /* 0x00011000011e7983 */ /* 0x001ea20000300800 */
[----:B------:R-:W-:Y:S01]  /*15e20*/  PRMT R108, RZ, 0x7610, R108 ;  /* 0x00007610ff6c7816 */ /* 0x000fe2000000006c */
[----:B------:R-:W-:Y:S01]  /*15e30*/  @!P0 IMAD.MOV.U32 R5, RZ, RZ, R111 ;  /* 0x000000ffff058224 */ /* 0x000fe200078e006f */
[----:B------:R-:W-:Y:S01]  /*15e40*/  PRMT R106, RZ, 0x7610, R106 ;  /* 0x00007610ff6a7816 */ /* 0x000fe2000000006a */
[----:B------:R-:W2:Y:S04]  /*15e50*/  LDL.LU R113, [R1+0x104] ;  /* 0x0001040001717983 */ /* 0x000ea80000300800 */
[----:B------:R0:W2:Y:S01]  /*15e60*/  @!P0 LDG.E.U16 R108, desc[UR20][R4.64] ;  /* 0x00000014046c8981 */ /* 0x0000a2000c1e1500 */
[----:B----4-:R-:W-:-:S02]  /*15e70*/  IMAD.X R31, R31, 0x1, R38, P1 ;  /* 0x000000011f1f7824 */ /* 0x010fc400008e0626 */
[----:B0-----:R-:W-:Y:S02]  /*15e80*/  @!P0 IMAD.MOV.U32 R4, RZ, RZ, R36 ;  /* 0x000000ffff048224 */ /* 0x001fe400078e0024 */
[----:B------:R-:W-:Y:S01]  /*15e90*/  @!P0 IMAD.MOV.U32 R5, RZ, RZ, R62 ;  /* 0x000000ffff058224 */ /* 0x000fe200078e003e */
[----:B------:R0:W-:Y:S01]  /*15ea0*/  STL [R1+0xf4], R31 ;  /* 0x0000f41f01007387 */ /* 0x0001e20000100800 */
[----:B------:R-:W-:-:S03]  /*15eb0*/  PRMT R104, RZ, 0x7610, R104 ;  /* 0x00007610ff687816 */ /* 0x000fc60000000068 */
[----:B-1----:R-:W4:Y:S04]  /*15ec0*/  LDL.LU R62, [R1+0x10c] ;  /* 0x00010c00013e7983 */ /* 0x002f280000300800 */
[----:B------:R1:W4:Y:S04]  /*15ed0*/  @!P0 LDG.E.U16 R106, desc[UR20][R4.64] ;  /* 0x00000014046a8981 */ /* 0x000328000c1e1500 */
[----:B------:R-:W4:Y:S01]  /*15ee0*/  LDL.LU R111, [R1+0x114] ;  /* 0x00011400016f7983 */ /* 0x000f220000300800 */
[----:B---3--:R-:W-:Y:S01]  /*15ef0*/  IADD3 R63, P1, PT, R63, R39, RZ ;  /* 0x000000273f3f7210 */ /* 0x008fe20007f3e0ff */
[----:B-1----:R-:W-:-:S04]  /*15f00*/  @!P0 IMAD.MOV.U32 R5, RZ, RZ, R31 ;  /* 0x000000ffff058224 */ /* 0x002fc800078e001f */
[----:B------:R1:W-:Y:S01]  /*15f10*/  STL [R1+0x100], R63 ;  /* 0x0001003f01007387 */ /* 0x0003e20000100800 */
[----:B------:R-:W-:Y:S01]  /*15f20*/  IADD3 R19, P4, PT, R19, R39, RZ ;  /* 0x0000002713137210 */ /* 0x000fe20007f9e0ff */
[----:B------:R-:W-:Y:S02]  /*15f30*/  @!P0 IMAD.MOV.U32 R4, RZ, RZ, R18 ;  /* 0x000000ffff048224 */ /* 0x000fe400078e0012 */
[----:B0-----:R-:W3:Y:S04]  /*15f40*/  LDL.LU R31, [R1+0x118] ;  /* 0x00011800011f7983 */ /* 0x001ee80000300800 */
[----:B------:R-:W3:Y:S04]  /*15f50*/  LDL.LU R36, [R1+0x120] ;  /* 0x0001200001247983 */ /* 0x000ee80000300800 */
[----:B------:R-:W3:Y:S04]  /*15f60*/  LDL.LU R18, [R1+0x128] ;  /* 0x0001280001127983 */ /* 0x000ee80000300800 */
[----:B------:R0:W-:Y:S04]  /*15f70*/  STL [R1+0x108], R19 ;  /* 0x0001081301007387 */ /* 0x0001e80000100800 */
[----:B------:R0:W3:Y:S01]  /*15f80*/  @!P0 LDG.E.U16 R104, desc[UR20][R4.64] ;  /* 0x0000001404688981 */ /* 0x0000e2000c1e1500 */
[----:B------:R-:W-:-:S05]  /*15f90*/  IMAD.X R115, R115, 0x1, R38, P1 ;  /* 0x0000000173737824 */ /* 0x000fca00008e0626 */
[----:B------:R-:W-:Y:S01]  /*15fa0*/  STL [R1+0xfc], R115 ;  /* 0x0000fc7301007387 */ /* 0x000fe20000100800 */
[----:B0-----:R-:W-:Y:S01]  /*15fb0*/  @!P0 IMAD.MOV.U32 R4, RZ, RZ, R63 ;  /* 0x000000ffff048224 */ /* 0x001fe200078e003f */
[----:B--2---:R-:W-:-:S05]  /*15fc0*/  IADD3 R30, P1, PT, R30, R39, RZ ;  /* 0x000000271e1e7210 */ /* 0x004fca0007f3e0ff */
[----:B------:R-:W-:Y:S04]  /*15fd0*/  STL [R1+0x110], R30 ;  /* 0x0001101e01007387 */ /* 0x000fe80000100800 */
[----:B-1----:R-:W2:Y:S01]  /*15fe0*/  LDL.LU R63, [R1+0x11c] ;  /* 0x00011c00013f7983 */ /* 0x002ea20000300800 */
[----:B------:R-:W-:Y:S01]  /*15ff0*/  PRMT R102, RZ, 0x7610, R102 ;  /* 0x00007610ff667816 */ /* 0x000fe20000000066 */
[----:B------:R-:W-:Y:S02]  /*16000*/  @!P0 IMAD.MOV.U32 R5, RZ, RZ, R115 ;  /* 0x000000ffff058224 */ /* 0x000fe400078e0073 */
[----:B------:R-:W-:Y:S01]  /*16010*/  IMAD.X R113, R113, 0x1, R38, P4 ;  /* 0x0000000171717824 */ /* 0x000fe200020e0626 */
[----:B------:R-:W-:Y:S02]  /*16020*/  PRMT R100, RZ, 0x7610, R100 ;  /* 0x00007610ff647816 */ /* 0x000fe40000000064 */
[----:B------:R0:W2:Y:S04]  /*16030*/  @!P0 LDG.E.U16 R102, desc[UR20][R4.64] ;  /* 0x0000001404668981 */ /* 0x0000a8000c1e1500 */
[----:B------:R-:W-:Y:S01]  /*16040*/  STL [R1+0x104], R113 ;  /* 0x0001047101007387 */ /* 0x000fe20000100800 */
[----:B----4-:R-:W-:-:S02]  /*16050*/  IMAD.X R62, R62, 0x1, R38, P1 ;  /* 0x000000013e3e7824 */ /* 0x010fc400008e0626 */
[----:B0-----:R-:W-:Y:S02]  /*16060*/  @!P0 IMAD.MOV.U32 R4, RZ, RZ, R19 ;  /* 0x000000ffff048224 */ /* 0x001fe400078e0013 */
[----:B------:R-:W-:Y:S01]  /*16070*/  @!P0 IMAD.MOV.U32 R5, RZ, RZ, R113 ;  /* 0x000000ffff058224 */ /* 0x000fe200078e0071 */
[----:B------:R-:W4:Y:S01]  /*16080*/  LDL.LU R19, [R1+0x124] ;  /* 0x0001240001137983 */ /* 0x000f220000300800 */
[----:B------:R-:W-:-:S03]  /*16090*/  PRMT R98, RZ, 0x7610, R98 ;  /* 0x00007610ff627816 */ /* 0x000fc60000000062 */
[----:B------:R0:W4:Y:S04]  /*160a0*/  @!P0 LDG.E.U16 R100, desc[UR20][R4.64] ;  /* 0x0000001404648981 */ /* 0x000128000c1e1500 */
[----:B------:R1:W-:Y:S01]  /*160b0*/  STL [R1+0x10c], R62 ;  /* 0x00010c3e01007387 */ /* 0x0003e20000100800 */
[-C--:B---3--:R-:W-:Y:S01]  /*160c0*/  IADD3 R31, P1, PT, R31, R39.reuse, RZ ;  /* 0x000000271f1f7210 */ /* 0x088fe20007f3e0ff */
[----:B0-----:R-:W-:Y:S01]  /*160d0*/  @!P0 IMAD.MOV.U32 R5, RZ, RZ, R62 ;  /* 0x000000ffff058224 */ /* 0x001fe200078e003e */
[----:B------:R-:W-:-:S03]  /*160e0*/  IADD3 R36, P4, PT, R36, R39, RZ ;  /* 0x0000002724247210 */ /* 0x000fc60007f9e0ff */
[----:B------:R-:W-:Y:S01]  /*160f0*/  IMAD.X R111, R111, 0x1, R38, P1 ;  /* 0x000000016f6f7824 */ /* 0x000fe200008e0626 */
[----:B-1----:R-:W3:Y:S01]  /*16100*/  LDL.LU R62, [R1+0x130] ;  /* 0x00013000013e7983 */ /* 0x002ee20000300800 */
[----:B------:R-:W-:Y:S01]  /*16110*/  @!P0 IMAD.MOV.U32 R4, RZ, RZ, R30 ;  /* 0x000000ffff048224 */ /* 0x000fe200078e001e */
[----:B------:R-:W-:Y:S02]  /*16120*/  IADD3 R18, P1, PT, R18, R39, RZ ;  /* 0x0000002712127210 */ /* 0x000fe40007f3e0ff */
        /* <DEDUP_REMOVED lines=22> */
[----:B------:R1:W4:Y:S01]  /*16290*/  @!P0 LDG.E.U16 R94, desc[UR20][R4.64] ;  /* 0x00000014045e8981 */ /* 0x000322000c1e1500 */
[----:B---3--:R-:W-:-:S03]  /*162a0*/  IADD3 R62, P1, PT, R62, R39, RZ ;  /* 0x000000273e3e7210 */ /* 0x008fc60007f3e0ff */
[----:B------:R-:W3:Y:S01]  /*162b0*/  LDL.LU R111, [R1+0x144] ;  /* 0x00014400016f7983 */ /* 0x000ee20000300800 */
[----:B------:R-:W-:-:S03]  /*162c0*/  IADD3 R30, P4, PT, R30, R39, RZ ;  /* 0x000000271e1e7210 */ /* 0x000fc60007f9e0ff */
[----:B------:R2:W-:Y:S01]  /*162d0*/  STL [R1+0x130], R62 ;  /* 0x0001303e01007387 */ /* 0x0005e20000100800 */
[----:B-1----:R-:W-:-:S03]  /*162e0*/  @!P0 IMAD.MOV.U32 R5, RZ, RZ, R19 ;  /* 0x000000ffff058224 */ /* 0x002fc600078e0013 */
[----:B0-----:R-:W3:Y:S01]  /*162f0*/  LDL.LU R19, [R1+0x148] ;  /* 0x0001480001137983 */ /* 0x001ee20000300800 */
[----:B------:R-:W-:-:S03]  /*16300*/  @!P0 IMAD.MOV.U32 R4, RZ, RZ, R18 ;  /* 0x000000ffff048224 */ /* 0x000fc600078e0012 */
[----:B------:R-:W3:Y:S04]  /*16310*/  LDL.LU R36, [R1+0x150] ;  /* 0x0001500001247983 */ /* 0x000ee80000300800 */
[----:B------:R-:W3:Y:S04]  /*16320*/  LDL.LU R18, [R1+0x158] ;  /* 0x0001580001127983 */ /* 0x000ee80000300800 */
[----:B------:R0:W-:Y:S04]  /*16330*/  STL [R1+0x138], R30 ;  /* 0x0001381e01007387 */ /* 0x0001e80000100800 */
[----:B------:R1:W3:Y:S01]  /*16340*/  @!P0 LDG.E.U16 R92, desc[UR20][R4.64] ;  /* 0x00000014045c8981 */ /* 0x0002e2000c1e1500 */
[----:B------:R-:W-:-:S05]  /*16350*/  IMAD.X R115, R115, 0x1, R38, P1 ;  /* 0x0000000173737824 */ /* 0x000fca00008e0626 */
[----:B------:R-:W-:Y:S01]  /*16360*/  STL [R1+0x12c], R115 ;  /* 0x00012c7301007387 */ /* 0x000fe20000100800 */
[----:B-1----:R-:W-:Y:S01]  /*16370*/  @!P0 IMAD.MOV.U32 R4, RZ, RZ, R62 ;  /* 0x000000ffff048224 */ /* 0x002fe200078e003e */
[----:B--2---:R-:W-:-:S05]  /*16380*/  IADD3 R31, P1, PT, R31, R39, RZ ;  /* 0x000000271f1f7210 */ /* 0x004fca0007f3e0ff */
[----:B------:R-:W-:Y:S04]  /*16390*/  STL [R1+0x140], R31 ;  /* 0x0001401f01007387 */ /* 0x000fe80000100800 */
[----:B------:R-:W2:Y:S01]  /*163a0*/  LDL.LU R62, [R1+0x14c] ;  /* 0x00014c00013e7983 */ /* 0x000ea20000300800 */
[----:B------:R-:W-:Y:S01]  /*163b0*/  PRMT R90, RZ, 0x7610, R90 ;  /* 0x00007610ff5a7816 */ /* 0x000fe2000000005a */
[----:B------:R-:W-:Y:S02]  /*163c0*/  @!P0 IMAD.MOV.U32 R5, RZ, RZ, R115 ;  /* 0x000000ffff058224 */ /* 0x000fe400078e0073 */
[----:B------:R-:W-:Y:S01]  /*163d0*/  IMAD.X R113, R113, 0x1, R38, P4 ;  /* 0x0000000171717824 */ /* 0x000fe200020e0626 */
[----:B------:R-:W-:Y:S02]  /*163e0*/  PRMT R88, RZ, 0x7610, R88 ;  /* 0x00007610ff587816 */ /* 0x000fe40000000058 */
[----:B------:R1:W2:Y:S04]  /*163f0*/  @!P0 LDG.E.U16 R90, desc[UR20][R4.64] ;  /* 0x00000014045a8981 */ /* 0x0002a8000c1e1500 */
[----:B------:R-:W-:Y:S01]  /*16400*/  STL [R1+0x134], R113 ;  /* 0x0001347101007387 */ /* 0x000fe20000100800 */
[----:B----4-:R-:W-:-:S02]  /*16410*/  IMAD.X R63, R63, 0x1, R38, P1 ;  /* 0x000000013f3f7824 */ /* 0x010fc400008e0626 */
[----:B-1----:R-:W-:Y:S02]  /*16420*/  @!P0 IMAD.MOV.U32 R4, RZ, RZ, R30 ;  /* 0x000000ffff048224 */ /* 0x002fe400078e001e */
[----:B------:R-:W-:Y:S01]  /*16430*/  @!P0 IMAD.MOV.U32 R5, RZ, RZ, R113 ;  /* 0x000000ffff058224 */ /* 0x000fe200078e0071 */
[----:B0-----:R-:W4:Y:S01]  /*16440*/  LDL.LU R30, [R1+0x154] ;  /* 0x00015400011e7983 */ /* 0x001f220000300800 */
[----:B------:R-:W-:-:S03]  /*16450*/  PRMT R86, RZ, 0x7610, R86 ;  /* 0x00007610ff567816 */ /* 0x000fc60000000056 */
[----:B------:R0:W4:Y:S01]  /*16460*/  @!P0 LDG.E.U16 R88, desc[UR20][R4.64] ;  /* 0x0000001404588981 */ /* 0x000122000c1e1500 */
[----:B---3--:R-:W-:-:S03]  /*16470*/  IADD3 R19, P1, PT, R19, R39, RZ ;  /* 0x0000002713137210 */ /* 0x008fc60007f3e0ff */
[----:B------:R1:W-:Y:S01]  /*16480*/  STL [R1+0x13c], R63 ;  /* 0x00013c3f01007387 */ /* 0x0003e20000100800 */
[-C--:B------:R-:W-:Y:S01]  /*16490*/  IADD3 R36, P4, PT, R36, R39.reuse, RZ ;  /* 0x0000002724247210 */ /* 0x080fe20007f9e0ff */
[----:B0-----:R-:W-:Y:S02]  /*164a0*/  @!P0 IMAD.MOV.U32 R5, RZ, RZ, R63 ;  /* 0x000000ffff058224 */ /* 0x001fe400078e003f */
[----:B------:R-:W-:Y:S01]  /*164b0*/  IMAD.X R111, R111, 0x1, R38, P1 ;  /* 0x000000016f6f7824 */ /* 0x000fe200008e0626 */
[----:B------:R-:W-:Y:S01]  /*164c0*/  IADD3 R18, P1, PT, R18, R39, RZ ;  /* 0x0000002712127210 */ /* 0x000fe20007f3e0ff */
[----:B------:R-:W-:Y:S01]  /*164d0*/  @!P0 IMAD.MOV.U32 R4, RZ, RZ, R31 ;  /* 0x000000ffff048224 */ /* 0x000fe200078e001f */
        /* <DEDUP_REMOVED lines=25> */
[-C--:B---3--:R-:W-:Y:S02]  /*16670*/  IADD3 R63, P1, PT, R63, R39.reuse, RZ ;  /* 0x000000273f3f7210 */ /* 0x088fe40007f3e0ff */
[----:B------:R-:W-:Y:S01]  /*16680*/  IADD3 R31, P4, PT, R31, R39, RZ ;  /* 0x000000271f1f7210 */ /* 0x000fe20007f9e0ff */
[----:B-1----:R-:W-:-:S02]  /*16690*/  @!P0 IMAD.MOV.U32 R5, RZ, RZ, R30 ;  /* 0x000000ffff058224 */ /* 0x002fc400078e001e */
[----:B------:R1:W-:Y:S01]  /*166a0*/  STL [R1+0x160], R63 ;  /* 0x0001603f01007387 */ /* 0x0003e20000100800 */
[----:B------:R-:W-:-:S03]  /*166b0*/  @!P0 IMAD.MOV.U32 R4, RZ, RZ, R18 ;  /* 0x000000ffff048224 */ /* 0x000fc600078e0012 */
        /* <DEDUP_REMOVED lines=133> */
[--C-:B------:R-:W-:Y:S01]  /*16f10*/  IMAD.X R113, R113, 0x1, R38.reuse, P4 ;  /* 0x0000000171717824 */ /* 0x100fe200020e0626 */
        /* <DEDUP_REMOVED lines=59> */
[--C-:B------:R-:W-:Y:S01]  /*172d0*/  IMAD.X R113, R113, 0x1, R38.reuse, P4 ;  /* 0x0000000171717824 */ /* 0x100fe200020e0626 */
        /* <DEDUP_REMOVED lines=33> */
[----:B----4-:R-:W-:Y:S01]  /*174f0*/  IMAD.X R31, R31, 0x1, R38, P1 ;  /* 0x000000011f1f7824 */ /* 0x010fe200008e0626 */
[----:B------:R-:W-:-:S04]  /*17500*/  PRMT R10, RZ, 0x7610, R10 ;  /* 0x00007610ff0a7816 */ /* 0x000fc8000000000a */
[----:B------:R4:W-:Y:S01]  /*17510*/  STL [R1+0x228], R31 ;  /* 0x0002281f01007387 */ /* 0x0009e20000100800 */
[----:B0-----:R-:W-:Y:S02]  /*17520*/  @!P0 IMAD.MOV.U32 R4, RZ, RZ, R36 ;  /* 0x000000ffff048224 */ /* 0x001fe400078e0024 */
[----:B------:R-:W-:Y:S02]  /*17530*/  @!P0 IMAD.MOV.U32 R5, RZ, RZ, R62 ;  /* 0x000000ffff058224 */ /* 0x000fe400078e003e */
[----:B-1----:R-:W2:Y:S04]  /*17540*/  LDL.LU R62, [R1+0x240] ;  /* 0x00024000013e7983 */ /* 0x002ea80000300800 */
[----:B------:R-:W2:Y:S04]  /*17550*/  LDL.LU R111, [R1+0x248] ;  /* 0x00024800016f7983 */ /* 0x000ea80000300800 */
[----:B------:R0:W2:Y:S01]  /*17560*/  @!P0 LDG.E.U16 R26, desc[UR20][R4.64] ;  /* 0x00000014041a8981 */ /* 0x0000a2000c1e1500 */
[----:B---3--:R-:W-:-:S02]  /*17570*/  IADD3 R63, P1, PT, R63, R39, RZ ;  /* 0x000000273f3f7210 */ /* 0x008fc40007f3e0ff */
[----:B------:R-:W-:-:S03]  /*17580*/  IADD3 R19, P4, PT, R19, R39, RZ ;  /* 0x0000002713137210 */ /* 0x000fc60007f9e0ff */
[----:B------:R1:W-:Y:S01]  /*17590*/  STL [R1+0x234], R63 ;  /* 0x0002343f01007387 */ /* 0x0003e20000100800 */
[----:B0-----:R-:W-:Y:S02]  /*175a0*/  @!P0 IMAD.MOV.U32 R4, RZ, RZ, R18 ;  /* 0x000000ffff048224 */ /* 0x001fe400078e0012 */
[----:B------:R-:W-:Y:S01]  /*175b0*/  @!P0 IMAD.MOV.U32 R5, RZ, RZ, R31 ;  /* 0x000000ffff058224 */ /* 0x000fe200078e001f */
[----:B------:R-:W3:Y:S04]  /*175c0*/  LDL.LU R36, [R1+0x24c] ;  /* 0x00024c0001247983 */ /* 0x000ee80000300800 */
[----:B----4-:R-:W4:Y:S04]  /*175d0*/  LDL.LU R31, [R1+0x254] ;  /* 0x00025400011f7983 */ /* 0x010f280000300800 */
[----:B------:R-:W4:Y:S04]  /*175e0*/  LDL.LU R18, [R1+0x25c] ;  /* 0x00025c0001127983 */ /* 0x000f280000300800 */
[----:B------:R0:W-:Y:S04]  /*175f0*/  STL [R1+0x23c], R19 ;  /* 0x00023c1301007387 */ /* 0x0001e80000100800 */
[----:B------:R0:W4:Y:S01]  /*17600*/  @!P0 LDG.E.U16 R10, desc[UR20][R4.64] ;  /* 0x00000014040a8981 */ /* 0x000122000c1e1500 */
        /* <DEDUP_REMOVED lines=10> */
[----:B------:R0:W2:Y:S01]  /*176b0*/  @!P0 LDG.E.U16 R57, desc[UR20][R4.64] ;  /* 0x0000001404398981 */ /* 0x0000a2000c1e1500 */
[----:B------:R-:W-:-:S03]  /*176c0*/  IMAD.X R62, R62, 0x1, R38, P1 ;  /* 0x000000013e3e7824 */ /* 0x000fc600008e0626 */
[----:B------:R-:W-:Y:S01]  /*176d0*/  STL [R1+0x238], R113 ;  /* 0x0002387101007387 */ /* 0x000fe20000100800 */
[----:B0-----:R-:W-:Y:S02]  /*176e0*/  @!P0 IMAD.MOV.U32 R4, RZ, RZ, R19 ;  /* 0x000000ffff048224 */ /* 0x001fe400078e0013 */
[----:B------:R-:W-:Y:S01]  /*176f0*/  @!P0 IMAD.MOV.U32 R5, RZ, RZ, R113 ;  /* 0x000000ffff058224 */ /* 0x000fe200078e0071 */
[----:B------:R-:W2:Y:S01]  /*17700*/  LDL.LU R19, [R1+0x258] ;  /* 0x0002580001137983 */ /* 0x000ea20000300800 */
[----:B------:R-:W-:-:S03]  /*17710*/  PRMT R25, RZ, 0x7610, R25 ;  /* 0x00007610ff197816 */ /* 0x000fc60000000019 */
[----:B------:R0:W2:Y:S04]  /*17720*/  @!P0 LDG.E.U16 R44, desc[UR20][R4.64] ;  /* 0x00000014042c8981 */ /* 0x0000a8000c1e1500 */
[----:B------:R1:W-:Y:S01]  /*17730*/  STL [R1+0x240], R62 ;  /* 0x0002403e01007387 */ /* 0x0003e20000100800 */
[-C--:B---3--:R-:W-:Y:S01]  /*17740*/  IADD3 R36, P1, PT, R36, R39.reuse, RZ ;  /* 0x0000002724247210 */ /* 0x088fe20007f3e0ff */
[----:B0-----:R-:W-:Y:S01]  /*17750*/  @!P0 IMAD.MOV.U32 R5, RZ, RZ, R62 ;  /* 0x000000ffff058224 */ /* 0x001fe200078e003e */
[----:B----4-:R-:W-:-:S03]  /*17760*/  IADD3 R31, P4, PT, R31, R39, RZ ;  /* 0x000000271f1f7210 */ /* 0x010fc60007f9e0ff */
[----:B------:R-:W-:Y:S01]  /*17770*/  IMAD.X R111, R111, 0x1, R38, P1 ;  /* 0x000000016f6f7824 */ /* 0x000fe200008e0626 */
[----:B-1----:R-:W3:Y:S01]  /*17780*/  LDL.LU R62, [R1+0x264] ;  /* 0x00026400013e7983 */ /* 0x002ee20000300800 */
[----:B------:R-:W-:Y:S01]  /*17790*/  @!P0 IMAD.MOV.U32 R4, RZ, RZ, R30 ;  /* 0x000000ffff048224 */ /* 0x000fe200078e001e */
[----:B------:R-:W-:Y:S02]  /*177a0*/  IADD3 R18, P1, PT, R18, R39, RZ ;  /* 0x0000002712127210 */ /* 0x000fe40007f3e0ff */
[----:B------:R-:W4:Y:S04]  /*177b0*/  LDL.LU R30, [R1+0x26c] ;  /* 0x00026c00011e7983 */ /* 0x000f280000300800 */
[----:B------:R0:W-:Y:S04]  /*177c0*/  STL [R1+0x24c], R36 ;  /* 0x00024c2401007387 */ /* 0x0001e80000100800 */
[----:B------:R-:W-:Y:S04]  /*177d0*/  STL [R1+0x254], R31 ;  /* 0x0002541f01007387 */ /* 0x000fe80000100800 */
[----:B------:R1:W-:Y:S04]  /*177e0*/  STL [R1+0x248], R111 ;  /* 0x0002486f01007387 */ /* 0x0003e80000100800 */
[----:B------:R-:W-:Y:S04]  /*177f0*/  STL [R1+0x25c], R18 ;  /* 0x00025c1201007387 */ /* 0x000fe80000100800 */
[----:B------:R0:W4:Y:S04]  /*17800*/  @!P0 LDG.E.U16 R25, desc[UR20][R4.64] ;  /* 0x0000001404198981 */ /* 0x000128000c1e1500 */
[----:B------:R-:W4:Y:S01]  /*17810*/  LDL.LU R115, [R1+0x260] ;  /* 0x0002600001737983 */ /* 0x000f220000300800 */
[----:B0-----:R-:W-:-:S02]  /*17820*/  @!P0 IMAD.MOV.U32 R4, RZ, RZ, R36 ;  /* 0x000000ffff048224 */ /* 0x001fc400078e0024 */
[----:B--2---:R-:W-:-:S05]  /*17830*/  IMAD.X R63, R63, 0x1, R38, P4 ;  /* 0x000000013f3f7824 */ /* 0x004fca00020e0626 */
[----:B------:R0:W-:Y:S04]  /*17840*/  STL [R1+0x250], R63 ;  /* 0x0002503f01007387 */ /* 0x0001e80000100800 */
[----:B------:R-:W2:Y:S01]  /*17850*/  LDL.LU R36, [R1+0x274] ;  /* 0x0002740001247983 */ /* 0x000ea20000300800 */
[----:B------:R-:W-:Y:S01]  /*17860*/  PRMT R6, RZ, 0x7610, R6 ;  /* 0x00007610ff067816 */ /* 0x000fe20000000006 */
[----:B------:R-:W-:Y:S01]  /*17870*/  @!P0 IMAD.MOV.U32 R5, RZ, RZ, R111 ;  /* 0x000000ffff058224 */ /* 0x000fe200078e006f */
[----:B------:R-:W-:Y:S01]  /*17880*/  PRMT R56, RZ, 0x7610, R56 ;  /* 0x00007610ff387816 */ /* 0x000fe20000000038 */
[----:B------:R-:W2:Y:S04]  /*17890*/  LDL.LU R113, [R1+0x268] ;  /* 0x0002680001717983 */ /* 0x000ea80000300800 */
[----:B------:R0:W2:Y:S01]  /*178a0*/  @!P0 LDG.E.U16 R6, desc[UR20][R4.64] ;  /* 0x0000001404068981 */ /* 0x0000a2000c1e1500 */
[----:B------:R-:W-:-:S02]  /*178b0*/  IMAD.X R19, R19, 0x1, R38, P1 ;  /* 0x0000000113137824 */ /* 0x000fc400008e0626 */
[----:B0-----:R-:W-:Y:S02]  /*178c0*/  @!P0 IMAD.MOV.U32 R4, RZ, RZ, R31 ;  /* 0x000000ffff048224 */ /* 0x001fe400078e001f */
[----:B------:R-:W-:Y:S01]  /*178d0*/  @!P0 IMAD.MOV.U32 R5, RZ, RZ, R63 ;  /* 0x000000ffff058224 */ /* 0x000fe200078e003f */
[----:B------:R0:W-:Y:S01]  /*178e0*/  STL [R1+0x258], R19 ;  /* 0x0002581301007387 */ /* 0x0001e20000100800 */
[----:B------:R-:W-:-:S03]  /*178f0*/  PRMT R43, RZ, 0x7610, R43 ;  /* 0x00007610ff2b7816 */ /* 0x000fc6000000002b */
[----:B-1----:R-:W2:Y:S04]  /*17900*/  LDL.LU R111, [R1+0x270] ;  /* 0x00027000016f7983 */ /* 0x002ea80000300800 */
[----:B------:R1:W2:Y:S01]  /*17910*/  @!P0 LDG.E.U16 R56, desc[UR20][R4.64] ;  /* 0x0000001404388981 */ /* 0x0002a2000c1e1500 */
[----:B---3--:R-:W-:-:S03]  /*17920*/  IADD3 R62, P1, PT, R62, R39, RZ ;  /* 0x000000273e3e7210 */ /* 0x008fc60007f3e0ff */
[----:B------:R-:W3:Y:S01]  /*17930*/  LDL.LU R63, [R1+0x278] ;  /* 0x00027800013f7983 */ /* 0x000ee20000300800 */
[----:B----4-:R-:W-:-:S03]  /*17940*/  IADD3 R30, P4, PT, R30, R39, RZ ;  /* 0x000000271e1e7210 */ /* 0x010fc60007f9e0ff */
[----:B------:R4:W-:Y:S01]  /*17950*/  STL [R1+0x264], R62 ;  /* 0x0002643e01007387 */ /* 0x0009e20000100800 */
[----:B-1----:R-:W-:-:S03]  /*17960*/  @!P0 IMAD.MOV.U32 R4, RZ, RZ, R18 ;  /* 0x000000ffff048224 */ /* 0x002fc600078e0012 */
[----:B------:R-:W3:Y:S01]  /*17970*/  LDL.LU R18, [R1+0x27c] ;  /* 0x00027c0001127983 */ /* 0x000ee20000300800 */
[----:B------:R-:W-:-:S03]  /*17980*/  @!P0 IMAD.MOV.U32 R5, RZ, RZ, R19 ;  /* 0x000000ffff058224 */ /* 0x000fc600078e0013 */
[----:B------:R-:W3:Y:S04]  /*17990*/  LDL.LU R31, [R1+0x284] ;  /* 0x00028400011f7983 */ /* 0x000ee80000300800 */
[----:B0-----:R-:W3:Y:S04]  /*179a0*/  LDL.LU R19, [R1+0x28c] ;  /* 0x00028c0001137983 */ /* 0x001ee80000300800 */
[----:B------:R0:W-:Y:S04]  /*179b0*/  STL [R1+0x26c], R30 ;  /* 0x00026c1e01007387 */ /* 0x0001e80000100800 */
[----:B------:R1:W3:Y:S01]  /*179c0*/  @!P0 LDG.E.U16 R43, desc[UR20][R4.64] ;  /* 0x00000014042b8981 */ /* 0x0002e2000c1e1500 */
[----:B------:R-:W-:-:S05]  /*179d0*/  IMAD.X R115, R115, 0x1, R38, P1 ;  /* 0x0000000173737824 */ /* 0x000fca00008e0626 */
[----:B------:R-:W-:Y:S01]  /*179e0*/  STL [R1+0x260], R115 ;  /* 0x0002607301007387 */ /* 0x000fe20000100800 */
[----:B-1----:R-:W-:Y:S01]  /*179f0*/  @!P0 IMAD.MOV.U32 R4, RZ, RZ, R62 ;  /* 0x000000ffff048224 */ /* 0x002fe200078e003e */
[----:B--2---:R-:W-:-:S05]  /*17a00*/  IADD3 R36, P1, PT, R36, R39, RZ ;  /* 0x0000002724247210 */ /* 0x004fca0007f3e0ff */
[----:B------:R-:W-:Y:S04]  /*17a10*/  STL [R1+0x274], R36 ;  /* 0x0002742401007387 */ /* 0x000fe80000100800 */
[----:B----4-:R-:W2:Y:S01]  /*17a20*/  LDL.LU R62, [R1+0x280] ;  /* 0x00028000013e7983 */ /* 0x010ea20000300800 */
[----:B------:R-:W-:Y:S01]  /*17a30*/  PRMT R24, RZ, 0x7610, R24 ;  /* 0x00007610ff187816 */ /* 0x000fe20000000018 */
[----:B------:R-:W-:Y:S02]  /*17a40*/  @!P0 IMAD.MOV.U32 R5, RZ, RZ, R115 ;  /* 0x000000ffff058224 */ /* 0x000fe400078e0073 */
[----:B------:R-:W-:Y:S01]  /*17a50*/  IMAD.X R113, R113, 0x1, R38, P4 ;  /* 0x0000000171717824 */ /* 0x000fe200020e0626 */
[----:B------:R-:W-:Y:S02]  /*17a60*/  PRMT R14, RZ, 0x7610, R14 ;  /* 0x00007610ff0e7816 */ /* 0x000fe4000000000e */
[----:B------:R1:W4:Y:S04]  /*17a70*/  @!P0 LDG.E.U16 R24, desc[UR20][R4.64] ;  /* 0x0000001404188981 */ /* 0x000328000c1e1500 */
[----:B------:R-:W-:Y:S01]  /*17a80*/  STL [R1+0x268], R113 ;  /* 0x0002687101007387 */ /* 0x000fe20000100800 */
[----:B------:R-:W-:-:S02]  /*17a90*/  IMAD.X R111, R111, 0x1, R38, P1 ;  /* 0x000000016f6f7824 */ /* 0x000fc400008e0626 */
        /* <DEDUP_REMOVED lines=32> */
[----:B------:R0:W-:Y:S04]  /*17ca0*/  STL [R1+0x288], R30 ;  /* 0x0002881e01007387 */ /* 0x0001e80000100800 */
[----:B------:R4:W2:Y:S01]  /*17cb0*/  @!P0 LDG.E.U16 R23, desc[UR20][R4.64] ;  /* 0x0000001404178981 */ /* 0x0008a2000c1e1500 */
[----:B------:R-:W-:-:S03]  /*17cc0*/  PRMT R13, RZ, 0x7610, R13 ;  /* 0x00007610ff0d7816 */ /* 0x000fc6000000000d */
[----:B-1----:R-:W2:Y:S01]  /*17cd0*/  LDL.LU R62, [R1+0x2a0] ;  /* 0x0002a000013e7983 */ /* 0x002ea20000300800 */
[-C--:B---3--:R-:W-:Y:S01]  /*17ce0*/  IADD3 R111, P1, PT, R111, R39.reuse, RZ ;  /* 0x000000276f6f7210 */ /* 0x088fe20007f3e0ff */
[----:B----4-:R-:W-:Y:S02]  /*17cf0*/  @!P0 IMAD.MOV.U32 R5, RZ, RZ, R30 ;  /* 0x000000ffff058224 */ /* 0x010fe400078e001e */
[----:B0-----:R-:W3:Y:S01]  /*17d00*/  LDL.LU R30, [R1+0x2a8] ;  /* 0x0002a800011e7983 */ /* 0x001ee20000300800 */
[----:B------:R-:W-:Y:S01]  /*17d10*/  @!P0 IMAD.MOV.U32 R4, RZ, RZ, R19 ;  /* 0x000000ffff048224 */ /* 0x000fe200078e0013 */
[----:B------:R-:W-:Y:S02]  /*17d20*/  IADD3 R36, P4, PT, R36, R39, RZ ;  /* 0x0000002724247210 */ /* 0x000fe40007f9e0ff */
[----:B------:R0:W-:Y:S04]  /*17d30*/  STL [R1+0x294], R111 ;  /* 0x0002946f01007387 */ /* 0x0001e80000100800 */
[----:B------:R-:W4:Y:S04]  /*17d40*/  LDL.LU R19, [R1+0x2ac] ;  /* 0x0002ac0001137983 */ /* 0x000f280000300800 */
        /* <DEDUP_REMOVED lines=8> */
[----:B------:R0:W-:Y:S04]  /*17dd0*/  STL [R1+0x2a4], R18 ;  /* 0x0002a41201007387 */ /* 0x0001e80000100800 */
[----:B------:R-:W2:Y:S01]  /*17de0*/  LDL.LU R111, [R1+0x2b0] ;  /* 0x0002b000016f7983 */ /* 0x000ea20000300800 */
[----:B------:R-:W-:Y:S01]  /*17df0*/  PRMT R54, RZ, 0x7610, R54 ;  /* 0x00007610ff367816 */ /* 0x000fe20000000036 */
[----:B------:R-:W-:Y:S02]  /*17e00*/  @!P0 IMAD.MOV.U32 R5, RZ, RZ, R115 ;  /* 0x000000ffff058224 */ /* 0x000fe400078e0073 */
[----:B------:R-:W-:Y:S01]  /*17e10*/  IMAD.X R113, R113, 0x1, R38, P4 ;  /* 0x0000000171717824 */ /* 0x000fe200020e0626 */
[----:B------:R-:W-:Y:S02]  /*17e20*/  PRMT R35, RZ, 0x7610, R35 ;  /* 0x00007610ff237816 */ /* 0x000fe40000000023 */
[----:B------:R0:W2:Y:S01]  /*17e30*/  @!P0 LDG.E.U16 R54, desc[UR20][R4.64] ;  /* 0x0000001404368981 */ /* 0x0000a2000c1e1500 */
[----:B------:R-:W-:-:S03]  /*17e40*/  PRMT R22, RZ, 0x7610, R22 ;  /* 0x00007610ff167816 */ /* 0x000fc60000000016 */
[----:B------:R-:W-:Y:S01]  /*17e50*/  STL [R1+0x298], R113 ;  /* 0x0002987101007387 */ /* 0x000fe20000100800 */
[----:B0-----:R-:W-:Y:S02]  /*17e60*/  @!P0 IMAD.MOV.U32 R4, RZ, RZ, R36 ;  /* 0x000000ffff048224 */ /* 0x001fe400078e0024 */
[----:B------:R-:W-:Y:S01]  /*17e70*/  @!P0 IMAD.MOV.U32 R5, RZ, RZ, R113 ;  /* 0x000000ffff058224 */ /* 0x000fe200078e0071 */
[----:B-1----:R-:W2:Y:S01]  /*17e80*/  LDL.LU R36, [R1+0x2b8] ;  /* 0x0002b80001247983 */ /* 0x002ea20000300800 */
[----:B------:R-:W-:-:S03]  /*17e90*/  IMAD.X R62, R62, 0x1, R38, P1 ;  /* 0x000000013e3e7824 */ /* 0x000fc600008e0626 */
[----:B------:R0:W2:Y:S04]  /*17ea0*/  @!P0 LDG.E.U16 R35, desc[UR20][R4.64] ;  /* 0x0000001404238981 */ /* 0x0000a8000c1e1500 */
[----:B------:R1:W-:Y:S01]  /*17eb0*/  STL [R1+0x2a0], R62 ;  /* 0x0002a03e01007387 */ /* 0x0003e20000100800 */
[-C--:B----4-:R-:W-:Y:S01]  /*17ec0*/  IADD3 R19, P1, PT, R19, R39.reuse, RZ ;  /* 0x0000002713137210 */ /* 0x090fe20007f3e0ff */
[----:B0-----:R-:W-:Y:S01]  /*17ed0*/  @!P0 IMAD.MOV.U32 R4, RZ, RZ, R18 ;  /* 0x000000ffff048224 */ /* 0x001fe200078e0012 */
[-C--:B---3--:R-:W-:Y:S01]  /*17ee0*/  IADD3 R63, P4, PT, R63, R39.reuse, RZ ;  /* 0x000000273f3f7210 */ /* 0x088fe20007f9e0ff */
[----:B------:R-:W-:Y:S01]  /*17ef0*/  @!P0 IMAD.MOV.U32 R5, RZ, RZ, R62 ;  /* 0x000000ffff058224 */ /* 0x000fe200078e003e */
[----:B------:R-:W3:Y:S01]  /*17f00*/  LDL.LU R18, [R1+0x2c4] ;  /* 0x0002c40001127983 */ /* 0x000ee20000300800 */
[----:B------:R-:W-:Y:S01]  /*17f10*/  IMAD.X R30, R30, 0x1, R38, P1 ;  /* 0x000000011e1e7824 */ /* 0x000fe200008e0626 */
[----:B------:R-:W-:-:S02]  /*17f20*/  IADD3 R31, P1, PT, R31, R39, RZ ;  /* 0x000000271f1f7210 */ /* 0x000fc40007f3e0ff */
[----:B-1----:R-:W4:Y:S04]  /*17f30*/  LDL.LU R62, [R1+0x2cc] ;  /* 0x0002cc00013e7983 */ /* 0x002f280000300800 */
[----:B------:R0:W-:Y:S04]  /*17f40*/  STL [R1+0x2ac], R19 ;  /* 0x0002ac1301007387 */ /* 0x0001e80000100800 */
[----:B------:R-:W-:Y:S04]  /*17f50*/  STL [R1+0x2b4], R63 ;  /* 0x0002b43f01007387 */ /* 0x000fe80000100800 */
[----:B------:R1:W4:Y:S04]  /*17f60*/  @!P0 LDG.E.U16 R22, desc[UR20][R4.64] ;  /* 0x0000001404168981 */ /* 0x000328000c1e1500 */
[----:B------:R2:W-:Y:S04]  /*17f70*/  STL [R1+0x2a8], R30 ;  /* 0x0002a81e01007387 */ /* 0x0005e80000100800 */
[----:B------:R2:W-:Y:S01]  /*17f80*/  STL [R1+0x2bc], R31 ;  /* 0x0002bc1f01007387 */ /* 0x0005e20000100800 */
[----:B-1----:R-:W-:-:S03]  /*17f90*/  @!P0 IMAD.MOV.U32 R4, RZ, RZ, R19 ;  /* 0x000000ffff048224 */ /* 0x002fc600078e0013 */
[----:B0-----:R-:W4:Y:S01]  /*17fa0*/  LDL.LU R19, [R1+0x2c0] ;  /* 0x0002c00001137983 */ /* 0x001f220000300800 */
[----:B------:R-:W-:Y:S02]  /*17fb0*/  @!P0 IMAD.MOV.U32 R5, RZ, RZ, R30 ;  /* 0x000000ffff058224 */ /* 0x000fe400078e001e */
[----:B--2---:R-:W-:-:S05]  /*17fc0*/  IMAD.X R111, R111, 0x1, R38, P4 ;  /* 0x000000016f6f7824 */ /* 0x004fca00020e0626 */
[----:B------:R-:W-:Y:S04]  /*17fd0*/  STL [R1+0x2b0], R111 ;  /* 0x0002b06f01007387 */ /* 0x000fe80000100800 */
[----:B------:R-:W2:Y:S04]  /*17fe0*/  LDL.LU R30, [R1+0x2d4] ;  /* 0x0002d400011e7983 */ /* 0x000ea80000300800 */
[----:B------:R-:W2:Y:S01]  /*17ff0*/  LDL.LU R117, [R1+0x2c8] ;  /* 0x0002c80001757983 */ /* 0x000ea20000300800 */
[----:B------:R-:W-:Y:S02]  /*18000*/  PRMT R9, RZ, 0x7610, R9 ;  /* 0x00007610ff097816 */ /* 0x000fe40000000009 */
[----:B------:R-:W-:Y:S01]  /*18010*/  PRMT R53, RZ, 0x7610, R53 ;  /* 0x00007610ff357816 */ /* 0x000fe20000000035 */
[----:B------:R-:W-:-:S03]  /*18020*/  IMAD.X R36, R36, 0x1, R38, P1 ;  /* 0x0000000124247824 */ /* 0x000fc600008e0626 */
[----:B------:R0:W2:Y:S04]  /*18030*/  @!P0 LDG.E.U16 R9, desc[UR20][R4.64] ;  /* 0x0000001404098981 */ /* 0x0000a8000c1e1500 */
[----:B------:R1:W-:Y:S01]  /*18040*/  STL [R1+0x2b8], R36 ;  /* 0x0002b82401007387 */ /* 0x0003e20000100800 */
[----:B0-----:R-:W-:Y:S02]  /*18050*/  @!P0 IMAD.MOV.U32 R4, RZ, RZ, R63 ;  /* 0x000000ffff048224 */ /* 0x001fe400078e003f */
[----:B------:R-:W-:Y:S01]  /*18060*/  @!P0 IMAD.MOV.U32 R5, RZ, RZ, R111 ;  /* 0x000000ffff058224 */ /* 0x000fe200078e006f */
[----:B------:R-:W2:Y:S04]  /*18070*/  LDL.LU R63, [R1+0x2d0] ;  /* 0x0002d000013f7983 */ /* 0x000ea80000300800 */
[----:B------:R-:W2:Y:S01]  /*18080*/  LDL.LU R115, [R1+0x2d8] ;  /* 0x0002d80001737983 */ /* 0x000ea20000300800 */
[----:B---3--:R-:W-:-:S03]  /*18090*/  IADD3 R18, P1, PT, R18, R39, RZ ;  /* 0x0000002712127210 */ /* 0x008fc60007f3e0ff */
[----:B------:R0:W3:Y:S01]  /*180a0*/  @!P0 LDG.E.U16 R53, desc[UR20][R4.64] ;  /* 0x0000001404358981 */ /* 0x0000e2000c1e1500 */
[----:B----4-:R-:W-:-:S03]  /*180b0*/  IADD3 R62, P4, PT, R62, R39, RZ ;  /* 0x000000273e3e7210 */ /* 0x010fc60007f9e0ff */
[----:B------:R4:W-:Y:S04]  /*180c0*/  STL [R1+0x2c4], R18 ;  /* 0x0002c41201007387 */ /* 0x0009e80000100800 */
[----:B------:R-:W3:Y:S01]  /*180d0*/  LDL.LU R113, [R1+0x2dc] ;  /* 0x0002dc0001717983 */ /* 0x000ee20000300800 */
[----:B0-----:R-:W-:Y:S02]  /*180e0*/  @!P0 IMAD.MOV.U32 R4, RZ, RZ, R31 ;  /* 0x000000ffff048224 */ /* 0x001fe400078e001f */
[----:B------:R-:W-:Y:S01]  /*180f0*/  @!P0 IMAD.MOV.U32 R5, RZ, RZ, R36 ;  /* 0x000000ffff058224 */ /* 0x000fe200078e0024 */
[----:B------:R-:W3:Y:S01]  /*18100*/  LDL.LU R31, [R1+0x2e4] ;  /* 0x0002e400011f7983 */ /* 0x000ee20000300800 */
[----:B------:R-:W-:-:S03]  /*18110*/  PRMT R21, RZ, 0x7610, R21 ;  /* 0x00007610ff157816 */ /* 0x000fc60000000015 */
[----:B-1----:R-:W3:Y:S04]  /*18120*/  LDL.LU R36, [R1+0x2ec] ;  /* 0x0002ec0001247983 */ /* 0x002ee80000300800 */
[----:B------:R0:W-:Y:S01]  /*18130*/  STL [R1+0x2cc], R62 ;  /* 0x0002cc3e01007387 */ /* 0x0001e20000100800 */
[----:B------:R-:W-:-:S05]  /*18140*/  IMAD.X R19, R19, 0x1, R38, P1 ;  /* 0x0000000113137824 */ /* 0x000fca00008e0626 */
[----:B------:R1:W-:Y:S04]  /*18150*/  STL [R1+0x2c0], R19 ;  /* 0x0002c01301007387 */ /* 0x0003e80000100800 */
[----:B------:R4:W3:Y:S02]  /*18160*/  @!P0 LDG.E.U16 R21, desc[UR20][R18.64] ;  /* 0x0000001412158981 */ /* 0x0008e4000c1e1500 */
[----:B----4-:R-:W-:Y:S01]  /*18170*/  @!P0 IMAD.MOV.U32 R18, RZ, RZ, R62 ;  /* 0x000000ffff128224 */ /* 0x010fe200078e003e */
[----:B--2---:R-:W-:Y:S01]  /*18180*/  IADD3 R30, P1, PT, R30, R39, RZ ;  /* 0x000000271e1e7210 */ /* 0x004fe20007f3e0ff */
[----:B------:R-:W-:-:S04]  /*18190*/  IMAD.X R117, R117, 0x1, R38, P4 ;  /* 0x0000000175757824 */ /* 0x000fc800020e0626 */
[----:B------:R-:W-:Y:S04]  /*181a0*/  STL [R1+0x2d4], R30 ;  /* 0x0002d41e01007387 */ /* 0x000fe80000100800 */
[----:B------:R-:W2:Y:S04]  /*181b0*/  LDL.LU R111, [R1+0x2e0] ;  /* 0x0002e000016f7983 */ /* 0x000ea80000300800 */
[----:B------:R-:W-:Y:S04]  /*181c0*/  STL [R1+0x2c8], R117 ;  /* 0x0002c87501007387 */ /* 0x000fe80000100800 */
[----:B0-----:R-:W4:Y:S01]  /*181d0*/  LDL.LU R62, [R1+0x2e8] ;  /* 0x0002e800013e7983 */ /* 0x001f220000300800 */
[----:B------:R-:W-:Y:S01]  /*181e0*/  PRMT R34, RZ, 0x7610, R34 ;  /* 0x00007610ff227816 */ /* 0x000fe20000000022 */
[----:B-1----:R-:W-:-:S05]  /*181f0*/  @!P0 IMAD.MOV.U32 R19, RZ, RZ, R117 ;  /* 0x000000ffff138224 */ /* 0x002fca00078e0075 */
[----:B------:R0:W4:Y:S01]  /*18200*/  @!P0 LDG.E.U16 R34, desc[UR20][R4.64] ;  /* 0x0000001404228981 */ /* 0x000122000c1e1500 */
[----:B------:R-:W-:Y:S01]  /*18210*/  IMAD.X R63, R63, 0x1, R38, P1 ;  /* 0x000000013f3f7824 */ /* 0x000fe200008e0626 */
[----:B------:R-:W-:Y:S02]  /*18220*/  PRMT R52, RZ, 0x7610, R52 ;  /* 0x00007610ff347816 */ /* 0x000fe40000000034 */
[----:B0-----:R-:W-:Y:S02]  /*18230*/  PRMT R5, RZ, 0x7610, R5 ;  /* 0x00007610ff057816 */ /* 0x001fe40000000005 */
[----:B------:R0:W-:Y:S04]  /*18240*/  STL [R1+0x2d0], R63 ;  /* 0x0002d03f01007387 */ /* 0x0001e80000100800 */
[----:B------:R1:W4:Y:S01]  /*18250*/  @!P0 LDG.E.U16 R5, desc[UR20][R18.64] ;  /* 0x0000001412058981 */ /* 0x000322000c1e1500 */
[----:B---3--:R-:W-:-:S02]  /*18260*/  IADD3 R113, P1, PT, R113, R39, RZ ;  /* 0x0000002771717210 */ /* 0x008fc40007f3e0ff */
[----:B------:R-:W-:-:S03]  /*18270*/  IADD3 R31, P4, PT, R31, R39, RZ ;  /* 0x000000271f1f7210 */ /* 0x000fc60007f9e0ff */
[----:B------:R-:W-:Y:S02]  /*18280*/  IMAD.X R115, R115, 0x1, R38, P1 ;  /* 0x0000000173737824 */ /* 0x000fe400008e0626 */
[----:B-1----:R-:W-:Y:S02]  /*18290*/  @!P0 IMAD.MOV.U32 R18, RZ, RZ, R30 ;  /* 0x000000ffff128224 */ /* 0x002fe400078e001e */
[----:B------:R-:W-:Y:S01]  /*182a0*/  @!P0 IMAD.MOV.U32 R19, RZ, RZ, R63 ;  /* 0x000000ffff138224 */ /* 0x000fe200078e003f */
[----:B------:R-:W-:Y:S01]  /*182b0*/  IADD3 R36, P1, PT, R36, R39, RZ ;  /* 0x0000002724247210 */ /* 0x000fe20007f3e0ff */
[----:B0-----:R-:W3:Y:S01]  /*182c0*/  LDL.LU R63, [R1+0x2f4] ;  /* 0x0002f400013f7983 */ /* 0x001ee20000300800 */
[----:B------:R-:W-:-:S03]  /*182d0*/  PRMT R33, RZ, 0x7610, R33 ;  /* 0x00007610ff217816 */ /* 0x000fc60000000021 */
[----:B------:R-:W3:Y:S04]  /*182e0*/  LDL.LU R30, [R1+0x2fc] ;  /* 0x0002fc00011e7983 */ /* 0x000ee80000300800 */
[----:B------:R0:W-:Y:S04]  /*182f0*/  STL [R1+0x2dc], R113 ;  /* 0x0002dc7101007387 */ /* 0x0001e80000100800 */
[----:B------:R1:W3:Y:S04]  /*18300*/  @!P0 LDG.E.U16 R52, desc[UR20][R18.64] ;  /* 0x0000001412348981 */ /* 0x0002e8000c1e1500 */
[----:B------:R0:W-:Y:S04]  /*18310*/  STL [R1+0x2e4], R31 ;  /* 0x0002e41f01007387 */ /* 0x0001e80000100800 */
[----:B------:R2:W-:Y:S01]  /*18320*/  STL [R1+0x2d8], R115 ;  /* 0x0002d87301007387 */ /* 0x0005e20000100800 */
[----:B-1----:R-:W-:-:S02]  /*18330*/  @!P0 IMAD.MOV.U32 R18, RZ, RZ, R113 ;  /* 0x000000ffff128224 */ /* 0x002fc400078e0071 */
[----:B------:R-:W-:Y:S01]  /*18340*/  @!P0 IMAD.MOV.U32 R19, RZ, RZ, R115 ;  /* 0x000000ffff138224 */ /* 0x000fe200078e0073 */
[----:B------:R1:W-:Y:S04]  /*18350*/  STL [R1+0x2ec], R36 ;  /* 0x0002ec2401007387 */ /* 0x0003e80000100800 */
[----:B0-----:R-:W3:Y:S04]  /*18360*/  LDL.LU R113, [R1+0x2f0] ;  /* 0x0002f00001717983 */ /* 0x001ee80000300800 */
[----:B------:R0:W3:Y:S02]  /*18370*/  @!P0 LDG.E.U16 R33, desc[UR20][R18.64] ;  /* 0x0000001412218981 */ /* 0x0000e4000c1e1500 */
[----:B0-----:R-:W-:-:S02]  /*18380*/  @!P0 IMAD.MOV.U32 R18, RZ, RZ, R31 ;  /* 0x000000ffff128224 */ /* 0x001fc400078e001f */
[----:B--2---:R-:W-:-:S05]  /*18390*/  IMAD.X R111, R111, 0x1, R38, P4 ;  /* 0x000000016f6f7824 */ /* 0x004fca00020e0626 */
[----:B------:R-:W-:Y:S01]  /*183a0*/  STL [R1+0x2e0], R111 ;  /* 0x0002e06f01007387 */ /* 0x000fe20000100800 */
[----:B----4-:R-:W-:-:S03]  /*183b0*/  IMAD.X R62, R62, 0x1, R38, P1 ;  /* 0x000000013e3e7824 */ /* 0x010fc600008e0626 */
[----:B------:R-:W2:Y:S04]  /*183c0*/  LDL.LU R117, [R1+0x304] ;  /* 0x0003040001757983 */ /* 0x000ea80000300800 */
[----:B------:R-:W4:Y:S04]  /*183d0*/  LDL.LU R31, [R1+0x2f8] ;  /* 0x0002f800011f7983 */ /* 0x000f280000300800 */
[----:B------:R0:W-:Y:S04]  /*183e0*/  STL [R1+0x2e8], R62 ;  /* 0x0002e83e01007387 */ /* 0x0001e80000100800 */
[----:B------:R-:W4:Y:S01]  /*183f0*/  LDL.LU R119, [R1+0x300] ;  /* 0x0003000001777983 */ /* 0x000f220000300800 */
[----:B------:R-:W-:Y:S01]  /*18400*/  PRMT R20, RZ, 0x7610, R20 ;  /* 0x00007610ff147816 */ /* 0x000fe20000000014 */
[----:B------:R-:W-:-:S02]  /*18410*/  @!P0 IMAD.MOV.U32 R19, RZ, RZ, R111 ;  /* 0x000000ffff138224 */ /* 0x000fc400078e006f */
[----:B------:R-:W4:Y:S01]  /*18420*/  LDL.LU R115, [R1+0x308] ;  /* 0x0003080001737983 */ /* 0x000f220000300800 */
[----:B------:R-:W-:-:S03]  /*18430*/  PRMT R12, RZ, 0x7610, R12 ;  /* 0x00007610ff0c7816 */ /* 0x000fc6000000000c */
[----:B------:R0:W4:Y:S02]  /*18440*/  @!P0 LDG.E.U16 R20, desc[UR20][R18.64] ;  /* 0x0000001412148981 */ /* 0x000124000c1e1500 */
[----:B0-----:R-:W-:Y:S01]  /*18450*/  @!P0 IMAD.MOV.U32 R18, RZ, RZ, R36 ;  /* 0x000000ffff128224 */ /* 0x001fe200078e0024 */
[-C--:B---3--:R-:W-:Y:S01]  /*18460*/  IADD3 R63, P1, PT, R63, R39.reuse, RZ ;  /* 0x000000273f3f7210 */ /* 0x088fe20007f3e0ff */
[----:B------:R-:W-:Y:S01]  /*18470*/  @!P0 IMAD.MOV.U32 R19, RZ, RZ, R62 ;  /* 0x000000ffff138224 */ /* 0x000fe200078e003e */
[----:B------:R-:W-:-:S03]  /*18480*/  IADD3 R30, P4, PT, R30, R39, RZ ;  /* 0x000000271e1e7210 */ /* 0x000fc60007f9e0ff */
[----:B------:R0:W-:Y:S04]  /*18490*/  STL [R1+0x2f4], R63 ;  /* 0x0002f43f01007387 */ /* 0x0001e80000100800 */
[----:B-1----:R-:W3:Y:S04]  /*184a0*/  LDL.LU R36, [R1+0x30c] ;  /* 0x00030c0001247983 */ /* 0x002ee80000300800 */
[----:B------:R-:W3:Y:S04]  /*184b0*/  LDL.LU R62, [R1+0x314] ;  /* 0x00031400013e7983 */ /* 0x000ee80000300800 */
[----:B------:R-:W3:Y:S04]  /*184c0*/  LDL.LU R111, [R1+0x31c] ;  /* 0x00031c00016f7983 */ /* 0x000ee80000300800 */
[----:B------:R-:W-:Y:S04]  /*184d0*/  STL [R1+0x2fc], R30 ;  /* 0x0002fc1e01007387 */ /* 0x000fe80000100800 */
[----:B------:R1:W3:Y:S01]  /*184e0*/  @!P0 LDG.E.U16 R12, desc[UR20][R18.64] ;  /* 0x00000014120c8981 */ /* 0x0002e2000c1e1500 */
[----:B------:R-:W-:-:S05]  /*184f0*/  IMAD.X R113, R113, 0x1, R38, P1 ;  /* 0x0000000171717824 */ /* 0x000fca00008e0626 */
[----:B------:R0:W-:Y:S01]  /*18500*/  STL [R1+0x2f0], R113 ;  /* 0x0002f07101007387 */ /* 0x0001e20000100800 */
[----:B-1----:R-:W-:Y:S02]  /*18510*/  @!P0 IMAD.MOV.U32 R18, RZ, RZ, R63 ;  /* 0x000000ffff128224 */ /* 0x002fe400078e003f */
[----:B------:R-:W-:Y:S01]  /*18520*/  @!P0 IMAD.MOV.U32 R19, RZ, RZ, R113 ;  /* 0x000000ffff138224 */ /* 0x000fe200078e0071 */
[----:B--2---:R-:W-:Y:S01]  /*18530*/  IADD3 R117, P1, PT, R117, R39, RZ ;  /* 0x0000002775757210 */ /* 0x004fe20007f3e0ff */
[----:B----4-:R-:W-:-:S04]  /*18540*/  IMAD.X R31, R31, 0x1, R38, P4 ;  /* 0x000000011f1f7824 */ /* 0x010fc800020e0626 */
[----:B------:R-:W-:Y:S04]  /*18550*/  STL [R1+0x304], R117 ;  /* 0x0003047501007387 */ /* 0x000fe80000100800 */
[----:B0-----:R-:W2:Y:S01]  /*18560*/  LDL.LU R63, [R1+0x310] ;  /* 0x00031000013f7983 */ /* 0x001ea20000300800 */
[----:B------:R-:W-:-:S03]  /*18570*/  IMAD.X R119, R119, 0x1, R38, P1 ;  /* 0x0000000177777824 */ /* 0x000fc600008e0626 */
[----:B------:R0:W-:Y:S04]  /*18580*/  STL [R1+0x2f8], R31 ;  /* 0x0002f81f01007387 */ /* 0x0001e80000100800 */
[----:B------:R-:W4:Y:S04]  /*18590*/  LDL.LU R113, [R1+0x318] ;  /* 0x0003180001717983 */ /* 0x000f280000300800 */
[----:B------:R1:W-:Y:S04]  /*185a0*/  STL [R1+0x300], R119 ;  /* 0x0003007701007387 */ /* 0x0003e80000100800 */
[----:B------:R-:W4:Y:S01]  /*185b0*/  LDL.LU R121, [R1+0x324] ;  /* 0x0003240001797983 */ /* 0x000f220000300800 */
[----:B------:R-:W-:-:S02]  /*185c0*/  PRMT R51, RZ, 0x7610, R51 ;  /* 0x00007610ff337816 */ /* 0x000fc40000000033 */
[----:B------:R-:W-:-:S04]  /*185d0*/  PRMT R32, RZ, 0x7610, R32 ;  /* 0x00007610ff207816 */ /* 0x000fc80000000020 */
[----:B------:R0:W4:Y:S04]  /*185e0*/  @!P0 LDG.E.U16 R51, desc[UR20][R18.64] ;  /* 0x0000001412338981 */ /* 0x000128000c1e1500 */
[----:B------:R1:W4:Y:S01]  /*185f0*/  @!P0 LDG.E.U16 R32, desc[UR20][R30.64] ;  /* 0x000000141e208981 */ /* 0x000322000c1e1500 */
[----:B0-----:R-:W-:Y:S02]  /*18600*/  PRMT R19, RZ, 0x7610, R19 ;  /* 0x00007610ff137816 */ /* 0x001fe40000000013 */
[-C--:B---3--:R-:W-:Y:S01]  /*18610*/  IADD3 R36, P1, PT, R36, R39.reuse, RZ ;  /* 0x0000002724247210 */ /* 0x088fe20007f3e0ff */
[----:B-1----:R-:W-:Y:S02]  /*18620*/  @!P0 IMAD.MOV.U32 R30, RZ, RZ, R117 ;  /* 0x000000ffff1e8224 */ /* 0x002fe400078e0075 */
[----:B------:R-:W-:Y:S01]  /*18630*/  @!P0 IMAD.MOV.U32 R31, RZ, RZ, R119 ;  /* 0x000000ffff1f8224 */ /* 0x000fe200078e0077 */
[-C--:B------:R-:W-:Y:S01]  /*18640*/  IADD3 R62, P4, PT, R62, R39.reuse, RZ ;  /* 0x000000273e3e7210 */ /* 0x080fe20007f9e0ff */
[----:B------:R-:W-:Y:S01]  /*18650*/  IMAD.X R115, R115, 0x1, R38, P1 ;  /* 0x0000000173737824 */ /* 0x000fe200008e0626 */
[----:B------:R-:W3:Y:S01]  /*18660*/  LDL.LU R119, [R1+0x32c] ;  /* 0x00032c0001777983 */ /* 0x000ee20000300800 */
[----:B------:R-:W-:-:S03]  /*18670*/  IADD3 R111, P1, PT, R111, R39, RZ ;  /* 0x000000276f6f7210 */ /* 0x000fc60007f3e0ff */
[----:B------:R0:W-:Y:S01]  /*18680*/  STL [R1+0x30c], R36 ;  /* 0x00030c2401007387 */ /* 0x0001e20000100800 */
[----:B------:R-:W-:Y:S02]  /*18690*/  PRMT R11, RZ, 0x7610, R11 ;  /* 0x00007610ff0b7816 */ /* 0x000fe4000000000b */
[----:B------:R-:W-:Y:S01]  /*186a0*/  PRMT R50, RZ, 0x7610, R50 ;  /* 0x00007610ff327816 */ /* 0x000fe20000000032 */
[----:B------:R1:W3:Y:S04]  /*186b0*/  @!P0 LDG.E.U16 R19, desc[UR20][R30.64] ;  /* 0x000000141e138981 */ /* 0x0002e8000c1e1500 */
[----:B------:R0:W-:Y:S04]  /*186c0*/  STL [R1+0x314], R62 ;  /* 0x0003143e01007387 */ /* 0x0001e80000100800 */
[----:B------:R-:W-:Y:S01]  /*186d0*/  STL [R1+0x308], R115 ;  /* 0x0003087301007387 */ /* 0x000fe20000100800 */
[----:B-1----:R-:W-:-:S02]  /*186e0*/  @!P0 IMAD.MOV.U32 R30, RZ, RZ, R36 ;  /* 0x000000ffff1e8224 */ /* 0x002fc400078e0024 */
[----:B------:R-:W-:Y:S01]  /*186f0*/  @!P0 IMAD.MOV.U32 R31, RZ, RZ, R115 ;  /* 0x000000ffff1f8224 */ /* 0x000fe200078e0073 */
[----:B------:R-:W-:Y:S04]  /*18700*/  STL [R1+0x31c], R111 ;  /* 0x00031c6f01007387 */ /* 0x000fe80000100800 */
[----:B0-----:R-:W3:Y:S04]  /*18710*/  LDL.LU R36, [R1+0x334] ;  /* 0x0003340001247983 */ /* 0x001ee80000300800 */
[----:B------:R0:W3:Y:S02]  /*18720*/  @!P0 LDG.E.U16 R11, desc[UR20][R30.64] ;  /* 0x000000141e0b8981 */ /* 0x0000e4000c1e1500 */
[----:B0-----:R-:W-:Y:S01]  /*18730*/  PRMT R31, RZ, 0x7610, R31 ;  /* 0x00007610ff1f7816 */ /* 0x001fe2000000001f */
[----:B--2---:R-:W-:-:S05]  /*18740*/  IMAD.X R63, R63, 0x1, R38, P4 ;  /* 0x000000013f3f7824 */ /* 0x004fca00020e0626 */
[----:B------:R0:W-:Y:S01]  /*18750*/  STL [R1+0x310], R63 ;  /* 0x0003103f01007387 */ /* 0x0001e20000100800 */
[----:B----4-:R-:W-:-:S03]  /*18760*/  IMAD.X R113, R113, 0x1, R38, P1 ;  /* 0x0000000171717824 */ /* 0x010fc600008e0626 */
[----:B------:R-:W2:Y:S04]  /*18770*/  LDL.LU R125, [R1+0x328] ;  /* 0x00032800017d7983 */ /* 0x000ea80000300800 */
[----:B------:R1:W4:Y:S01]  /*18780*/  @!P0 LDG.E.U16 R50, desc[UR20][R62.64] ;  /* 0x000000143e328981 */ /* 0x000322000c1e1500 */
[----:B------:R-:W-:-:S03]  /*18790*/  IADD3 R121, P1, PT, R121, R39, RZ ;  /* 0x0000002779797210 */ /* 0x000fc60007f3e0ff */
[----:B------:R0:W-:Y:S01]  /*187a0*/  STL [R1+0x318], R113 ;  /* 0x0003187101007387 */ /* 0x0001e20000100800 */
[----:B-1----:R-:W-:Y:S02]  /*187b0*/  @!P0 IMAD.MOV.U32 R62, RZ, RZ, R111 ;  /* 0x000000ffff3e8224 */ /* 0x002fe400078e006f */
[----:B0-----:R-:W-:Y:S01]  /*187c0*/  @!P0 IMAD.MOV.U32 R63, RZ, RZ, R113 ;  /* 0x000000ffff3f8224 */ /* 0x001fe200078e0071 */
[----:B------:R-:W4:Y:S04]  /*187d0*/  LDL.LU R111, [R1+0x330] ;  /* 0x00033000016f7983 */ /* 0x000f280000300800 */
[----:B------:R-:W4:Y:S04]  /*187e0*/  LDL.LU R123, [R1+0x338] ;  /* 0x00033800017b7983 */ /* 0x000f280000300800 */
[----:B------:R0:W-:Y:S04]  /*187f0*/  STL [R1+0x324], R121 ;  /* 0x0003247901007387 */ /* 0x0001e80000100800 */
[----:B------:R-:W4:Y:S04]  /*18800*/  LDL.LU R117, [R1+0x33c] ;  /* 0x00033c0001757983 */ /* 0x000f280000300800 */
[----:B------:R-:W4:Y:S04]  /*18810*/  LDL.LU R113, [R1+0x344] ;  /* 0x0003440001717983 */ /* 0x000f280000300800 */
[----:B------:R-:W4:Y:S04]  /*18820*/  LDL.LU R115, [R1+0x34c] ;  /* 0x00034c0001737983 */ /* 0x000f280000300800 */
[----:B------:R1:W4:Y:S04]  /*18830*/  @!P0 LDG.E.U16 R31, desc[UR20][R62.64] ;  /* 0x000000143e1f8981 */ /* 0x000328000c1e1500 */
[----:B------:R-:W4:Y:S01]  /*18840*/  LDL.LU R63, [R1+0x320] ;  /* 0x00032000013f7983 */ /* 0x000f220000300800 */
[----:B---3--:R-:W-:Y:S01]  /*18850*/  IADD3 R119, P4, PT, R119, R39, RZ ;  /* 0x0000002777777210 */ /* 0x008fe20007f9e0ff */
[----:B-1----:R-:W-:Y:S01]  /*18860*/  @!P0 IMAD.MOV.U32 R62, RZ, RZ, R121 ;  /* 0x000000ffff3e8224 */ /* 0x002fe200078e0079 */
[----:B------:R-:W-:-:S03]  /*18870*/  PRMT R18, RZ, 0x7610, R18 ;  /* 0x00007610ff127816 */ /* 0x000fc60000000012 */
[----:B------:R-:W-:Y:S01]  /*18880*/  STL [R1+0x32c], R119 ;  /* 0x00032c7701007387 */ /* 0x000fe20000100800 */
[----:B------:R-:W-:Y:S01]  /*18890*/  PRMT R8, RZ, 0x7610, R8 ;  /* 0x00007610ff087816 */ /* 0x000fe20000000008 */
[--C-:B--2---:R-:W-:Y:S02]  /*188a0*/  IMAD.X R125, R125, 0x1, R38.reuse, P4 ;  /* 0x000000017d7d7824 */ /* 0x104fe400020e0626 */
[----:B----4-:R-:W-:Y:S01]  /*188b0*/  IMAD.X R63, R63, 0x1, R38, P1 ;  /* 0x000000013f3f7824 */ /* 0x010fe200008e0626 */
[----:B------:R-:W-:-:S04]  /*188c0*/  IADD3 R36, P1, PT, R36, R39, RZ ;  /* 0x0000002724247210 */ /* 0x000fc80007f3e0ff */
[----:B------:R1:W-:Y:S01]  /*188d0*/  STL [R1+0x320], R63 ;  /* 0x0003203f01007387 */ /* 0x0003e20000100800 */
[----:B------:R-:W-:-:S03]  /*188e0*/  IMAD.X R111, R111, 0x1, R38, P1 ;  /* 0x000000016f6f7824 */ /* 0x000fc600008e0626 */
[----:B------:R-:W-:Y:S04]  /*188f0*/  STL [R1+0x334], R36 ;  /* 0x0003342401007387 */ /* 0x000fe80000100800 */
[----:B0-----:R-:W2:Y:S04]  /*18900*/  LDL.LU R121, [R1+0x340] ;  /* 0x0003400001797983 */ /* 0x001ea80000300800 */
[----:B------:R0:W3:Y:S04]  /*18910*/  @!P0 LDG.E.U16 R18, desc[UR20][R62.64] ;  /* 0x000000143e128981 */ /* 0x0000e8000c1e1500 */
[----:B------:R-:W-:Y:S01]  /*18920*/  STL [R1+0x328], R125 ;  /* 0x0003287d01007387 */ /* 0x000fe20000100800 */
[----:B0-----:R-:W-:-:S02]  /*18930*/  @!P0 IMAD.MOV.U32 R62, RZ, RZ, R119 ;  /* 0x000000ffff3e8224 */ /* 0x001fc400078e0077 */
[----:B-1----:R-:W-:Y:S01]  /*18940*/  @!P0 IMAD.MOV.U32 R63, RZ, RZ, R125 ;  /* 0x000000ffff3f8224 */ /* 0x002fe200078e007d */
[----:B------:R-:W4:Y:S04]  /*18950*/  LDL.LU R119, [R1+0x348] ;  /* 0x0003480001777983 */ /* 0x000f280000300800 */
[----:B------:R0:W3:Y:S04]  /*18960*/  @!P0 LDG.E.U16 R8, desc[UR20][R62.64] ;  /* 0x000000143e088981 */ /* 0x0000e8000c1e1500 */
[----:B------:R1:W-:Y:S01]  /*18970*/  STL [R1+0x330], R111 ;  /* 0x0003306f01007387 */ /* 0x0003e20000100800 */
[----:B0-----:R-:W-:-:S03]  /*18980*/  @!P0 IMAD.MOV.U32 R63, RZ, RZ, R111 ;  /* 0x000000ffff3f8224 */ /* 0x001fc600078e006f */
[----:B-1----:R-:W3:Y:S01]  /*18990*/  LDL.LU R111, [R1+0x354] ;  /* 0x00035400016f7983 */ /* 0x002ee20000300800 */
[-C--:B------:R-:W-:Y:S01]  /*189a0*/  IADD3 R117, P1, PT, R117, R39.reuse, RZ ;  /* 0x0000002775757210 */ /* 0x080fe20007f3e0ff */
[----:B------:R-:W-:Y:S01]  /*189b0*/  @!P0 IMAD.MOV.U32 R62, RZ, RZ, R36 ;  /* 0x000000ffff3e8224 */ /* 0x000fe200078e0024 */
[----:B------:R-:W-:Y:S01]  /*189c0*/  PRMT R49, RZ, 0x7610, R49 ;  /* 0x00007610ff317816 */ /* 0x000fe20000000031 */
[----:B------:R-:W3:Y:S01]  /*189d0*/  LDL.LU R36, [R1+0x35c] ;  /* 0x00035c0001247983 */ /* 0x000ee20000300800 */
[-C--:B------:R-:W-:Y:S01]  /*189e0*/  IADD3 R113, P4, PT, R113, R39.reuse, RZ ;  /* 0x0000002771717210 */ /* 0x080fe20007f9e0ff */
[----:B------:R-:W-:Y:S01]  /*189f0*/  IMAD.X R123, R123, 0x1, R38, P1 ;  /* 0x000000017b7b7824 */ /* 0x000fe200008e0626 */
[----:B------:R-:W-:Y:S02]  /*18a00*/  PRMT R30, RZ, 0x7610, R30 ;  /* 0x00007610ff1e7816 */ /* 0x000fe4000000001e */
[----:B------:R0:W3:Y:S01]  /*18a10*/  @!P0 LDG.E.U16 R49, desc[UR20][R62.64] ;  /* 0x000000143e318981 */ /* 0x0000e2000c1e1500 */
[----:B------:R-:W-:-:S02]  /*18a20*/  IADD3 R115, P1, PT, R115, R39, RZ ;  /* 0x0000002773737210 */ /* 0x000fc40007f3e0ff */
[----:B------:R-:W-:Y:S01]  /*18a30*/  PRMT R17, RZ, 0x7610, R17 ;  /* 0x00007610ff117816 */ /* 0x000fe20000000011 */
[----:B------:R1:W-:Y:S01]  /*18a40*/  STL [R1+0x33c], R117 ;  /* 0x00033c7501007387 */ /* 0x0003e20000100800 */
[----:B0-----:R-:W-:Y:S02]  /*18a50*/  @!P0 IMAD.MOV.U32 R62, RZ, RZ, R117 ;  /* 0x000000ffff3e8224 */ /* 0x001fe400078e0075 */
[----:B------:R-:W-:Y:S01]  /*18a60*/  @!P0 IMAD.MOV.U32 R63, RZ, RZ, R123 ;  /* 0x000000ffff3f8224 */ /* 0x000fe200078e007b */
[----:B------:R0:W-:Y:S04]  /*18a70*/  STL [R1+0x344], R113 ;  /* 0x0003447101007387 */ /* 0x0001e80000100800 */
[----:B------:R0:W3:Y:S04]  /*18a80*/  @!P0 LDG.E.U16 R30, desc[UR20][R62.64] ;  /* 0x000000143e1e8981 */ /* 0x0000e8000c1e1500 */
[----:B------:R-:W-:Y:S01]  /*18a90*/  STL [R1+0x338], R123 ;  /* 0x0003387b01007387 */ /* 0x000fe20000100800 */
[----:B------:R-:W-:-:S03]  /*18aa0*/  PRMT R4, RZ, 0x7610, R4 ;  /* 0x00007610ff047816 */ /* 0x000fc60000000004 */
[----:B------:R2:W-:Y:S01]  /*18ab0*/  STL [R1+0x34c], R115 ;  /* 0x00034c7301007387 */ /* 0x0005e20000100800 */
[----:B0-----:R-:W-:-:S03]  /*18ac0*/  @!P0 IMAD.MOV.U32 R62, RZ, RZ, R113 ;  /* 0x000000ffff3e8224 */ /* 0x001fc600078e0071 */
[----:B-1----:R-:W3:Y:S01]  /*18ad0*/  LDL.LU R117, [R1+0x364] ;  /* 0x0003640001757983 */ /* 0x002ee20000300800 */
[----:B--2---:R-:W-:-:S04]  /*18ae0*/  IMAD.X R121, R121, 0x1, R38, P4 ;  /* 0x0000000179797824 */ /* 0x004fc800020e0626 */
[----:B------:R-:W-:Y:S01]  /*18af0*/  @!P0 IMAD.MOV.U32 R63, RZ, RZ, R121 ;  /* 0x000000ffff3f8224 */ /* 0x000fe200078e0079 */
[----:B------:R-:W-:Y:S04]  /*18b00*/  STL [R1+0x340], R121 ;  /* 0x0003407901007387 */ /* 0x000fe80000100800 */
[----:B------:R-:W2:Y:S04]  /*18b10*/  LDL.LU R113, [R1+0x358] ;  /* 0x0003580001717983 */ /* 0x000ea80000300800 */
[----:B------:R0:W2:Y:S01]  /*18b20*/  @!P0 LDG.E.U16 R17, desc[UR20][R62.64] ;  /* 0x000000143e118981 */ /* 0x0000a2000c1e1500 */
[----:B----4-:R-:W-:-:S05]  /*18b30*/  IMAD.X R119, R119, 0x1, R38, P1 ;  /* 0x0000000177777824 */ /* 0x010fca00008e0626 */
[----:B------:R1:W-:Y:S01]  /*18b40*/  STL [R1+0x348], R119 ;  /* 0x0003487701007387 */ /* 0x0003e20000100800 */
[----:B0-----:R-:W-:Y:S02]  /*18b50*/  @!P0 IMAD.MOV.U32 R62, RZ, RZ, R115 ;  /* 0x000000ffff3e8224 */ /* 0x001fe400078e0073 */
[----:B------:R-:W-:Y:S01]  /*18b60*/  @!P0 IMAD.MOV.U32 R63, RZ, RZ, R119 ;  /* 0x000000ffff3f8224 */ /* 0x000fe200078e0077 */
[----:B------:R-:W4:Y:S04]  /*18b70*/  LDL.LU R115, [R1+0x360] ;  /* 0x0003600001737983 */ /* 0x000f280000300800 */
[----:B------:R0:W4:Y:S04]  /*18b80*/  @!P0 LDG.E.U16 R4, desc[UR20][R62.64] ;  /* 0x000000143e048981 */ /* 0x000128000c1e1500 */
[----:B-1----:R-:W4:Y:S01]  /*18b90*/  LDL.LU R119, [R1+0x36c] ;  /* 0x00036c0001777983 */ /* 0x002f220000300800 */
[----:B---3--:R-:W-:-:S05]  /*18ba0*/  IADD3 R111, P1, PT, R111, R39, RZ ;  /* 0x000000276f6f7210 */ /* 0x008fca0007f3e0ff */
[----:B------:R1:W-:Y:S01]  /*18bb0*/  STL [R1+0x354], R111 ;  /* 0x0003546f01007387 */ /* 0x0003e20000100800 */
[----:B0-----:R-:W-:-:S03]  /*18bc0*/  IMAD.MOV.U32 R63, RZ, RZ, R111 ;  /* 0x000000ffff3f7224 */ /* 0x001fc600078e006f */
[----:B------:R-:W3:Y:S04]  /*18bd0*/  LDL.LU R121, [R1+0x370] ;  /* 0x0003700001797983 */ /* 0x000ee80000300800 */
[----:B------:R-:W3:Y:S04]  /*18be0*/  LDL.LU R123, [R1+0x374] ;  /* 0x00037400017b7983 */ /* 0x000ee80000300800 */
[----:B------:R-:W3:Y:S04]  /*18bf0*/  LDL.LU R125, [R1+0x37c] ;  /* 0x00037c00017d7983 */ /* 0x000ee80000300800 */
[----:B-1----:R-:W3:Y:S04]  /*18c00*/  LDL.LU R111, [R1+0x690] ;  /* 0x00069000016f7983 */ /* 0x002ee80000300800 */
[----:B------:R-:W3:Y:S01]  /*18c10*/  LDL.LU R62, [R1+0x350] ;  /* 0x00035000013e7983 */ /* 0x000ee20000300800 */
[----:B------:R-:W-:-:S05]  /*18c20*/  IADD3 R36, P4, PT, R36, R39, RZ ;  /* 0x0000002724247210 */ /* 0x000fca0007f9e0ff */
[----:B------:R-:W-:Y:S01]  /*18c30*/  STL [R1+0x35c], R36 ;  /* 0x00035c2401007387 */ /* 0x000fe20000100800 */
[----:B------:R-:W-:Y:S02]  /*18c40*/  PRMT R64, RZ, 0x7610, R64 ;  /* 0x00007610ff407816 */ /* 0x000fe40000000040 */
[----:B------:R-:W-:Y:S02]  /*18c50*/  PRMT R65, RZ, 0x7610, R65 ;  /* 0x00007610ff417816 */ /* 0x000fe40000000041 */
[----:B------:R-:W-:Y:S01]  /*18c60*/  PRMT R67, RZ, 0x7610, R67 ;  /* 0x00007610ff437816 */ /* 0x000fe20000000043 */
[--C-:B--2---:R-:W-:Y:S02]  /*18c70*/  IMAD.X R113, R113, 0x1, R38.reuse, P4 ;  /* 0x0000000171717824 */ /* 0x104fe400020e0626 */
[----:B---3--:R-:W-:-:S05]  /*18c80*/  IMAD.X R62, R62, 0x1, R38, P1 ;  /* 0x000000013e3e7824 */ /* 0x008fca00008e0626 */
[-C--:B------:R-:W-:Y:S01]  /*18c90*/  @!P0 LOP3.LUT R63, R63, R62.reuse, RZ, 0x3c, !PT ;  /* 0x0000003e3f3f8212 */ /* 0x080fe200078e3cff */
[----:B------:R0:W-:Y:S01]  /*18ca0*/  STL [R1+0x350], R62 ;  /* 0x0003503e01007387 */ /* 0x0001e20000100800 */
[----:B------:R-:W-:Y:S02]  /*18cb0*/  IADD3 R117, P1, PT, R117, R39, RZ ;  /* 0x0000002775757210 */ /* 0x000fe40007f3e0ff */
[----:B0-----:R-:W-:-:S04]  /*18cc0*/  @!P0 LOP3.LUT R62, R63, R62, RZ, 0x3c, !PT ;  /* 0x0000003e3f3e8212 */ /* 0x001fc800078e3cff */
[----:B------:R-:W-:Y:S01]  /*18cd0*/  @!P0 LOP3.LUT R63, R63, R62, RZ, 0x3c, !PT ;  /* 0x0000003e3f3f8212 */ /* 0x000fe200078e3cff */
[----:B----4-:R-:W-:-:S04]  /*18ce0*/  IMAD.X R115, R115, 0x1, R38, P1 ;  /* 0x0000000173737824 */ /* 0x010fc800008e0626 */
[----:B------:R0:W2:Y:S02]  /*18cf0*/  @!P0 LDG.E.U16 R64, desc[UR20][R62.64] ;  /* 0x000000143e408981 */ /* 0x0000a4000c1e1500 */
[----:B0-----:R-:W-:Y:S02]  /*18d00*/  @!P0 IMAD.MOV.U32 R62, RZ, RZ, R36 ;  /* 0x000000ffff3e8224 */ /* 0x001fe400078e0024 */
[----:B------:R-:W-:-:S05]  /*18d10*/  @!P0 IMAD.MOV.U32 R63, RZ, RZ, R113 ;  /* 0x000000ffff3f8224 */ /* 0x000fca00078e0071 */
[----:B------:R0:W3:Y:S02]  /*18d20*/  @!P0 LDG.E.U16 R65, desc[UR20][R62.64] ;  /* 0x000000143e418981 */ /* 0x0000e4000c1e1500 */
[----:B0-----:R-:W-:Y:S02]  /*18d30*/  IMAD.MOV.U32 R62, RZ, RZ, R115 ;  /* 0x000000ffff3e7224 */ /* 0x001fe400078e0073 */
[----:B------:R-:W-:-:S05]  /*18d40*/  IMAD.MOV.U32 R63, RZ, RZ, R117 ;  /* 0x000000ffff3f7224 */ /* 0x000fca00078e0075 */
[-C--:B------:R-:W-:Y:S01]  /*18d50*/  @!P0 LOP3.LUT R63, R63, R62.reuse, RZ, 0x3c, !PT ;  /* 0x0000003e3f3f8212 */ /* 0x080fe200078e3cff */
[----:B------:R-:W-:Y:S03]  /*18d60*/  STL [R1+0x364], R117 ;  /* 0x0003647501007387 */ /* 0x000fe60000100800 */
[----:B------:R-:W-:Y:S01]  /*18d70*/  @!P0 LOP3.LUT R62, R63, R62, RZ, 0x3c, !PT ;  /* 0x0000003e3f3e8212 */ /* 0x000fe200078e3cff */
[----:B------:R0:W-:Y:S01]  /*18d80*/  STL [R1+0x358], R113 ;  /* 0x0003587101007387 */ /* 0x0001e20000100800 */
[----:B------:R-:W-:Y:S02]  /*18d90*/  IADD3 R119, P4, PT, R119, R39, RZ ;  /* 0x0000002777777210 */ /* 0x000fe40007f9e0ff */
[----:B------:R-:W-:-:S05]  /*18da0*/  @!P0 LOP3.LUT R63, R63, R62, RZ, 0x3c, !PT ;  /* 0x0000003e3f3f8212 */ /* 0x000fca00078e3cff */
[----:B------:R1:W4:Y:S04]  /*18db0*/  @!P0 LDG.E.U16 R67, desc[UR20][R62.64] ;  /* 0x000000143e438981 */ /* 0x000328000c1e1500 */
[----:B0-----:R-:W2:Y:S04]  /*18dc0*/  LDL.LU R113, [R1+0x68c] ;  /* 0x00068c0001717983 */ /* 0x001ea80000300800 */
[----:B------:R-:W2:Y:S04]  /*18dd0*/  LDL.LU R36, [R1+0x384] ;  /* 0x0003840001247983 */ /* 0x000ea80000300800 */
[----:B------:R0:W-:Y:S01]  /*18de0*/  STL [R1+0x360], R115 ;  /* 0x0003607301007387 */ /* 0x0001e20000100800 */
[----:B-1----:R-:W-:-:S03]  /*18df0*/  IMAD.MOV.U32 R63, RZ, RZ, R119 ;  /* 0x000000ffff3f7224 */ /* 0x002fc600078e0077 */
[----:B0-----:R-:W2:Y:S04]  /*18e00*/  LDL.LU R115, [R1+0x688] ;  /* 0x0006880001737983 */ /* 0x001ea80000300800 */
[----:B------:R-:W2:Y:S04]  /*18e10*/  LDL.LU R117, [R1+0x684] ;  /* 0x0006840001757983 */ /* 0x000ea80000300800 */
[----:B------:R0:W-:Y:S04]  /*18e20*/  STL [R1+0x36c], R119 ;  /* 0x00036c7701007387 */ /* 0x0001e80000100800 */
[----:B0-----:R-:W2:Y:S04]  /*18e30*/  LDL.LU R119, [R1+0x680] ;  /* 0x0006800001777983 */ /* 0x001ea80000300800 */
[----:B------:R-:W2:Y:S01]  /*18e40*/  LDL.LU R62, [R1+0x368] ;  /* 0x00036800013e7983 */ /* 0x000ea20000300800 */
[----:B------:R-:W-:-:S05]  /*18e50*/  IADD3 R123, P1, PT, R123, R39, RZ ;  /* 0x000000277b7b7210 */ /* 0x000fca0007f3e0ff */
[----:B------:R-:W-:Y:S01]  /*18e60*/  STL [R1+0x374], R123 ;  /* 0x0003747b01007387 */ /* 0x000fe20000100800 */
[----:B------:R-:W-:Y:S01]  /*18e70*/  PRMT R70, RZ, 0x7610, R70 ;  /* 0x00007610ff467816 */ /* 0x000fe20000000046 */
[--C-:B------:R-:W-:Y:S01]  /*18e80*/  IMAD.X R121, R121, 0x1, R38.reuse, P1 ;  /* 0x0000000179797824 */ /* 0x100fe200008e0626 */
[----:B------:R-:W-:Y:S02]  /*18e90*/  PRMT R71, RZ, 0x7610, R71 ;  /* 0x00007610ff477816 */ /* 0x000fe40000000047 */
[----:B------:R-:W-:Y:S01]  /*18ea0*/  IADD3 R125, P1, PT, R125, R39, RZ ;  /* 0x000000277d7d7210 */ /* 0x000fe20007f3e0ff */
[----:B--2---:R-:W-:-:S05]  /*18eb0*/  IMAD.X R62, R62, 0x1, R38, P4 ;  /* 0x000000013e3e7824 */ /* 0x004fca00020e0626 */
[-C--:B------:R-:W-:Y:S01]  /*18ec0*/  @!P0 LOP3.LUT R63, R63, R62.reuse, RZ, 0x3c, !PT ;  /* 0x0000003e3f3f8212 */ /* 0x080fe200078e3cff */
[----:B------:R0:W-:Y:S03]  /*18ed0*/  STL [R1+0x368], R62 ;  /* 0x0003683e01007387 */ /* 0x0001e60000100800 */
[----:B0-----:R-:W-:-:S04]  /*18ee0*/  @!P0 LOP3.LUT R62, R63, R62, RZ, 0x3c, !PT ;  /* 0x0000003e3f3e8212 */ /* 0x001fc800078e3cff */
[----:B------:R-:W-:Y:S01]  /*18ef0*/  @!P0 LOP3.LUT R63, R63, R62, RZ, 0x3c, !PT ;  /* 0x0000003e3f3f8212 */ /* 0x000fe200078e3cff */
[----:B------:R0:W-:Y:S04]  /*18f00*/  STL [R1+0x370], R121 ;  /* 0x0003707901007387 */ /* 0x0001e80000100800 */
[----:B------:R1:W2:Y:S02]  /*18f10*/  @!P0 LDG.E.U16 R70, desc[UR20][R62.64] ;  /* 0x000000143e468981 */ /* 0x0002a4000c1e1500 */
[----:B-1----:R-:W-:Y:S02]  /*18f20*/  @!P0 IMAD.MOV.U32 R62, RZ, RZ, R123 ;  /* 0x000000ffff3e8224 */ /* 0x002fe400078e007b */
[----:B------:R-:W-:Y:S02]  /*18f30*/  @!P0 IMAD.MOV.U32 R63, RZ, RZ, R121 ;  /* 0x000000ffff3f8224 */ /* 0x000fe400078e0079 */
[----:B0-----:R-:W2:Y:S04]  /*18f40*/  LDL.LU R121, [R1+0x67c] ;  /* 0x00067c0001797983 */ /* 0x001ea80000300800 */
[----:B------:R-:W2:Y:S04]  /*18f50*/  LDL.LU R123, [R1+0x678] ;  /* 0x00067800017b7983 */ /* 0x000ea80000300800 */
[----:B------:R0:W-:Y:S04]  /*18f60*/  STL [R1+0x37c], R125 ;  /* 0x00037c7d01007387 */ /* 0x0001e80000100800 */
[----:B------:R1:W2:Y:S04]  /*18f70*/  @!P0 LDG.E.U16 R71, desc[UR20][R62.64] ;  /* 0x000000143e478981 */ /* 0x0002a8000c1e1500 */
[----:B------:R-:W2:Y:S01]  /*18f80*/  LDL.LU R63, [R1+0x378] ;  /* 0x00037800013f7983 */ /* 0x000ea20000300800 */
[----:B------:R-:W-:Y:S01]  /*18f90*/  PRMT R75, RZ, 0x7610, R75 ;  /* 0x00007610ff4b7816 */ /* 0x000fe2000000004b */
[----:B-1----:R-:W-:-:S02]  /*18fa0*/  @!P0 IMAD.MOV.U32 R62, RZ, RZ, R125 ;  /* 0x000000ffff3e8224 */ /* 0x002fc400078e007d */
[----:B--2---:R-:W-:-:S05]  /*18fb0*/  IMAD.X R63, R63, 0x1, R38, P1 ;  /* 0x000000013f3f7824 */ /* 0x004fca00008e0626 */
[----:B------:R1:W-:Y:S04]  /*18fc0*/  STL [R1+0x378], R63 ;  /* 0x0003783f01007387 */ /* 0x0003e80000100800 */
[----:B0-----:R-:W2:Y:S04]  /*18fd0*/  LDL.LU R125, [R1+0x674] ;  /* 0x00067400017d7983 */ /* 0x001ea80000300800 */
[----:B------:R0:W2:Y:S04]  /*18fe0*/  @!P0 LDG.E.U16 R75, desc[UR20][R62.64] ;  /* 0x000000143e4b8981 */ /* 0x0000a8000c1e1500 */
[----:B-1----:R-:W2:Y:S01]  /*18ff0*/  LDL.LU R63, [R1+0x380] ;  /* 0x00038000013f7983 */ /* 0x002ea20000300800 */
[----:B------:R-:W-:-:S02]  /*19000*/  IADD3 R36, P1, PT, R36, R39, RZ ;  /* 0x0000002724247210 */ /* 0x000fc40007f3e0ff */
[----:B------:R-:W-:-:S03]  /*19010*/  PRMT R77, RZ, 0x7610, R77 ;  /* 0x00007610ff4d7816 */ /* 0x000fc6000000004d */
[----:B0-----:R-:W-:Y:S01]  /*19020*/  @!P0 IMAD.MOV.U32 R62, RZ, RZ, R36 ;  /* 0x000000ffff3e8224 */ /* 0x001fe200078e0024 */
[----:B------:R0:W-:Y:S01]  /*19030*/  STL [R1+0x384], R36 ;  /* 0x0003842401007387 */ /* 0x0001e20000100800 */
[----:B--2---:R-:W-:-:S05]  /*19040*/  IMAD.X R63, R63, 0x1, R38, P1 ;  /* 0x000000013f3f7824 */ /* 0x004fca00008e0626 */
[----:B------:R1:W-:Y:S04]  /*19050*/  STL [R1+0x380], R63 ;  /* 0x0003803f01007387 */ /* 0x0003e80000100800 */
[----:B0-----:R-:W2:Y:S04]  /*19060*/  LDL.LU R36, [R1+0x670] ;  /* 0x0006700001247983 */ /* 0x001ea80000300800 */
[----:B------:R0:W2:Y:S04]  /*19070*/  @!P0 LDG.E.U16 R77, desc[UR20][R62.64] ;  /* 0x000000143e4d8981 */ /* 0x0000a8000c1e1500 */
[----:B------:R-:W2:Y:S04]  /*19080*/  LDL.LU R62, [R1+0x388] ;  /* 0x00038800013e7983 */ /* 0x000ea80000300800 */
[----:B-1----:R-:W0:Y:S01]  /*19090*/  LDL.LU R63, [R1+0x38c] ;  /* 0x00038c00013f7983 */ /* 0x002e220000300800 */
[----:B------:R-:W-:-:S02]  /*190a0*/  PRMT R79, RZ, 0x7610, R79 ;  /* 0x00007610ff4f7816 */ /* 0x000fc4000000004f */
[----:B0-----:R-:W-:-:S05]  /*190b0*/  IADD3 R63, P1, PT, R63, R39, RZ ;  /* 0x000000273f3f7210 */ /* 0x001fca0007f3e0ff */
[----:B--2---:R-:W-:Y:S01]  /*190c0*/  IMAD.X R62, R62, 0x1, R38, P1 ;  /* 0x000000013e3e7824 */ /* 0x004fe200008e0626 */
[----:B------:R0:W-:Y:S04]  /*190d0*/  STL [R1+0x38c], R63 ;  /* 0x00038c3f01007387 */ /* 0x0001e80000100800 */
[----:B------:R1:W-:Y:S01]  /*190e0*/  STL [R1+0x388], R62 ;  /* 0x0003883e01007387 */ /* 0x0003e20000100800 */
[----:B0-----:R-:W-:-:S04]  /*190f0*/  @!P0 LOP3.LUT R63, R63, R62, RZ, 0x3c, !PT ;  /* 0x0000003e3f3f8212 */ /* 0x001fc800078e3cff */
[----:B-1----:R-:W-:-:S04]  /*19100*/  @!P0 LOP3.LUT R62, R63, R62, RZ, 0x3c, !PT ;  /* 0x0000003e3f3e8212 */ /* 0x002fc800078e3cff */
[----:B------:R-:W-:-:S05]  /*19110*/  @!P0 LOP3.LUT R63, R63, R62, RZ, 0x3c, !PT ;  /* 0x0000003e3f3f8212 */ /* 0x000fca00078e3cff */
[----:B------:R0:W2:Y:S04]  /*19120*/  @!P0 LDG.E.U16 R79, desc[UR20][R62.64] ;  /* 0x000000143e4f8981 */ /* 0x0000a8000c1e1500 */
[----:B------:R-:W2:Y:S04]  /*19130*/  LDL.LU R62, [R1+0x390] ;  /* 0x00039000013e7983 */ /* 0x000ea80000300800 */
[----:B------:R-:W0:Y:S01]  /*19140*/  LDL.LU R63, [R1+0x394] ;  /* 0x00039400013f7983 */ /* 0x000e220000300800 */
[----:B------:R-:W-:Y:S02]  /*19150*/  PRMT R81, RZ, 0x7610, R81 ;  /* 0x00007610ff517816 */ /* 0x000fe40000000051 */
        /* <DEDUP_REMOVED lines=249> */
[----:B------:R0:W2:Y:S01]  /*1a0f0*/  @!P0 LDG.E.U16 R125, desc[UR20][R62.64] ;  /* 0x000000143e7d8981 */ /* 0x0000a2000c1e1500 */
[----:B------:R-:W-:Y:S06]  /*1a100*/  BAR.SYNC.DEFER_BLOCKING 0x0 ;  /* 0x0000000000007b1d */ /* 0x000fec0000010000 */
[----:B------:R-:W2:Y:S04]  /*1a110*/  LDL.LU R62, [R1+0x34] ;  /* 0x00003400013e7983 */ /* 0x000ea80000300800 */
[----:B------:R-:W2:Y:S04]  /*1a120*/  LDL.LU R63, [R1+0x24] ;  /* 0x00002400013f7983 */ /* 0x000ea80000300800 */
[----:B------:R1:W-:Y:S04]  /*1a130*/  STS.U16 [R36+UR9+0x8800], R2 ;  /* 0x0088000224007988 */ /* 0x0003e80008000409 */
[----:B------:R0:W-:Y:S04]  /*1a140*/  STS.U16 [R36+UR9+0x8c00], R40 ;  /* 0x008c002824007988 */ /* 0x0001e80008000409 */
[----:B------:R-:W-:Y:S04]  /*1a150*/  STS.U16 [R36+UR9+0x9000], R120 ;  /* 0x0090007824007988 */ /* 0x000fe80008000409 */
[----:B-1----:R-:W3:Y:S04]  /*1a160*/  LDL.LU R2, [R1+0x66c] ;  /* 0x00066c0001027983 */ /* 0x002ee80000300800 */
[----:B0-----:R-:W3:Y:S04]  /*1a170*/  LDL.LU R40, [R1+0x668] ;  /* 0x0006680001287983 */ /* 0x001ee80000300800 */
[----:B--2---:R0:W-:Y:S04]  /*1a180*/  STS.U16 [R36+UR9+0x8400], R63 ;  /* 0x0084003f24007988 */ /* 0x0041e80008000409 */
[----:B0-----:R-:W2:Y:S04]  /*1a190*/  LDL.LU R63, [R1+0x20] ;  /* 0x00002000013f7983 */ /* 0x001ea80000300800 */
[----:B------:R-:W2:Y:S04]  /*1a1a0*/  LDL.LU R120, [R1+0x30] ;  /* 0x0000300001787983 */ /* 0x000ea80000300800 */
[----:B------:R0:W-:Y:S04]  /*1a1b0*/  STS.U16 [R36+UR9+0x8000], R62 ;  /* 0x0080003e24007988 */ /* 0x0001e80008000409 */
[----:B------:R-:W-:Y:S01]  /*1a1c0*/  STS.U16 [R36+UR9+0x9400], R112 ;  /* 0x0094007024007988 */ /* 0x000fe20008000409 */
[----:B0-----:R-:W-:-:S03]  /*1a1d0*/  LOP3.LUT R62, R36, 0x20, RZ, 0x3c, !PT ;  /* 0x00000020243e7812 */ /* 0x001fc600078e3cff */
        /* <DEDUP_REMOVED lines=26> */
[----:B--2---:R-:W-:Y:S04]  /*1a380*/  STS.U16 [R62+UR9+0x8100], R120 ;  /* 0x008100783e007988 */ /* 0x004fe80008000409 */
[----:B------:R-:W-:Y:S04]  /*1a390*/  STS.U16 [R62+UR9+0x8500], R63 ;  /* 0x0085003f3e007988 */ /* 0x000fe80008000409 */
[----:B------:R0:W-:Y:S04]  /*1a3a0*/  STS.U16 [R62+UR9+0x8900], R3 ;  /* 0x008900033e007988 */ /* 0x0001e80008000409 */
[----:B------:R1:W-:Y:S04]  /*1a3b0*/  STS.U16 [R62+UR9+0x8d00], R41 ;  /* 0x008d00293e007988 */ /* 0x0003e80008000409 */
[----:B0-----:R-:W2:Y:S04]  /*1a3c0*/  LDL.LU R3, [R1+0x664] ;  /* 0x0006640001037983 */ /* 0x001ea80000300800 */
[----:B-1----:R-:W2:Y:S04]  /*1a3d0*/  LDL.LU R41, [R1+0x660] ;  /* 0x0006600001297983 */ /* 0x002ea80000300800 */
        /* <DEDUP_REMOVED lines=30> */
[----:B--2---:R0:W-:Y:S04]  /*1a5c0*/  STS.U16 [R5+UR9+0x8200], R41 ;  /* 0x0082002905007988 */ /* 0x0041e80008000409 */
[----:B---3--:R1:W-:Y:S04]  /*1a5d0*/  STS.U16 [R5+UR9+0x8600], R40 ;  /* 0x0086002805007988 */ /* 0x0083e80008000409 */
[----:B------:R2:W-:Y:S04]  /*1a5e0*/  STS.U16 [R5+UR9+0x8a00], R37 ;  /* 0x008a002505007988 */ /* 0x0005e80008000409 */
        /* <DEDUP_REMOVED lines=27> */
[----:B0-----:R0:W5:Y:S04]  /*1a7a0*/  LDL.LU R41, [R1+0x65c] ;  /* 0x00065c0001297983 */ /* 0x0011680000300800 */
[----:B------:R-:W-:Y:S04]  /*1a7b0*/  STS.U16 [R5+UR9+0xfa00], R117 ;  /* 0x00fa007505007988 */ /* 0x000fe80008000409 */
[----:B-1----:R0:W5:Y:S04]  /*1a7c0*/  LDL.LU R40, [R1+0x658] ;  /* 0x0006580001287983 */ /* 0x0021680000300800 */
[----:B------:R-:W-:Y:S04]  /*1a7d0*/  STS.U16 [R5+UR9+0xfe00], R119 ;  /* 0x00fe007705007988 */ /* 0x000fe80008000409 */
[----:B--2---:R0:W5:Y:S04]  /*1a7e0*/  LDL.LU R37, [R1+0x654] ;  /* 0x0006540001257983 */ /* 0x0041680000300800 */
[----:B------:R1:W-:Y:S04]  /*1a7f0*/  STS.U16 [R4+UR9+0x8300], R3 ;  /* 0x0083000304007988 */ /* 0x0003e80008000409 */
[----:B------:R2:W-:Y:S04]  /*1a800*/  STS.U16 [R4+UR9+0x8700], R2 ;  /* 0x0087000204007988 */ /* 0x0005e80008000409 */
[----:B------:R3:W-:Y:S04]  /*1a810*/  STS.U16 [R4+UR9+0x8b00], R0 ;  /* 0x008b000004007988 */ /* 0x0007e80008000409 */
[----:B-1----:R0:W5:Y:S04]  /*1a820*/  LDL.LU R3, [R1+0x650] ;  /* 0x0006500001037983 */ /* 0x0021680000300800 */
[----:B--2---:R0:W5:Y:S04]  /*1a830*/  LDL.LU R2, [R1+0x64c] ;  /* 0x00064c0001027983 */ /* 0x0041680000300800 */
[----:B---3--:R0:W5:Y:S04]  /*1a840*/  LDL.LU R0, [R1+0x648] ;  /* 0x0006480001007983 */ /* 0x0081680000300800 */
        /* <DEDUP_REMOVED lines=28> */
[----:B------:R0:W-:Y:S01]  /*1aa10*/  STS.U16 [R4+UR9+0xff00], R125 ;  /* 0x00ff007d04007988 */ /* 0x0001e20008000409 */
[----:B------:R1:W-:Y:S06]  /*1aa20*/  MEMBAR.ALL.CTA ;  /* 0x0000000000007992 */ /* 0x0003ec0000008000 */
[----:B-1----:R-:W1:Y:S01]  /*1aa30*/  FENCE.VIEW.ASYNC.S ;  /* 0x00000000000073c6 */ /* 0x002e620000000000 */
[----:B------:R-:W-:-:S04]  /*1aa40*/  ULEA UR6, UR19, UR9, 0x3 ;  /* 0x0000000913067291 */ /* 0x000fc8000f8e18ff */
[----:B------:R-:W-:Y:S01]  /*1aa50*/  UIADD3 UR6, UPT, UPT, UR6, 0x10000, URZ ;  /* 0x0001000006067890 */ /* 0x000fe2000fffe0ff */
[----:B-1----:R-:W-:Y:S06]  /*1aa60*/  BAR.SYNC.DEFER_BLOCKING 0x0 ;  /* 0x0000000000007b1d */ /* 0x002fec0000010000 */
[----:B0-----:R-:W-:Y:S05]  /*1aa70*/  @P3 BRA `(.L_x_10) ;  /* 0x0000000000543947 */ /* 0x001fea0003800000 */
[----:B------:R-:W-:Y:S02]  /*1aa80*/  UIADD3 UR26, UPT, UPT, UR8, 0x108, URZ ;  /* 0x00000108081a7890 */ /* 0x000fe4000fffe0ff */
[----:B------:R-:W-:Y:S02]  /*1aa90*/  UIADD3 UR27, UPT, UPT, UR8, 0x110, URZ ;  /* 0x00000110081b7890 */ /* 0x000fe4000fffe0ff */
[----:B------:R-:W-:Y:S01]  /*1aaa0*/  UIADD3 UR32, UPT, UPT, UR8, 0x118, URZ ;  /* 0x0000011808207890 */ /* 0x000fe2000fffe0ff */
[----:B------:R-:W-:Y:S01]  /*1aab0*/  UMOV UR16, 0x0 ;  /* 0x0000000000107882 */ /* 0x000fe20000000000 */
[----:B------:R-:W-:Y:S01]  /*1aac0*/  UMOV UR17, 0x8400490 ;  /* 0x0840049000117882 */ /* 0x000fe20000000000 */
[----:B------:R-:W-:Y:S01]  /*1aad0*/  UMOV UR12, UR18 ;  /* 0x00000012000c7c82 */ /* 0x000fe20008000000 */
[----:B------:R-:W-:Y:S01]  /*1aae0*/  UMOV UR13, 0x40004040 ;  /* 0x40004040000d7882 */ /* 0x000fe20000000000 */
[----:B------:R-:W-:Y:S01]  /*1aaf0*/  UMOV UR28, 0x0 ;  /* 0x00000000001c7882 */ /* 0x000fe20000000000 */
[----:B------:R-:W-:Y:S01]  /*1ab00*/  UMOV UR29, 0x8400490 ;  /* 0x08400490001d7882 */ /* 0x000fe20000000000 */
[----:B------:R-:W-:Y:S01]  /*1ab10*/  UMOV UR30, 0x0 ;  /* 0x00000000001e7882 */ /* 0x000fe20000000000 */
[----:B------:R-:W-:Y:S01]  /*1ab20*/  UMOV UR31, 0x8400490 ;  /* 0x08400490001f7882 */ /* 0x000fe20000000000 */
[----:B------:R-:W-:Y:S01]  /*1ab30*/  UMOV UR7, URZ ;  /* 0x000000ff00077c82 */ /* 0x000fe20008000000 */
[----:B------:R0:W-:Y:S01]  /*1ab40*/  UTCHMMA tmem[UR11], gdesc[UR12], tmem[UR8], tmem[UR16], idesc[UR17], UPT ;  /* 0x00ff100c0b0079ea */ /* 0x0001e2000b800008 */
        /* <DEDUP_REMOVED lines=8> */
.L_x_10:
[----:B------:R-:W2:Y:S01]  /*1abd0*/  LDL R4, [R1+0x63c] ;  /* 0x00063c0001047983 */ /* 0x000ea20000100800 */
[----:B------:R-:W-:-:S04]  /*1abe0*/  UIADD3 UR19, UPT, UPT, UR19, 0x1, URZ ;  /* 0x0000000113137890 */ /* 0x000fc8000fffe0ff */
[----:B------:R-:W-:-:S04]  /*1abf0*/  UISETP.GT.AND UP1, UPT, UR19, 0x1, UPT ;  /* 0x000000011300788c */ /* 0x000fc8000bf24270 */
[----:B0-----:R-:W-:Y:S02]  /*1ac00*/  USEL UR4, URZ, 0x1, !UP1 ;  /* 0x00000001ff047887 */ /* 0x001fe4000c800000 */
[----:B------:R-:W-:Y:S02]  /*1ac10*/  USEL UR19, UR19, URZ, !UP1 ;  /* 0x000000ff13137287 */ /* 0x000fe4000c800000 */
[----:B------:R-:W-:-:S03]  /*1ac20*/  ULOP3.LUT UR7, UR5, UR4, URZ, 0x3c, !UPT ;  /* 0x0000000405077292 */ /* 0x000fc6000f8e3cff */
[----:B------:R-:W-:-:S04]  /*1ac30*/  UMOV UR4, UR5 ;  /* 0x0000000500047c82 */ /* 0x000fc80008000000 */
[----:B------:R-:W-:Y:S01]  /*1ac40*/  UMOV UR5, UR7 ;  /* 0x0000000700057c82 */ /* 0x000fe20008000000 */
[----:B--2--5:R-:W-:-:S13]  /*1ac50*/  ISETP.NE.U32.AND P0, PT, R37, R4, PT ;  /* 0x000000042500720c */ /* 0x024fda0003f05070 */
[----:B------:R-:W-:Y:S05]  /*1ac60*/  @P0 BRA `(.L_x_11) ;  /* 0xffffff7000a00947 */ /* 0x000fea000383ffff */
.L_x_8:
[----:B------:R-:W2:Y:S01]  /*1ac70*/  LDL.LU R5, [R1+0x640] ;  /* 0x0006400001057983 */ /* 0x000ea20000300800 */
[----:B------:R-:W0:Y:S03]  /*1ac80*/  LDCU.128 UR12, c[0x0][0x390] ;  /* 0x00007200ff0c77ac */ /* 0x000e260008000c00 */
[----:B------:R-:W0:Y:S01]  /*1ac90*/  LDL.LU R4, [R1+0x644] ;  /* 0x0006440001047983 */ /* 0x000e220000300800 */
[----:B------:R-:W1:Y:S01]  /*1aca0*/  LDCU UR11, c[0x0][0x39c] ;  /* 0x00007380ff0b77ac */ /* 0x000e620008000800 */
[----:B------:R-:W-:Y:S01]  /*1acb0*/  VIADD R0, R2, 0x1 ;  /* 0x0000000102007836 */ /* 0x000fe20000000000 */
[----:B------:R-:W3:Y:S01]  /*1acc0*/  LDCU UR7, c[0x0][0x3b4] ;  /* 0x00007680ff0777ac */ /* 0x000ee20008000800 */
[----:B------:R-:W4:Y:S01]  /*1acd0*/  LDCU UR5, c[0x0][0x3b8] ;  /* 0x00007700ff0577ac */ /* 0x000f220008000800 */
[----:B------:R-:W0:Y:S01]  /*1ace0*/  LDCU UR16, c[0x0][0x39c] ;  /* 0x00007380ff1077ac */ /* 0x000e220008000800 */
[----:B------:R-:W0:Y:S01]  /*1acf0*/  LDCU UR17, c[0x0][0x39c] ;  /* 0x00007380ff1177ac */ /* 0x000e220008000800 */
[----:B------:R-:W0:Y:S01]  /*1ad00*/  LDCU UR18, c[0x0][0x39c] ;  /* 0x00007380ff1277ac */ /* 0x000e220008000800 */
[----:B--2---:R-:W-:-:S02]  /*1ad10*/  ISETP.GE.AND P1, PT, R5, 0x40, PT ;  /* 0x000000400500780c */ /* 0x004fc40003f26270 */
[C---:B0-----:R-:W-:Y:S01]  /*1ad20*/  ISETP.GE.AND P0, PT, R4.reuse, UR14, PT ;  /* 0x0000000e04007c0c */ /* 0x041fe2000bf06270 */
[----:B---3--:R-:W-:-:S03]  /*1ad30*/  IMAD R3, R4, UR7, RZ ;  /* 0x0000000704037c24 */ /* 0x008fc6000f8e02ff */
[----:B-1----:R-:W-:Y:S01]  /*1ad40*/  ISETP.LT.AND P3, PT, R0, UR11, !P0 ;  /* 0x0000000b00007c0c */ /* 0x002fe2000c761270 */
[----:B------:R-:W-:-:S06]  /*1ad50*/  VIADD R0, R2, 0x2 ;  /* 0x0000000202007836 */ /* 0x000fcc0000000000 */
[----:B----4-:R-:W-:Y:S06]  /*1ad60*/  @!P1 BRA `(.L_x_12) ;  /* 0x0000000000109947 */ /* 0x010fec0003800000 */
[----:B------:R-:W-:-:S06]  /*1ad70*/  USHF.L.U32 UR4, UR4, 0x1f, URZ ;  /* 0x0000001f04047899 */ /* 0x000fcc00080006ff */
[----:B------:R-:W-:-:S04]  /*1ad80*/  IMAD.U32 R4, RZ, RZ, UR4 ;  /* 0x00000004ff047e24 */ /* 0x000fc8000f8e00ff */
[----:B------:R-:W0:Y:S02]  /*1ad90*/  SYNCS.PHASECHK.TRANS64.TRYWAIT P1, [UR6], R4 ;  /* 0x00000004ff0075a7 */ /* 0x000e240008021106 */
[----:B0-----:R-:W-:Y:S05]  /*1ada0*/  @!P1 BRA `(.L_x_13) ;  /* 0x000000a800789947 */ /* 0x001fea0003800000 */
.L_x_12:
[----:B------:R-:W-:Y:S06]  /*1adb0*/  BAR.SYNC.DEFER_BLOCKING 0x0 ;  /* 0x0000000000007b1d */ /* 0x000fec0000010000 */
[----:B------:R-:W-:Y:S01]  /*1adc0*/  STL [R1+0x7ac], R66 ;  /* 0x0007ac4201007387 */ /* 0x000fe20000100800 */
[----:B------:R-:W-:Y:S01]  /*1add0*/  ISETP.LT.AND P1, PT, R0, UR16, !P0 ;  /* 0x0000001000007c0c */ /* 0x000fe2000c721270 */
[----:B------:R-:W0:Y:S02]  /*1ade0*/  LDCU UR4, c[0x0][0x39c] ;  /* 0x00007380ff0477ac */ /* 0x000e240008000800 */
[----:B------:R-:W-:Y:S01]  /*1adf0*/  STL [R1+0x7a8], R63 ;  /* 0x0007a83f01007387 */ /* 0x000fe20000100800 */
[----:B------:R-:W1:Y:S03]  /*1ae00*/  LDCU UR7, c[0x0][0x39c] ;  /* 0x00007380ff0777ac */ /* 0x000e660008000800 */
[----:B------:R-:W-:Y:S01]  /*1ae10*/  STL [R1+0x7a4], R60 ;  /* 0x0007a43c01007387 */ /* 0x000fe20000100800 */
[----:B------:R-:W2:Y:S03]  /*1ae20*/  LDCU UR6, c[0x0][0x39c] ;  /* 0x00007380ff0677ac */ /* 0x000ea60008000800 */
[----:B------:R-:W-:Y:S04]  /*1ae30*/  STL [R1+0x7a0], R57 ;  /* 0x0007a03901007387 */ /* 0x000fe80000100800 */
[----:B------:R-:W-:Y:S01]  /*1ae40*/  STL [R1+0x79c], R54 ;  /* 0x00079c3601007387 */ /* 0x000fe20000100800 */
[----:B------:R-:W3:Y:S03]  /*1ae50*/  @!P2 SYNCS.CCTL.IV [UR9+0x10000] ;  /* 0x01000000ff00a9b1 */ /* 0x000ee60008000009 */
[----:B------:R-:W-:Y:S04]  /*1ae60*/  STL [R1+0x798], R51 ;  /* 0x0007983301007387 */ /* 0x000fe80000100800 */
        /* <DEDUP_REMOVED lines=12> */
[----:B------:R4:W-:Y:S01]  /*1af30*/  STL [R1+0x764], R12 ;  /* 0x0007640c01007387 */ /* 0x0009e20000100800 */
[----:B---3--:R-:W-:Y:S06]  /*1af40*/  BAR.SYNC.DEFER_BLOCKING 0x0 ;  /* 0x0000000000007b1d */ /* 0x008fec0000010000 */
[----:B----4-:R-:W3:Y:S01]  /*1af50*/  LDTM.x64 R4, tmem[UR10] ;  /* 0x0000000a000479ee */ /* 0x010ee20008340000 */
[----:B------:R-:W-:Y:S01]  /*1af60*/  LEA R0, P5, R3, UR12, 0x1 ;  /* 0x0000000c03007c11 */ /* 0x000fe2000f8a08ff */
[----:B------:R-:W4:Y:S01]  /*1af70*/  @!P2 SYNCS.CCTL.IV [UR9+0x10008] ;  /* 0x01000800ff00a9b1 */ /* 0x000f220008000009 */
[----:B---3--:R-:W-:Y:S01]  /*1af80*/  STL.64 [R1], R4 ;  /* 0x0000000401007387 */ /* 0x008fe20000100a00 */
[----:B------:R-:W-:-:S02]  /*1af90*/  IMAD.MOV.U32 R107, RZ, RZ, R66 ;  /* 0x000000ffff6b7224 */ /* 0x000fc400078e0042 */
[----:B------:R-:W-:Y:S01]  /*1afa0*/  IMAD.MOV.U32 R108, RZ, RZ, R67 ;  /* 0x000000ffff6c7224 */ /* 0x000fe200078e0043 */
[----:B------:R-:W-:Y:S01]  /*1afb0*/  STL.64 [R1+0x8], R6 ;  /* 0x0000080601007387 */ /* 0x000fe20000100a00 */
[----:B------:R-:W-:Y:S02]  /*1afc0*/  IMAD.MOV.U32 R81, RZ, RZ, R63 ;  /* 0x000000ffff517224 */ /* 0x000fe400078e003f */
[----:B------:R-:W-:Y:S01]  /*1afd0*/  IMAD.MOV.U32 R103, RZ, RZ, R65 ;  /* 0x000000ffff677224 */ /* 0x000fe200078e0041 */
[----:B------:R-:W-:Y:S01]  /*1afe0*/  STL.64 [R1+0x10], R8 ;  /* 0x0000100801007387 */ /* 0x000fe20000100a00 */
[----:B------:R-:W-:Y:S02]  /*1aff0*/  IMAD.MOV.U32 R67, RZ, RZ, R60 ;  /* 0x000000ffff437224 */ /* 0x000fe400078e003c */
[----:B------:R-:W-:Y:S01]  /*1b000*/  IMAD.MOV.U32 R102, RZ, RZ, R64 ;  /* 0x000000ffff667224 */ /* 0x000fe200078e0040 */
[----:B------:R-:W-:Y:S01]  /*1b010*/  STL.64 [R1+0x18], R10 ;  /* 0x0000180a01007387 */ /* 0x000fe20000100a00 */
[----:B------:R-:W-:-:S02]  /*1b020*/  IMAD.MOV.U32 R80, RZ, RZ, R62 ;  /* 0x000000ffff507224 */ /* 0x000fc400078e003e */
[----:B------:R-:W-:Y:S01]  /*1b030*/  IMAD.MOV.U32 R68, RZ, RZ, R61 ;  /* 0x000000ffff447224 */ /* 0x000fe200078e003d */
[----:B------:R-:W-:Y:S01]  /*1b040*/  STL.64 [R1+0x20], R12 ;  /* 0x0000200c01007387 */ /* 0x000fe20000100a00 */
[----:B------:R-:W-:Y:S01]  /*1b050*/  LEA.HI.X.SX32 R3, R3, UR13, 0x1, P5 ;  /* 0x0000000d03037c11 */ /* 0x000fe2000a8f0eff */
[----:B------:R-:W3:Y:S02]  /*1b060*/  LDCU UR9, c[0x0][0x39c] ;  /* 0x00007380ff0977ac */ /* 0x000ee40008000800 */
[----:B------:R-:W-:Y:S04]  /*1b070*/  STL.64 [R1+0x28], R14 ;  /* 0x0000280e01007387 */ /* 0x000fe80000100a00 */
        /* <DEDUP_REMOVED lines=20> */
[----:B------:R5:W-:Y:S04]  /*1b1c0*/  STL.64 [R1+0xd0], R56 ;  /* 0x0000d03801007387 */ /* 0x000be80000100a00 */
[----:B------:R0:W-:Y:S04]  /*1b1d0*/  STL.64 [R1+0xd8], R58 ;  /* 0x0000d83a01007387 */ /* 0x0001e80000100a00 */
[----:B------:R0:W2:Y:S04]  /*1b1e0*/  LDL.LU R66, [R1+0x7ac] ;  /* 0x0007ac0001427983 */ /* 0x0000a80000300800 */
[----:B------:R0:W2:Y:S04]  /*1b1f0*/  LDL.LU R63, [R1+0x7a8] ;  /* 0x0007a800013f7983 */ /* 0x0000a80000300800 */
[----:B------:R0:W2:Y:S04]  /*1b200*/  LDL.LU R60, [R1+0x7a4] ;  /* 0x0007a400013c7983 */ /* 0x0000a80000300800 */
[----:B-----5:R0:W5:Y:S04]  /*1b210*/  LDL.LU R57, [R1+0x7a0] ;  /* 0x0007a00001397983 */ /* 0x0201680000300800 */
[----:B------:R0:W2:Y:S04]  /*1b220*/  LDL.LU R54, [R1+0x79c] ;  /* 0x00079c0001367983 */ /* 0x0000a80000300800 */
[----:B------:R0:W3:Y:S04]  /*1b230*/  LDL.LU R51, [R1+0x798] ;  /* 0x0007980001337983 */ /* 0x0000e80000300800 */
        /* <DEDUP_REMOVED lines=13> */
[----:B------:R-:W3:Y:S04]  /*1b310*/  LDL.LU R65, [R1+0xdc] ;  /* 0x0000dc0001417983 */ /* 0x000ee80000300800 */
[----:B------:R-:W3:Y:S04]  /*1b320*/  LDL.LU R64, [R1+0xd8] ;  /* 0x0000d80001407983 */ /* 0x000ee80000300800 */
[----:B------:R-:W4:Y:S04]  /*1b330*/  LDL.LU R62, [R1+0xd4] ;  /* 0x0000d400013e7983 */ /* 0x000f280000300800 */
[----:B------:R-:W4:Y:S04]  /*1b340*/  LDL.LU R61, [R1+0xd0] ;  /* 0x0000d000013d7983 */ /* 0x000f280000300800 */
[----:B0-----:R-:W5:Y:S04]  /*1b350*/  LDL.LU R59, [R1+0xcc] ;  /* 0x0000cc00013b7983 */ /* 0x001f680000300800 */
[----:B------:R-:W5:Y:S04]  /*1b360*/  LDL.LU R58, [R1+0xc8] ;  /* 0x0000c800013a7983 */ /* 0x000f680000300800 */
        /* <DEDUP_REMOVED lines=49> */
[----:B------:R-:W5:Y:S01]  /*1b680*/  LDL.LU R74, [R1] ;  /* 0x00000000014a7983 */ /* 0x000f620000300800 */
[----:B------:R-:W-:Y:S01]  /*1b690*/  IMAD R4, R2, UR5, RZ ;  /* 0x0000000502047c24 */ /* 0x000fe2000f8e02ff */
[----:B------:R-:W-:Y:S01]  /*1b6a0*/  F2FP.BF16.F32.PACK_AB R106, R108, R107 ;  /* 0x0000006b6c6a723e */ /* 0x000fe200000010ff */
[----:B------:R-:W-:Y:S01]  /*1b6b0*/  VIADD R6, R2, 0x3 ;  /* 0x0000000302067836 */ /* 0x000fe20000000000 */
[----:B------:R-:W-:Y:S01]  /*1b6c0*/  F2FP.BF16.F32.PACK_AB R101, R103, R102 ;  /* 0x000000666765723e */ /* 0x000fe200000010ff */
[C---:B------:R-:W-:Y:S01]  /*1b6d0*/  VIADD R5, R4.reuse, UR5 ;  /* 0x0000000504057c36 */ /* 0x040fe20008000000 */
[-C--:B------:R-:W-:Y:S01]  /*1b6e0*/  LEA R110, P5, R4, R0.reuse, 0x1 ;  /* 0x00000000046e7211 */ /* 0x080fe200078a08ff */
[----:B------:R-:W-:Y:S01]  /*1b6f0*/  VIADD R7, R2, 0x4 ;  /* 0x0000000402077836 */ /* 0x000fe20000000000 */
[----:B------:R-:W-:Y:S01]  /*1b700*/  ISETP.LT.AND P4, PT, R6, UR17, !P0 ;  /* 0x0000001106007c0c */ /* 0x000fe2000c781270 */
[C---:B------:R-:W-:Y:S01]  /*1b710*/  VIADD R6, R5.reuse, UR5 ;  /* 0x0000000505067c36 */ /* 0x040fe20008000000 */
[----:B------:R-:W-:-:S02]  /*1b720*/  LEA R104, P6, R5, R0, 0x1 ;  /* 0x0000000005687211 */ /* 0x000fc400078c08ff */
[-C--:B------:R-:W-:Y:S01]  /*1b730*/  LEA.HI.X.SX32 R111, R4, R3.reuse, 0x1, P5 ;  /* 0x00000003046f7211 */ /* 0x080fe200028f0eff */
[----:B------:R-:W-:Y:S01]  /*1b740*/  VIADD R4, R6, UR5 ;  /* 0x0000000506047c36 */ /* 0x000fe20008000000 */
[----:B------:R-:W-:Y:S02]  /*1b750*/  LEA.HI.X.SX32 R105, R5, R3, 0x1, P6 ;  /* 0x0000000305697211 */ /* 0x000fe400030f0eff */
[----:B------:R-:W-:Y:S01]  /*1b760*/  ISETP.LT.AND P5, PT, R7, UR18, !P0 ;  /* 0x0000001207007c0c */ /* 0x000fe2000c7a1270 */
[----:B------:R-:W-:Y:S01]  /*1b770*/  VIADD R5, R4, UR5 ;  /* 0x0000000504057c36 */ /* 0x000fe20008000000 */
[----:B------:R-:W-:Y:S01]  /*1b780*/  F2FP.BF16.F32.PACK_AB R69, R81, R80 ;  /* 0x000000505145723e */ /* 0x000fe200000010ff */
[----:B------:R0:W-:Y:S01]  /*1b790*/  STL.64 [R1+0x110], R104 ;  /* 0x0001106801007387 */ /* 0x0001e20000100a00 */
[----:B------:R-:W-:Y:S01]  /*1b7a0*/  VIADD R7, R2, 0x5 ;  /* 0x0000000502077836 */ /* 0x000fe20000000000 */
[----:B--2---:R-:W-:Y:S02]  /*1b7b0*/  F2FP.BF16.F32.PACK_AB R66, R68, R67 ;  /* 0x000000434442723e */ /* 0x004fe400000010ff */
[----:B------:R-:W-:Y:S01]  /*1b7c0*/  STL.64 [R1+0x118], R110 ;  /* 0x0001186e01007387 */ /* 0x000fe20000100a00 */
[----:B0-----:R-:W-:-:S04]  /*1b7d0*/  LEA R104, P6, R6, R0, 0x1 ;  /* 0x0000000006687211 */ /* 0x001fc800078c08ff */
[----:B------:R-:W-:Y:S02]  /*1b7e0*/  LEA.HI.X.SX32 R105, R6, R3, 0x1, P6 ;  /* 0x0000000306697211 */ /* 0x000fe400030f0eff */
[----:B------:R-:W-:Y:S01]  /*1b7f0*/  ISETP.LT.AND P6, PT, R7, UR4, !P0 ;  /* 0x0000000407007c0c */ /* 0x000fe2000c7c1270 */
[----:B------:R-:W0:Y:S02]  /*1b800*/  LDCU UR4, c[0x0][0x39c] ;  /* 0x00007380ff0477ac */ /* 0x000e240008000800 */
[----:B------:R2:W-:Y:S04]  /*1b810*/  STL.64 [R1+0x108], R104 ;  /* 0x0001086801007387 */ /* 0x0005e80000100a00 */
[----:B------:R-:W-:Y:S01]  /*1b820*/  STL [R1+0x19c], R106 ;  /* 0x00019c6a01007387 */ /* 0x000fe20000100800 */
[----:B--2---:R-:W-:-:S04]  /*1b830*/  LEA R104, P2, R4, R0, 0x1 ;  /* 0x0000000004687211 */ /* 0x004fc800078408ff */
[----:B------:R-:W-:Y:S01]  /*1b840*/  LEA.HI.X.SX32 R105, R4, R3, 0x1, P2 ;  /* 0x0000000304697211 */ /* 0x000fe200010f0eff */
[C---:B------:R-:W-:Y:S01]  /*1b850*/  VIADD R4, R5.reuse, UR5 ;  /* 0x0000000505047c36 */ /* 0x040fe20008000000 */
[----:B------:R-:W-:-:S03]  /*1b860*/  LEA R6, P2, R5, R0, 0x1 ;  /* 0x0000000005067211 */ /* 0x000fc600078408ff */
[----:B------:R-:W-:Y:S01]  /*1b870*/  STL.64 [R1+0x100], R104 ;  /* 0x0001006801007387 */ /* 0x000fe20000100a00 */
[----:B------:R-:W-:Y:S01]  /*1b880*/  LEA.HI.X.SX32 R7, R5, R3, 0x1, P2 ;  /* 0x0000000305077211 */ /* 0x000fe200010f0eff */
[C---:B------:R-:W-:Y:S02]  /*1b890*/  VIADD R5, R4.reuse, UR5 ;  /* 0x0000000504057c36 */ /* 0x040fe40008000000 */
[----:B------:R-:W-:Y:S04]  /*1b8a0*/  STL [R1+0x194], R101 ;  /* 0x0001946501007387 */ /* 0x000fe80000100800 */
[----:B------:R2:W-:Y:S04]  /*1b8b0*/  STL.64 [R1+0xf8], R6 ;  /* 0x0000f80601007387 */ /* 0x0005e80000100a00 */
[----:B------:R-:W-:Y:S04]  /*1b8c0*/  STL [R1+0x18c], R69 ;  /* 0x00018c4501007387 */ /* 0x000fe80000100800 */
[----:B------:R-:W-:Y:S01]  /*1b8d0*/  STL [R1+0x184], R66 ;  /* 0x0001844201007387 */ /* 0x000fe20000100800 */
[----:B--2---:R-:W-:-:S02]  /*1b8e0*/  LEA R6, P2, R4, R0, 0x1 ;  /* 0x0000000004067211 */ /* 0x004fc400078408ff */
[----:B---3--:R-:W-:Y:S02]  /*1b8f0*/  F2FP.BF16.F32.PACK_AB R63, R65, R64 ;  /* 0x00000040413f723e */ /* 0x008fe400000010ff */
[----:B------:R-:W-:Y:S01]  /*1b900*/  LEA.HI.X.SX32 R7, R4, R3, 0x1, P2 ;  /* 0x0000000304077211 */ /* 0x000fe200010f0eff */
[----:B------:R-:W-:-:S04]  /*1b910*/  VIADD R4, R5, UR5 ;  /* 0x0000000505047c36 */ /* 0x000fc80008000000 */
[----:B------:R2:W-:Y:S01]  /*1b920*/  STL.64 [R1+0xe8], R6 ;  /* 0x0000e80601007387 */ /* 0x0005e20000100a00 */
[----:B----4-:R-:W-:-:S03]  /*1b930*/  F2FP.BF16.F32.PACK_AB R60, R62, R61 ;  /* 0x0000003d3e3c723e */ /* 0x010fc600000010ff */
[----:B------:R-:W-:Y:S04]  /*1b940*/  STL [R1+0x17c], R63 ;  /* 0x00017c3f01007387 */ /* 0x000fe80000100800 */
[----:B------:R-:W-:Y:S01]  /*1b950*/  STL [R1+0x178], R60 ;  /* 0x0001783c01007387 */ /* 0x000fe20000100800 */
[----:B-----5:R-:W-:Y:S02]  /*1b960*/  F2FP.BF16.F32.PACK_AB R57, R59, R58 ;  /* 0x0000003a3b39723e */ /* 0x020fe400000010ff */
[----:B--2---:R-:W-:-:S04]  /*1b970*/  LEA R6, P2, R5, R0, 0x1 ;  /* 0x0000000005067211 */ /* 0x004fc800078408ff */
[----:B------:R-:W-:Y:S01]  /*1b980*/  LEA.HI.X.SX32 R7, R5, R3, 0x1, P2 ;  /* 0x0000000305077211 */ /* 0x000fe200010f0eff */
[----:B------:R-:W-:Y:S01]  /*1b990*/  VIADD R5, R4, UR5 ;  /* 0x0000000504057c36 */ /* 0x000fe20008000000 */
[----:B------:R-:W-:-:S03]  /*1b9a0*/  F2FP.BF16.F32.PACK_AB R54, R56, R55 ;  /* 0x000000373836723e */ /* 0x000fc600000010ff */
[----:B------:R2:W-:Y:S04]  /*1b9b0*/  STL.64 [R1+0xd8], R6 ;  /* 0x0000d80601007387 */ /* 0x0005e80000100a00 */
[----:B------:R-:W-:Y:S01]  /*1b9c0*/  STL [R1+0x174], R57 ;  /* 0x0001743901007387 */ /* 0x000fe20000100800 */
[----:B------:R-:W-:-:S03]  /*1b9d0*/  F2FP.BF16.F32.PACK_AB R51, R53, R52 ;  /* 0x000000343533723e */ /* 0x000fc600000010ff */
[----:B------:R-:W-:Y:S01]  /*1b9e0*/  STL [R1+0x170], R54 ;  /* 0x0001703601007387 */ /* 0x000fe20000100800 */
[----:B--2---:R-:W-:Y:S02]  /*1b9f0*/  LEA R6, P2, R4, R0, 0x1 ;  /* 0x0000000004067211 */ /* 0x004fe400078408ff */
[----:B------:R-:W-:Y:S02]  /*1ba00*/  F2FP.BF16.F32.PACK_AB R48, R50, R49 ;  /* 0x000000313230723e */ /* 0x000fe400000010ff */
        /* <DEDUP_REMOVED lines=10> */
[----:B------:R-:W-:-:S04]  /*1bab0*/  VIADD R5, R4, UR5 ;  /* 0x0000000504057c36 */ /* 0x000fc80008000000 */
[----:B------:R2:W-:Y:S01]  /*1bac0*/  STL.64 [R1+0xb8], R6 ;  /* 0x0000b80601007387 */ /* 0x0005e20000100a00 */
[----:B------:R-:W-:-:S03]  /*1bad0*/  F2FP.BF16.F32.PACK_AB R36, R38, R37 ;  /* 0x000000252624723e */ /* 0x000fc600000010ff */
[----:B------:R-:W-:Y:S04]  /*1bae0*/  STL [R1+0x160], R45 ;  /* 0x0001602d01007387 */ /* 0x000fe80000100800 */
[----:B------:R-:W-:Y:S01]  /*1baf0*/  STL [R1+0x158], R42 ;  /* 0x0001582a01007387 */ /* 0x000fe20000100800 */
[----:B------:R-:W-:Y:S02]  /*1bb00*/  F2FP.BF16.F32.PACK_AB R33, R35, R34 ;  /* 0x000000222321723e */ /* 0x000fe400000010ff */
        /* <DEDUP_REMOVED lines=8> */
[C---:B--2---:R-:W-:Y:S02]  /*1bb90*/  LEA R6, P2, R5.reuse, R0, 0x1 ;  /* 0x0000000005067211 */ /* 0x044fe400078408ff */
        /* <DEDUP_REMOVED lines=11> */
[----:B------:R-:W-:-:S04]  /*1bc50*/  VIADD R4, R5, UR5 ;  /* 0x0000000505047c36 */ /* 0x000fc80008000000 */
[----:B------:R2:W-:Y:S01]  /*1bc60*/  STL.64 [R1+0x88], R6 ;  /* 0x0000880601007387 */ /* 0x0005e20000100a00 */
[----:B------:R-:W-:-:S03]  /*1bc70*/  F2FP.BF16.F32.PACK_AB R12, R14, R13 ;  /* 0x0000000d0e0c723e */ /* 0x000fc600000010ff */
[----:B------:R-:W-:Y:S04]  /*1bc80*/  STL [R1+0x134], R27 ;  /* 0x0001341b01007387 */ /* 0x000fe80000100800 */
[----:B------:R-:W-:Y:S01]  /*1bc90*/  STL [R1+0x12c], R24 ;  /* 0x00012c1801007387 */ /* 0x000fe20000100800 */
[----:B--2---:R-:W-:-:S04]  /*1bca0*/  LEA R6, P2, R5, R0, 0x1 ;  /* 0x0000000005067211 */ /* 0x004fc800078408ff */
[----:B------:R-:W-:Y:S01]  /*1bcb0*/  LEA.HI.X.SX32 R7, R5, R3, 0x1, P2 ;  /* 0x0000000305077211 */ /* 0x000fe200010f0eff */
[----:B------:R-:W-:Y:S01]  /*1bcc0*/  VIADD R5, R4, UR5 ;  /* 0x0000000504057c36 */ /* 0x000fe20008000000 */
[----:B------:R-:W-:-:S03]  /*1bcd0*/  F2FP.BF16.F32.PACK_AB R100, R9, R8 ;  /* 0x000000080964723e */ /* 0x000fc600000010ff */
[----:B------:R2:W-:Y:S01]  /*1bce0*/  STL.64 [R1+0x78], R6 ;  /* 0x0000780601007387 */ /* 0x0005e20000100a00 */
[----:B------:R-:W-:-:S03]  /*1bcf0*/  VIADD R69, R5, UR5 ;  /* 0x0000000505457c36 */ /* 0x000fc60008000000 */
[----:B------:R-:W-:Y:S01]  /*1bd00*/  STL [R1+0x124], R21 ;  /* 0x0001241501007387 */ /* 0x000fe20000100800 */
[----:B------:R-:W-:Y:S01]  /*1bd10*/  VIADD R68, R69, UR5 ;  /* 0x0000000545447c36 */ /* 0x000fe20008000000 */
[----:B------:R-:W-:Y:S02]  /*1bd20*/  F2FP.BF16.F32.PACK_AB R95, R99, R98 ;  /* 0x00000062635f723e */ /* 0x000fe400000010ff */
[----:B------:R-:W-:Y:S01]  /*1bd30*/  STL [R1+0x120], R18 ;  /* 0x0001201201007387 */ /* 0x000fe20000100800 */
[----:B--2---:R-:W-:Y:S02]  /*1bd40*/  LEA R6, P2, R4, R0, 0x1 ;  /* 0x0000000004067211 */ /* 0x004fe400078408ff */
[----:B------:R-:W-:Y:S02]  /*1bd50*/  F2FP.BF16.F32.PACK_AB R92, R94, R93 ;  /* 0x0000005d5e5c723e */ /* 0x000fe400000010ff */
[----:B------:R-:W-:Y:S02]  /*1bd60*/  LEA.HI.X.SX32 R7, R4, R3, 0x1, P2 ;  /* 0x0000000304077211 */ /* 0x000fe400010f0eff */
[----:B------:R-:W-:-:S02]  /*1bd70*/  F2FP.BF16.F32.PACK_AB R4, R11, R10 ;  /* 0x0000000a0b04723e */ /* 0x000fc400000010ff */
[----:B------:R-:W-:Y:S01]  /*1bd80*/  F2FP.BF16.F32.PACK_AB R89, R91, R90 ;  /* 0x0000005a5b59723e */ /* 0x000fe200000010ff */
[----:B------:R2:W-:Y:S04]  /*1bd90*/  STL.64 [R1+0x68], R6 ;  /* 0x0000680601007387 */ /* 0x0005e80000100a00 */
[----:B------:R-:W-:Y:S01]  /*1bda0*/  STL [R1+0xf0], R15 ;  /* 0x0000f00f01007387 */ /* 0x000fe20000100800 */
[----:B------:R-:W-:-:S03]  /*1bdb0*/  F2FP.BF16.F32.PACK_AB R86, R88, R87 ;  /* 0x000000575856723e */ /* 0x000fc600000010ff */
[----:B------:R-:W-:Y:S01]  /*1bdc0*/  STL [R1+0xe4], R12 ;  /* 0x0000e40c01007387 */ /* 0x000fe20000100800 */
[----:B--2---:R-:W-:-:S03]  /*1bdd0*/  LEA R6, P2, R5, R0, 0x1 ;  /* 0x0000000005067211 */ /* 0x004fc600078408ff */
[----:B------:R-:W-:Y:S01]  /*1bde0*/  STL [R1+0xd4], R4 ;  /* 0x0000d40401007387 */ /* 0x000fe20000100800 */
[----:B------:R-:W-:Y:S02]  /*1bdf0*/  F2FP.BF16.F32.PACK_AB R83, R85, R84 ;  /* 0x000000545553723e */ /* 0x000fe400000010ff */
[----:B------:R-:W-:Y:S02]  /*1be00*/  LEA.HI.X.SX32 R7, R5, R3, 0x1, P2 ;  /* 0x0000000305077211 */ /* 0x000fe400010f0eff */
[----:B------:R-:W-:-:S03]  /*1be10*/  LEA R80, P2, R69, R0, 0x1 ;  /* 0x0000000045507211 */ /* 0x000fc600078408ff */
[----:B------:R2:W-:Y:S01]  /*1be20*/  STL.64 [R1+0x58], R6 ;  /* 0x0000580601007387 */ /* 0x0005e20000100a00 */
[----:B------:R-:W-:Y:S01]  /*1be30*/  LEA.HI.X.SX32 R81, R69, R3, 0x1, P2 ;  /* 0x0000000345517211 */ /* 0x000fe200010f0eff */
[----:B------:R-:W-:Y:S01]  /*1be40*/  VIADD R69, R68, UR5 ;  /* 0x0000000544457c36 */ /* 0x000fe20008000000 */
[----:B------:R-:W-:Y:S01]  /*1be50*/  F2FP.BF16.F32.PACK_AB R79, R82, R72 ;  /* 0x00000048524f723e */ /* 0x000fe200000010ff */
[----:B------:R-:W-:Y:S04]  /*1be60*/  STL [R1+0xc4], R100 ;  /* 0x0000c46401007387 */ /* 0x000fe80000100800 */
[----:B------:R3:W-:Y:S01]  /*1be70*/  STL.64 [R1+0x48], R80 ;  /* 0x0000485001007387 */ /* 0x0007e20000100a00 */
[----:B------:R-:W-:-:S03]  /*1be80*/  F2FP.BF16.F32.PACK_AB R76, R78, R77 ;  /* 0x0000004d4e4c723e */ /* 0x000fc600000010ff */
[----:B------:R-:W-:Y:S01]  /*1be90*/  STL [R1+0xb4], R95 ;  /* 0x0000b45f01007387 */ /* 0x000fe20000100800 */
[C---:B------:R-:W-:Y:S02]  /*1bea0*/  PRMT R71, R76.reuse, 0x7632, R71 ;  /* 0x000076324c477816 */ /* 0x040fe40000000047 */
[----:B------:R-:W-:Y:S01]  /*1beb0*/  PRMT R70, R76, 0x7610, R70 ;  /* 0x000076104c467816 */ /* 0x000fe20000000046 */
[----:B--2---:R-:W2:Y:S01]  /*1bec0*/  LDTM.x64 R4, tmem[UR10+0x40] ;  /* 0x0000400a000479ee */ /* 0x004ea20008340000 */
[----:B------:R-:W-:Y:S02]  /*1bed0*/  F2FP.BF16.F32.PACK_AB R73, R75, R74 ;  /* 0x0000004a4b49723e */ /* 0x000fe400000010ff */
[C---:B---3--:R-:W-:Y:S02]  /*1bee0*/  LEA R80, P2, R68.reuse, R0, 0x1 ;  /* 0x0000000044507211 */ /* 0x048fe400078408ff */
[----:B------:R-:W-:Y:S02]  /*1bef0*/  PRMT R97, R73, 0x7610, R97 ;  /* 0x0000761049617816 */ /* 0x000fe40000000061 */
[----:B------:R-:W-:Y:S01]  /*1bf00*/  LEA.HI.X.SX32 R81, R68, R3, 0x1, P2 ;  /* 0x0000000344517211 */ /* 0x000fe200010f0eff */
[----:B------:R-:W-:Y:S01]  /*1bf10*/  VIADD R68, R69, UR5 ;  /* 0x0000000545447c36 */ /* 0x000fe20008000000 */
[----:B------:R-:W-:-:S03]  /*1bf20*/  PRMT R96, R73, 0x7632, R96 ;  /* 0x0000763249607816 */ /* 0x000fc60000000060 */
[----:B------:R3:W-:Y:S04]  /*1bf30*/  STL.64 [R1+0x40], R80 ;  /* 0x0000405001007387 */ /* 0x0007e80000100a00 */
[----:B------:R-:W-:Y:S04]  /*1bf40*/  STL [R1+0xa4], R92 ;  /* 0x0000a45c01007387 */ /* 0x000fe80000100800 */
[----:B------:R-:W-:Y:S01]  /*1bf50*/  STL [R1+0xa0], R89 ;  /* 0x0000a05901007387 */ /* 0x000fe20000100800 */
[----:B--2---:R-:W-:Y:S02]  /*1bf60*/  F2FP.BF16.F32.PACK_AB R66, R67, R66 ;  /* 0x000000424342723e */ /* 0x004fe400000010ff */
[----:B---3--:R-:W-:-:S02]  /*1bf70*/  LEA R80, P2, R69, R0, 0x1 ;  /* 0x0000000045507211 */ /* 0x008fc400078408ff */
[----:B------:R-:W-:Y:S02]  /*1bf80*/  F2FP.BF16.F32.PACK_AB R64, R65, R64 ;  /* 0x000000404140723e */ /* 0x000fe400000010ff */
[----:B------:R-:W-:Y:S01]  /*1bf90*/  LEA.HI.X.SX32 R81, R69, R3, 0x1, P2 ;  /* 0x0000000345517211 */ /* 0x000fe200010f0eff */
[----:B------:R-:W-:Y:S01]  /*1bfa0*/  VIADD R69, R68, UR5 ;  /* 0x0000000544457c36 */ /* 0x000fe20008000000 */
[----:B------:R-:W-:Y:S02]  /*1bfb0*/  F2FP.BF16.F32.PACK_AB R62, R63, R62 ;  /* 0x0000003e3f3e723e */ /* 0x000fe400000010ff */
[----:B------:R-:W-:Y:S01]  /*1bfc0*/  F2FP.BF16.F32.PACK_AB R60, R61, R60 ;  /* 0x0000003c3d3c723e */ /* 0x000fe200000010ff */
[----:B------:R2:W-:Y:S01]  /*1bfd0*/  STL.64 [R1+0x30], R80 ;  /* 0x0000305001007387 */ /* 0x0005e20000100a00 */
[----:B------:R-:W-:Y:S02]  /*1bfe0*/  F2FP.BF16.F32.PACK_AB R58, R59, R58 ;  /* 0x0000003a3b3a723e */ /* 0x000fe400000010ff */
[----:B------:R-:W-:Y:S01]  /*1bff0*/  F2FP.BF16.F32.PACK_AB R56, R57, R56 ;  /* 0x000000383938723e */ /* 0x000fe200000010ff */
[----:B------:R-:W-:Y:S01]  /*1c000*/  STL [R1+0x90], R86 ;  /* 0x0000905601007387 */ /* 0x000fe20000100800 */
[----:B------:R-:W-:-:S02]  /*1c010*/  F2FP.BF16.F32.PACK_AB R54, R55, R54 ;  /* 0x000000363736723e */ /* 0x000fc400000010ff */
[----:B------:R-:W-:Y:S01]  /*1c020*/  F2FP.BF16.F32.PACK_AB R52, R53, R52 ;  /* 0x000000343534723e */ /* 0x000fe200000010ff */
[----:B------:R-:W-:Y:S01]  /*1c030*/  STL [R1+0x84], R83 ;  /* 0x0000845301007387 */ /* 0x000fe20000100800 */
[----:B------:R-:W-:Y:S02]  /*1c040*/  F2FP.BF16.F32.PACK_AB R50, R51, R50 ;  /* 0x000000323332723e */ /* 0x000fe400000010ff */
[----:B------:R-:W-:Y:S01]  /*1c050*/  F2FP.BF16.F32.PACK_AB R48, R49, R48 ;  /* 0x000000303130723e */ /* 0x000fe200000010ff */
[----:B------:R-:W-:Y:S01]  /*1c060*/  STL [R1+0x80], R79 ;  /* 0x0000804f01007387 */ /* 0x000fe20000100800 */
[C---:B--2---:R-:W-:Y:S02]  /*1c070*/  LEA R80, P2, R68.reuse, R0, 0x1 ;  /* 0x0000000044507211 */ /* 0x044fe400078408ff */
[----:B------:R-:W-:Y:S02]  /*1c080*/  F2FP.BF16.F32.PACK_AB R46, R47, R46 ;  /* 0x0000002e2f2e723e */ /* 0x000fe400000010ff */
[----:B------:R-:W-:Y:S01]  /*1c090*/  LEA.HI.X.SX32 R81, R68, R3, 0x1, P2 ;  /* 0x0000000344517211 */ /* 0x000fe200010f0eff */
[C---:B------:R-:W-:Y:S01]  /*1c0a0*/  VIADD R68, R69.reuse, UR5 ;  /* 0x0000000545447c36 */ /* 0x040fe20008000000 */
[----:B------:R-:W-:-:S02]  /*1c0b0*/  LEA R72, P2, R69, R0, 0x1 ;  /* 0x0000000045487211 */ /* 0x000fc400078408ff */
[----:B------:R-:W-:Y:S01]  /*1c0c0*/  F2FP.BF16.F32.PACK_AB R44, R45, R44 ;  /* 0x0000002c2d2c723e */ /* 0x000fe200000010ff */
[----:B------:R-:W-:Y:S01]  /*1c0d0*/  STL.64 [R1+0x20], R80 ;  /* 0x0000205001007387 */ /* 0x000fe20000100a00 */
        /* <DEDUP_REMOVED lines=10> */
[----:B------:R3:W-:Y:S01]  /*1c180*/  STL [R1+0x1ec], R64 ;  /* 0x0001ec4001007387 */ /* 0x0007e20000100800 */
[----:B------:R-:W-:Y:S02]  /*1c190*/  F2FP.BF16.F32.PACK_AB R33, R31, R30 ;  /* 0x0000001e1f21723e */ /* 0x000fe400000010ff */
[----:B------:R-:W-:Y:S02]  /*1c1a0*/  F2FP.BF16.F32.PACK_AB R28, R29, R28 ;  /* 0x0000001c1d1c723e */ /* 0x000fe400000010ff */
[----:B--2---:R-:W-:Y:S02]  /*1c1b0*/  LEA R72, P2, R68, R0, 0x1 ;  /* 0x0000000044487211 */ /* 0x004fe400078408ff */
[----:B------:R-:W-:Y:S02]  /*1c1c0*/  PRMT R30, R70, 0x7610, R30 ;  /* 0x00007610461e7816 */ /* 0x000fe4000000001e */
[----:B------:R-:W-:-:S02]  /*1c1d0*/  LEA.HI.X.SX32 R73, R68, R3, 0x1, P2 ;  /* 0x0000000344497211 */ /* 0x000fc400010f0eff */
[C---:B------:R-:W-:Y:S01]  /*1c1e0*/  LEA R124, P2, R69.reuse, R0, 0x1 ;  /* 0x00000000457c7211 */ /* 0x040fe200078408ff */
[----:B---3--:R-:W-:Y:S01]  /*1c1f0*/  VIADD R64, R69, UR5 ;  /* 0x0000000545407c36 */ /* 0x008fe20008000000 */
[----:B------:R-:W-:Y:S01]  /*1c200*/  F2FP.BF16.F32.PACK_AB R29, R27, R26 ;  /* 0x0000001a1b1d723e */ /* 0x000fe200000010ff */
[----:B------:R-:W-:Y:S01]  /*1c210*/  STL.64 [R1], R72 ;  /* 0x0000004801007387 */ /* 0x000fe20000100a00 */
[-C--:B------:R-:W-:Y:S02]  /*1c220*/  LEA.HI.X.SX32 R125, R69, R3.reuse, 0x1, P2 ;  /* 0x00000003457d7211 */ /* 0x080fe400010f0eff */
[C---:B------:R-:W-:Y:S01]  /*1c230*/  LEA R122, P2, R64.reuse, R0, 0x1 ;  /* 0x00000000407a7211 */ /* 0x040fe200078408ff */
[----:B------:R-:W-:Y:S01]  /*1c240*/  STL [R1+0x1e8], R62 ;  /* 0x0001e83e01007387 */ /* 0x000fe20000100800 */
[----:B------:R-:W-:Y:S02]  /*1c250*/  F2FP.BF16.F32.PACK_AB R24, R25, R24 ;  /* 0x000000181918723e */ /* 0x000fe400000010ff */
[----:B------:R-:W-:Y:S01]  /*1c260*/  LEA.HI.X.SX32 R123, R64, R3, 0x1, P2 ;  /* 0x00000003407b7211 */ /* 0x000fe200010f0eff */
[----:B------:R-:W-:Y:S01]  /*1c270*/  STL [R1+0x6dc], R124 ;  /* 0x0006dc7c01007387 */ /* 0x000fe20000100800 */
[----:B------:R-:W-:-:S02]  /*1c280*/  F2FP.BF16.F32.PACK_AB R22, R23, R22 ;  /* 0x000000161716723e */ /* 0x000fc400000010ff */
[----:B------:R-:W-:Y:S01]  /*1c290*/  F2FP.BF16.F32.PACK_AB R18, R19, R18 ;  /* 0x000000121312723e */ /* 0x000fe200000010ff */
[----:B------:R2:W-:Y:S01]  /*1c2a0*/  STL [R1+0x1e4], R60 ;  /* 0x0001e43c01007387 */ /* 0x0005e20000100800 */
[----:B------:R-:W-:Y:S02]  /*1c2b0*/  F2FP.BF16.F32.PACK_AB R27, R17, R16 ;  /* 0x00000010111b723e */ /* 0x000fe400000010ff */
[----:B------:R-:W-:Y:S01]  /*1c2c0*/  F2FP.BF16.F32.PACK_AB R26, R13, R12 ;  /* 0x0000000c0d1a723e */ /* 0x000fe200000010ff */
[----:B------:R-:W-:Y:S01]  /*1c2d0*/  STL [R1+0x6e8], R124 ;  /* 0x0006e87c01007387 */ /* 0x000fe20000100800 */
[----:B------:R-:W-:Y:S02]  /*1c2e0*/  F2FP.BF16.F32.PACK_AB R25, R11, R10 ;  /* 0x0000000a0b19723e */ /* 0x000fe400000010ff */
[----:B------:R-:W-:Y:S01]  /*1c2f0*/  F2FP.BF16.F32.PACK_AB R23, R7, R6 ;  /* 0x000000060717723e */ /* 0x000fe200000010ff */
[----:B------:R-:W-:Y:S01]  /*1c300*/  STL [R1+0x6d8], R125 ;  /* 0x0006d87d01007387 */ /* 0x000fe20000100800 */
[----:B--2---:R-:W-:-:S03]  /*1c310*/  VIADD R60, R64, UR5 ;  /* 0x00000005403c7c36 */ /* 0x004fc60008000000 */
[----:B------:R-:W-:Y:S04]  /*1c320*/  STL [R1+0x1e0], R58 ;  /* 0x0001e03a01007387 */ /* 0x000fe80000100800 */
[----:B------:R-:W-:Y:S01]  /*1c330*/  STL [R1+0x6d4], R122 ;  /* 0x0006d47a01007387 */ /* 0x000fe20000100800 */
[----:B------:R-:W-:-:S03]  /*1c340*/  LEA R120, P2, R60, R0, 0x1 ;  /* 0x000000003c787211 */ /* 0x000fc600078408ff */
[----:B------:R2:W-:Y:S01]  /*1c350*/  STL [R1+0x1dc], R56 ;  /* 0x0001dc3801007387 */ /* 0x0005e20000100800 */
[----:B------:R-:W-:-:S03]  /*1c360*/  LEA.HI.X.SX32 R121, R60, R3, 0x1, P2 ;  /* 0x000000033c797211 */ /* 0x000fc600010f0eff */
[----:B------:R-:W-:Y:S04]  /*1c370*/  STL [R1+0x6ec], R122 ;  /* 0x0006ec7a01007387 */ /* 0x000fe80000100800 */
[----:B------:R-:W-:Y:S01]  /*1c380*/  STL [R1+0x6f8], R122 ;  /* 0x0006f87a01007387 */ /* 0x000fe20000100800 */
[----:B--2---:R-:W-:-:S03]  /*1c390*/  VIADD R56, R60, UR5 ;  /* 0x000000053c387c36 */ /* 0x004fc60008000000 */
[----:B------:R-:W-:Y:S04]  /*1c3a0*/  STL [R1+0x6d0], R123 ;  /* 0x0006d07b01007387 */ /* 0x000fe80000100800 */
[----:B------:R-:W-:Y:S01]  /*1c3b0*/  STL [R1+0x750], R122 ;  /* 0x0007507a01007387 */ /* 0x000fe20000100800 */
[----:B------:R-:W-:-:S03]  /*1c3c0*/  LEA R118, P2, R56, R0, 0x1 ;  /* 0x0000000038767211 */ /* 0x000fc600078408ff */
[----:B------:R-:W-:Y:S01]  /*1c3d0*/  STL [R1+0x1d8], R54 ;  /* 0x0001d83601007387 */ /* 0x000fe20000100800 */
[----:B------:R-:W-:-:S03]  /*1c3e0*/  LEA.HI.X.SX32 R119, R56, R3, 0x1, P2 ;  /* 0x0000000338777211 */ /* 0x000fc600010f0eff */
[----:B------:R-:W-:Y:S04]  /*1c3f0*/  STL.64 [R1+0x6e0], R120 ;  /* 0x0006e07801007387 */ /* 0x000fe80000100a00 */
[----:B------:R2:W-:Y:S04]  /*1c400*/  STL [R1+0x1d4], R52 ;  /* 0x0001d43401007387 */ /* 0x0005e80000100800 */
[----:B------:R-:W-:Y:S04]  /*1c410*/  STL [R1+0x1cc], R50 ;  /* 0x0001cc3201007387 */ /* 0x000fe80000100800 */
[----:B------:R-:W-:Y:S01]  /*1c420*/  STL.64 [R1+0x6f0], R118 ;  /* 0x0006f07601007387 */ /* 0x000fe20000100a00 */
[----:B--2---:R-:W-:-:S03]  /*1c430*/  VIADD R52, R56, UR5 ;  /* 0x0000000538347c36 */ /* 0x004fc60008000000 */
[----:B------:R2:W-:Y:S02]  /*1c440*/  STL [R1+0x1c4], R48 ;  /* 0x0001c43001007387 */ /* 0x0005e40000100800 */
[C---:B------:R-:W-:Y:S02]  /*1c450*/  LEA R116, P2, R52.reuse, R0, 0x1 ;  /* 0x0000000034747211 */ /* 0x040fe400078408ff */
[----:B------:R-:W-:Y:S02]  /*1c460*/  STL [R1+0x760], R119 ;  /* 0x0007607701007387 */ /* 0x000fe40000100800 */
[C---:B------:R-:W-:Y:S02]  /*1c470*/  LEA.HI.X.SX32 R117, R52.reuse, R3, 0x1, P2 ;  /* 0x0000000334757211 */ /* 0x040fe400010f0eff */
[----:B------:R-:W-:Y:S01]  /*1c480*/  STL [R1+0x1bc], R46 ;  /* 0x0001bc2e01007387 */ /* 0x000fe20000100800 */
[----:B--2---:R-:W-:-:S03]  /*1c490*/  VIADD R48, R52, UR5 ;  /* 0x0000000534307c36 */ /* 0x004fc60008000000 */
[----:B------:R-:W-:Y:S04]  /*1c4a0*/  STL [R1+0x708], R116 ;  /* 0x0007087401007387 */ /* 0x000fe80000100800 */
[----:B------:R2:W-:Y:S01]  /*1c4b0*/  STL [R1+0x1b4], R44 ;  /* 0x0001b42c01007387 */ /* 0x0005e20000100800 */
[----:B------:R-:W-:-:S03]  /*1c4c0*/  LEA R114, P2, R48, R0, 0x1 ;  /* 0x0000000030727211 */ /* 0x000fc600078408ff */
[----:B------:R-:W-:Y:S01]  /*1c4d0*/  STL [R1+0x6fc], R117 ;  /* 0x0006fc7501007387 */ /* 0x000fe20000100800 */
[----:B------:R-:W-:-:S03]  /*1c4e0*/  LEA.HI.X.SX32 R115, R48, R3, 0x1, P2 ;  /* 0x0000000330737211 */ /* 0x000fc600010f0eff */
[----:B------:R-:W-:Y:S01]  /*1c4f0*/  STL [R1+0x70c], R117 ;  /* 0x00070c7501007387 */ /* 0x000fe20000100800 */
[----:B--2---:R-:W-:-:S03]  /*1c500*/  VIADD R44, R48, UR5 ;  /* 0x00000005302c7c36 */ /* 0x004fc60008000000 */
[----:B------:R-:W-:Y:S02]  /*1c510*/  STL [R1+0x718], R117 ;  /* 0x0007187501007387 */ /* 0x000fe40000100800 */
[C---:B------:R-:W-:Y:S02]  /*1c520*/  LEA R112, P2, R44.reuse, R0, 0x1 ;  /* 0x000000002c707211 */ /* 0x040fe400078408ff */
[----:B------:R-:W-:Y:S02]  /*1c530*/  STL [R1+0x1ac], R42 ;  /* 0x0001ac2a01007387 */ /* 0x000fe40000100800 */
[----:B------:R-:W-:Y:S02]  /*1c540*/  LEA.HI.X.SX32 R113, R44, R3, 0x1, P2 ;  /* 0x000000032c717211 */ /* 0x000fe400010f0eff */
[----:B------:R2:W-:Y:S04]  /*1c550*/  STL.64 [R1+0x700], R114 ;  /* 0x0007007201007387 */ /* 0x0005e80000100a00 */
[----:B------:R3:W-:Y:S04]  /*1c560*/  STL [R1+0x1a4], R40 ;  /* 0x0001a42801007387 */ /* 0x0007e80000100800 */
[----:B------:R4:W-:Y:S04]  /*1c570*/  STL [R1+0x754], R114 ;  /* 0x0007547201007387 */ /* 0x0009e80000100800 */
[----:B------:R-:W-:Y:S01]  /*1c580*/  STL [R1+0x198], R38 ;  /* 0x0001982601007387 */ /* 0x000fe20000100800 */
[----:B--2---:R-:W-:Y:S01]  /*1c590*/  PRMT R115, R30, 0x7610, R115 ;  /* 0x000076101e737816 */ /* 0x004fe20000000073 */
[----:B---3--:R-:W-:-:S02]  /*1c5a0*/  VIADD R40, R44, UR5 ;  /* 0x000000052c287c36 */ /* 0x008fc40008000000 */
[----:B------:R-:W-:Y:S01]  /*1c5b0*/  STL.64 [R1+0x710], R112 ;  /* 0x0007107001007387 */ /* 0x000fe20000100a00 */
[----:B----4-:R-:W-:Y:S02]  /*1c5c0*/  PRMT R114, R96, 0x7610, R114 ;  /* 0x0000761060727816 */ /* 0x010fe40000000072 */
[----:B------:R-:W-:Y:S01]  /*1c5d0*/  PRMT R123, R115, 0x7610, R123 ;  /* 0x00007610737b7816 */ /* 0x000fe2000000007b */
[----:B------:R2:W-:Y:S01]  /*1c5e0*/  STL [R1+0x190], R36 ;  /* 0x0001902401007387 */ /* 0x0005e20000100800 */
[----:B------:R-:W-:Y:S02]  /*1c5f0*/  LEA R110, P2, R40, R0, 0x1 ;  /* 0x00000000286e7211 */ /* 0x000fe400078408ff */
[----:B------:R-:W-:Y:S01]  /*1c600*/  PRMT R122, R114, 0x7610, R122 ;  /* 0x00007610727a7816 */ /* 0x000fe2000000007a */
[----:B------:R-:W-:Y:S01]  /*1c610*/  STL [R1+0x188], R34 ;  /* 0x0001882201007387 */ /* 0x000fe20000100800 */
[----:B------:R-:W-:-:S03]  /*1c620*/  LEA.HI.X.SX32 R111, R40, R3, 0x1, P2 ;  /* 0x00000003286f7211 */ /* 0x000fc600010f0eff */
[----:B------:R3:W-:Y:S01]  /*1c630*/  STL [R1+0x728], R110 ;  /* 0x0007286e01007387 */ /* 0x0007e20000100800 */
[----:B--2---:R-:W-:-:S03]  /*1c640*/  VIADD R36, R40, UR5 ;  /* 0x0000000528247c36 */ /* 0x004fc60008000000 */
[----:B------:R2:W-:Y:S02]  /*1c650*/  STL [R1+0x180], R32 ;  /* 0x0001802001007387 */ /* 0x0005e40000100800 */
[C---:B------:R-:W-:Y:S02]  /*1c660*/  LEA R108, P2, R36.reuse, R0, 0x1 ;  /* 0x00000000246c7211 */ /* 0x040fe400078408ff */
[----:B------:R-:W-:Y:S01]  /*1c670*/  STL [R1+0x71c], R111 ;  /* 0x00071c6f01007387 */ /* 0x000fe20000100800 */
[----:B---3--:R-:W-:Y:S02]  /*1c680*/  PRMT R110, R97, 0x7610, R110 ;  /* 0x00007610616e7816 */ /* 0x008fe4000000006e */
[----:B------:R-:W-:Y:S01]  /*1c690*/  LEA.HI.X.SX32 R109, R36, R3, 0x1, P2 ;  /* 0x00000003246d7211 */ /* 0x000fe200010f0eff */
[----:B------:R-:W-:Y:S01]  /*1c6a0*/  STL [R1+0x72c], R111 ;  /* 0x00072c6f01007387 */ /* 0x000fe20000100800 */
[----:B------:R-:W-:Y:S01]  /*1c6b0*/  PRMT R118, R110, 0x7610, R118 ;  /* 0x000076106e767816 */ /* 0x000fe20000000076 */
[----:B--2---:R-:W-:-:S02]  /*1c6c0*/  VIADD R32, R36, UR5 ;  /* 0x0000000524207c36 */ /* 0x004fc40008000000 */
[----:B------:R2:W-:Y:S01]  /*1c6d0*/  STL [R1+0x740], R111 ;  /* 0x0007406f01007387 */ /* 0x0005e20000100800 */
[----:B------:R-:W-:Y:S02]  /*1c6e0*/  PRMT R31, R118, 0x7610, R31 ;  /* 0x00007610761f7816 */ /* 0x000fe4000000001f */
[C---:B------:R-:W-:Y:S01]  /*1c6f0*/  LEA R106, P2, R32.reuse, R0, 0x1 ;  /* 0x00000000206a7211 */ /* 0x040fe200078408ff */
[----:B------:R-:W-:Y:S03]  /*1c700*/  STL [R1+0x164], R33 ;  /* 0x0001642101007387 */ /* 0x000fe60000100800 */
[----:B------:R-:W-:Y:S01]  /*1c710*/  LEA.HI.X.SX32 R107, R32, R3, 0x1, P2 ;  /* 0x00000003206b7211 */ /* 0x000fe200010f0eff */
[----:B------:R-:W-:Y:S01]  /*1c720*/  STL.64 [R1+0x720], R108 ;  /* 0x0007206c01007387 */ /* 0x000fe20000100a00 */
[----:B--2---:R-:W-:-:S03]  /*1c730*/  PRMT R111, R71, 0x7610, R111 ;  /* 0x00007610476f7816 */ /* 0x004fc6000000006f */
[----:B------:R2:W-:Y:S01]  /*1c740*/  STL [R1+0x15c], R28 ;  /* 0x00015c1c01007387 */ /* 0x0005e20000100800 */
[----:B------:R-:W-:-:S03]  /*1c750*/  PRMT R119, R111, 0x7610, R119 ;  /* 0x000076106f777816 */ /* 0x000fc60000000077 */
[----:B------:R-:W-:Y:S01]  /*1c760*/  STL.64 [R1+0x758], R108 ;  /* 0x0007586c01007387 */ /* 0x000fe20000100a00 */
[----:B------:R-:W-:-:S03]  /*1c770*/  PRMT R124, R119, 0x7610, R124 ;  /* 0x00007610777c7816 */ /* 0x000fc6000000007c */
[----:B------:R-:W-:Y:S01]  /*1c780*/  STL [R1+0x154], R29 ;  /* 0x0001541d01007387 */ /* 0x000fe20000100800 */
[----:B--2---:R-:W-:-:S03]  /*1c790*/  VIADD R28, R32, UR5 ;  /* 0x00000005201c7c36 */ /* 0x004fc60008000000 */
[----:B------:R2:W-:Y:S01]  /*1c7a0*/  STL [R1+0x14c], R24 ;  /* 0x00014c1801007387 */ /* 0x0005e20000100800 */
[----:B------:R-:W3:Y:S03]  /*1c7b0*/  LDTM.x64 R32, tmem[UR10+0x80] ;  /* 0x0000800a002079ee */ /* 0x000ee60008340000 */
[----:B------:R-:W-:Y:S01]  /*1c7c0*/  STL.64 [R1+0x730], R106 ;  /* 0x0007306a01007387 */ /* 0x000fe20000100a00 */
[----:B------:R-:W-:-:S03]  /*1c7d0*/  LEA R104, P2, R28, R0, 0x1 ;  /* 0x000000001c687211 */ /* 0x000fc600078408ff */
[----:B------:R-:W-:Y:S01]  /*1c7e0*/  STL.64 [R1+0x748], R106 ;  /* 0x0007486a01007387 */ /* 0x000fe20000100a00 */
[C---:B------:R-:W-:Y:S01]  /*1c7f0*/  LEA.HI.X.SX32 R105, R28.reuse, R3, 0x1, P2 ;  /* 0x000000031c697211 */ /* 0x040fe200010f0eff */
[----:B--2---:R-:W-:Y:S01]  /*1c800*/  VIADD R24, R28, UR5 ;  /* 0x000000051c187c36 */ /* 0x004fe20008000000 */
[----:B------:R-:W-:Y:S02]  /*1c810*/  F2FP.BF16.F32.PACK_AB R28, R21, R20 ;  /* 0x00000014151c723e */ /* 0x000fe400000010ff */
[----:B------:R-:W-:Y:S02]  /*1c820*/  F2FP.BF16.F32.PACK_AB R21, R15, R14 ;  /* 0x0000000e0f15723e */ /* 0x000fe400000010ff */
[----:B------:R-:W-:-:S04]  /*1c830*/  LEA R102, P2, R24, R0, 0x1 ;  /* 0x0000000018667211 */ /* 0x000fc800078408ff */
[----:B------:R-:W-:Y:S01]  /*1c840*/  LEA.HI.X.SX32 R103, R24, R3, 0x1, P2 ;  /* 0x0000000318677211 */ /* 0x000fe200010f0eff */
[----:B---3--:R-:W-:Y:S01]  /*1c850*/  STL [R1+0x6ac], R70 ;  /* 0x0006ac4601007387 */ /* 0x008fe20000100800 */
[----:B------:R-:W-:Y:S02]  /*1c860*/  F2FP.BF16.F32.PACK_AB R20, R69, R68 ;  /* 0x000000444514723e */ /* 0x000fe400000010ff */
[----:B------:R-:W-:Y:S01]  /*1c870*/  F2FP.BF16.F32.PACK_AB R19, R67, R66 ;  /* 0x000000424313723e */ /* 0x000fe200000010ff */
[----:B------:R-:W-:Y:S01]  /*1c880*/  STL [R1+0x6a8], R71 ;  /* 0x0006a84701007387 */ /* 0x000fe20000100800 */
[----:B------:R-:W-:Y:S02]  /*1c890*/  F2FP.BF16.F32.PACK_AB R17, R63, R62 ;  /* 0x0000003e3f11723e */ /* 0x000fe400000010ff */
[----:B------:R-:W-:Y:S01]  /*1c8a0*/  PRMT R117, R122, 0x7610, R117 ;  /* 0x000076107a757816 */ /* 0x000fe20000000075 */
[----:B------:R-:W-:Y:S01]  /*1c8b0*/  STL [R1+0x6a4], R72 ;  /* 0x0006a44801007387 */ /* 0x000fe20000100800 */
[----:B------:R-:W-:-:S02]  /*1c8c0*/  PRMT R121, R123, 0x7610, R121 ;  /* 0x000076107b797816 */ /* 0x000fc40000000079 */
[----:B------:R-:W-:Y:S01]  /*1c8d0*/  F2FP.BF16.F32.PACK_AB R16, R61, R60 ;  /* 0x0000003c3d10723e */ /* 0x000fe200000010ff */
[----:B------:R-:W-:Y:S01]  /*1c8e0*/  STL [R1+0x6a0], R73 ;  /* 0x0006a04901007387 */ /* 0x000fe20000100800 */
[----:B------:R-:W-:Y:S02]  /*1c8f0*/  F2FP.BF16.F32.PACK_AB R15, R59, R58 ;  /* 0x0000003a3b0f723e */ /* 0x000fe400000010ff */
[----:B------:R-:W-:Y:S01]  /*1c900*/  F2FP.BF16.F32.PACK_AB R14, R57, R56 ;  /* 0x00000038390e723e */ /* 0x000fe200000010ff */
[----:B------:R2:W-:Y:S01]  /*1c910*/  STL [R1+0x69c], R74 ;  /* 0x00069c4a01007387 */ /* 0x0005e20000100800 */
[----:B------:R-:W-:Y:S02]  /*1c920*/  F2FP.BF16.F32.PACK_AB R13, R55, R54 ;  /* 0x00000036370d723e */ /* 0x000fe400000010ff */
[----:B------:R-:W-:Y:S01]  /*1c930*/  F2FP.BF16.F32.PACK_AB R12, R53, R52 ;  /* 0x00000034350c723e */ /* 0x000fe200000010ff */
[----:B------:R3:W-:Y:S01]  /*1c940*/  STL [R1+0x698], R75 ;  /* 0x0006984b01007387 */ /* 0x0007e20000100800 */
[----:B------:R-:W-:-:S02]  /*1c950*/  F2FP.BF16.F32.PACK_AB R11, R51, R50 ;  /* 0x00000032330b723e */ /* 0x000fc400000010ff */
[----:B------:R-:W-:Y:S01]  /*1c960*/  F2FP.BF16.F32.PACK_AB R10, R49, R48 ;  /* 0x00000030310a723e */ /* 0x000fe200000010ff */
[----:B------:R4:W-:Y:S01]  /*1c970*/  STL [R1+0x694], R76 ;  /* 0x0006944c01007387 */ /* 0x0009e20000100800 */
[----:B------:R-:W-:Y:S02]  /*1c980*/  F2FP.BF16.F32.PACK_AB R7, R43, R42 ;  /* 0x0000002a2b07723e */ /* 0x000fe400000010ff */
[----:B------:R-:W-:Y:S01]  /*1c990*/  F2FP.BF16.F32.PACK_AB R6, R41, R40 ;  /* 0x000000282906723e */ /* 0x000fe200000010ff */
[----:B------:R5:W-:Y:S01]  /*1c9a0*/  STL [R1+0x690], R77 ;  /* 0x0006904d01007387 */ /* 0x000be20000100800 */
[----:B------:R-:W-:Y:S02]  /*1c9b0*/  PRMT R112, R31, 0x7610, R112 ;  /* 0x000076101f707816 */ /* 0x000fe40000000070 */
[C---:B--2---:R-:W-:Y:S01]  /*1c9c0*/  PRMT R74, R10.reuse, 0x7610, R74 ;  /* 0x000076100a4a7816 */ /* 0x044fe2000000004a */
[----:B------:R2:W-:Y:S01]  /*1c9d0*/  STL [R1+0x68c], R78 ;  /* 0x00068c4e01007387 */ /* 0x0005e20000100800 */
[----:B---3--:R-:W-:-:S02]  /*1c9e0*/  PRMT R75, R10, 0x7632, R75 ;  /* 0x000076320a4b7816 */ /* 0x008fc4000000004b */
[----:B----4-:R-:W-:Y:S01]  /*1c9f0*/  PRMT R76, R11, 0x7610, R76 ;  /* 0x000076100b4c7816 */ /* 0x010fe2000000004c */
[----:B------:R3:W-:Y:S01]  /*1ca00*/  STL [R1+0x688], R79 ;  /* 0x0006884f01007387 */ /* 0x0007e20000100800 */
[----:B------:R-:W-:Y:S02]  /*1ca10*/  F2FP.BF16.F32.PACK_AB R69, R35, R34 ;  /* 0x000000222345723e */ /* 0x000fe400000010ff */
[----:B-----5:R-:W-:Y:S01]  /*1ca20*/  PRMT R77, R11, 0x7632, R77 ;  /* 0x000076320b4d7816 */ /* 0x020fe2000000004d */
[----:B------:R4:W-:Y:S01]  /*1ca30*/  STL [R1+0x684], R80 ;  /* 0x0006845001007387 */ /* 0x0009e20000100800 */
[----:B------:R-:W-:Y:S02]  /*1ca40*/  F2FP.BF16.F32.PACK_AB R68, R33, R32 ;  /* 0x000000202144723e */ /* 0x000fe400000010ff */
[C---:B--2---:R-:W-:Y:S01]  /*1ca50*/  PRMT R78, R12.reuse, 0x7610, R78 ;  /* 0x000076100c4e7816 */ /* 0x044fe2000000004e */
[----:B------:R2:W-:Y:S01]  /*1ca60*/  STL [R1+0x680], R81 ;  /* 0x0006805101007387 */ /* 0x0005e20000100800 */
[----:B---3--:R-:W-:-:S03]  /*1ca70*/  PRMT R79, R12, 0x7632, R79 ;  /* 0x000076320c4f7816 */ /* 0x008fc6000000004f */
[----:B------:R3:W-:Y:S01]  /*1ca80*/  STL [R1+0x67c], R82 ;  /* 0x00067c5201007387 */ /* 0x0007e20000100800 */
[----:B----4-:R-:W-:-:S03]  /*1ca90*/  PRMT R80, R13, 0x7610, R80 ;  /* 0x000076100d507816 */ /* 0x010fc60000000050 */
[----:B------:R4:W-:Y:S01]  /*1caa0*/  STL [R1+0x678], R83 ;  /* 0x0006785301007387 */ /* 0x0009e20000100800 */
[----:B--2---:R-:W-:-:S03]  /*1cab0*/  PRMT R81, R13, 0x7632, R81 ;  /* 0x000076320d517816 */ /* 0x004fc60000000051 */
        /* <DEDUP_REMOVED lines=12> */
[----:B------:R-:W-:Y:S01]  /*1cb80*/  STL [R1+0x65c], R90 ;  /* 0x00065c5a01007387 */ /* 0x000fe20000100800 */
[----:B---3--:R-:W-:-:S03]  /*1cb90*/  PRMT R88, R17, 0x7610, R88 ;  /* 0x0000761011587816 */ /* 0x008fc60000000058 */
[----:B------:R-:W-:Y:S01]  /*1cba0*/  STL [R1+0x658], R91 ;  /* 0x0006585b01007387 */ /* 0x000fe20000100800 */
[----:B----4-:R-:W-:-:S03]  /*1cbb0*/  PRMT R89, R17, 0x7632, R89 ;  /* 0x0000763211597816 */ /* 0x010fc60000000059 */
[----:B------:R2:W-:Y:S04]  /*1cbc0*/  STL [R1+0x654], R92 ;  /* 0x0006545c01007387 */ /* 0x0005e80000100800 */
[----:B------:R3:W-:Y:S04]  /*1cbd0*/  STL [R1+0x650], R93 ;  /* 0x0006505d01007387 */ /* 0x0007e80000100800 */
[----:B------:R4:W-:Y:S01]  /*1cbe0*/  STL [R1+0x64c], R94 ;  /* 0x00064c5e01007387 */ /* 0x0009e20000100800 */
[----:B--2---:R-:W-:-:S03]  /*1cbf0*/  PRMT R92, R19, 0x7610, R92 ;  /* 0x00007610135c7816 */ /* 0x004fc6000000005c */
[----:B------:R2:W-:Y:S01]  /*1cc00*/  STL [R1+0x648], R95 ;  /* 0x0006485f01007387 */ /* 0x0005e20000100800 */
[----:B---3--:R-:W-:-:S03]  /*1cc10*/  PRMT R93, R19, 0x7632, R93 ;  /* 0x00007632135d7816 */ /* 0x008fc6000000005d */
[----:B------:R3:W-:Y:S01]  /*1cc20*/  STL [R1+0x144], R22 ;  /* 0x0001441601007387 */ /* 0x0007e20000100800 */
[----:B----4-:R-:W-:-:S03]  /*1cc30*/  PRMT R94, R20, 0x7610, R94 ;  /* 0x00007610145e7816 */ /* 0x010fc6000000005e */
[----:B------:R-:W-:Y:S01]  /*1cc40*/  STL.64 [R1+0x738], R104 ;  /* 0x0007386801007387 */ /* 0x000fe20000100a00 */
[----:B--2---:R-:W-:-:S03]  /*1cc50*/  PRMT R95, R20, 0x7632, R95 ;  /* 0x00007632145f7816 */ /* 0x004fc6000000005f */
[----:B------:R-:W-:Y:S01]  /*1cc60*/  STL [R1+0x13c], R28 ;  /* 0x00013c1c01007387 */ /* 0x000fe20000100800 */
[----:B---3--:R-:W-:-:S03]  /*1cc70*/  VIADD R22, R24, UR5 ;  /* 0x0000000518167c36 */ /* 0x008fc60008000000 */
[----:B------:R2:W-:Y:S01]  /*1cc80*/  STL [R1+0x130], R18 ;  /* 0x0001301201007387 */ /* 0x0005e20000100800 */
[----:B------:R-:W-:Y:S02]  /*1cc90*/  F2FP.BF16.F32.PACK_AB R24, R9, R8 ;  /* 0x000000080918723e */ /* 0x000fe400000010ff */
[C---:B------:R-:W-:Y:S01]  /*1cca0*/  LEA R100, P2, R22.reuse, R0, 0x1 ;  /* 0x0000000016647211 */ /* 0x040fe200078408ff */
[----:B------:R-:W-:Y:S03]  /*1ccb0*/  STL [R1+0x128], R27 ;  /* 0x0001281b01007387 */ /* 0x000fe60000100800 */
[C---:B------:R-:W-:Y:S01]  /*1ccc0*/  LEA.HI.X.SX32 R101, R22.reuse, R3, 0x1, P2 ;  /* 0x0000000316657211 */ /* 0x040fe200010f0eff */
[----:B------:R3:W-:Y:S01]  /*1ccd0*/  STL [R1+0xf4], R21 ;  /* 0x0000f41501007387 */ /* 0x0007e20000100800 */
[----:B--2---:R-:W-:-:S03]  /*1cce0*/  VIADD R18, R22, UR5 ;  /* 0x0000000516127c36 */ /* 0x004fc60008000000 */
[----:B------:R-:W-:Y:S01]  /*1ccf0*/  STL [R1+0xe0], R26 ;  /* 0x0000e01a01007387 */ /* 0x000fe20000100800 */
[----:B------:R-:W-:Y:S02]  /*1cd00*/  F2FP.BF16.F32.PACK_AB R22, R5, R4 ;  /* 0x000000040516723e */ /* 0x000fe400000010ff */
[C---:B------:R-:W-:Y:S01]  /*1cd10*/  LEA R98, P2, R18.reuse, R0, 0x1 ;  /* 0x0000000012627211 */ /* 0x040fe200078408ff */
[----:B---3--:R-:W-:-:S03]  /*1cd20*/  VIADD R21, R18, UR5 ;  /* 0x0000000512157c36 */ /* 0x008fc60008000000 */
[-C--:B------:R-:W-:Y:S02]  /*1cd30*/  LEA.HI.X.SX32 R99, R18, R3.reuse, 0x1, P2 ;  /* 0x0000000312637211 */ /* 0x080fe400010f0eff */
[----:B------:R-:W-:Y:S01]  /*1cd40*/  F2FP.BF16.F32.PACK_AB R18, R65, R64 ;  /* 0x000000404112723e */ /* 0x000fe200000010ff */
[----:B------:R-:W-:Y:S01]  /*1cd50*/  STL [R1+0x8], R21 ;  /* 0x0000081501007387 */ /* 0x000fe20000100800 */
[C---:B------:R-:W-:Y:S02]  /*1cd60*/  LEA R96, P2, R21.reuse, R0, 0x1 ;  /* 0x0000000015607211 */ /* 0x040fe400078408ff */
[C---:B------:R-:W-:Y:S01]  /*1cd70*/  PRMT R91, R18.reuse, 0x7632, R91 ;  /* 0x00007632125b7816 */ /* 0x040fe2000000005b */
[----:B------:R-:W-:Y:S01]  /*1cd80*/  STL [R1+0xd0], R25 ;  /* 0x0000d01901007387 */ /* 0x000fe20000100800 */
[----:B------:R-:W-:Y:S02]  /*1cd90*/  PRMT R90, R18, 0x7610, R90 ;  /* 0x00007610125a7816 */ /* 0x000fe4000000005a */
[----:B------:R-:W-:Y:S01]  /*1cda0*/  LEA.HI.X.SX32 R97, R21, R3, 0x1, P2 ;  /* 0x0000000315617211 */ /* 0x000fe200010f0eff */
[----:B------:R-:W-:Y:S01]  /*1cdb0*/  STL [R1+0xc0], R24 ;  /* 0x0000c01801007387 */ /* 0x000fe20000100800 */
[----:B------:R-:W-:-:S03]  /*1cdc0*/  ISETP.LT.AND P2, PT, R2, UR15, !P0 ;  /* 0x0000000f02007c0c */ /* 0x000fc6000c741270 */
[----:B------:R-:W-:Y:S04]  /*1cdd0*/  STL [R1+0xb0], R23 ;  /* 0x0000b01701007387 */ /* 0x000fe80000100800 */
[----:B------:R-:W-:Y:S04]  /*1cde0*/  STL [R1+0x94], R22 ;  /* 0x0000941601007387 */ /* 0x000fe80000100800 */
[----:B------:R2:W-:Y:S04]  /*1cdf0*/  STL [R1+0x6b4], R95 ;  /* 0x0006b45f01007387 */ /* 0x0005e80000100800 */
[----:B------:R3:W-:Y:S04]  /*1ce00*/  STL [R1+0x6b0], R94 ;  /* 0x0006b05e01007387 */ /* 0x0007e80000100800 */
[----:B------:R4:W-:Y:S04]  /*1ce10*/  STL [R1+0x6bc], R93 ;  /* 0x0006bc5d01007387 */ /* 0x0009e80000100800 */
[----:B------:R5:W-:Y:S04]  /*1ce20*/  STL [R1+0x6b8], R92 ;  /* 0x0006b85c01007387 */ /* 0x000be80000100800 */
[----:B------:R0:W-:Y:S04]  /*1ce30*/  STL [R1+0x6c4], R91 ;  /* 0x0006c45b01007387 */ /* 0x0001e80000100800 */
[----:B------:R0:W-:Y:S04]  /*1ce40*/  STL [R1+0x6c0], R90 ;  /* 0x0006c05a01007387 */ /* 0x0001e80000100800 */
[----:B------:R0:W-:Y:S04]  /*1ce50*/  STL [R1+0x6cc], R89 ;  /* 0x0006cc5901007387 */ /* 0x0001e80000100800 */
[----:B------:R0:W-:Y:S04]  /*1ce60*/  STL [R1+0x6c8], R88 ;  /* 0x0006c85801007387 */ /* 0x0001e80000100800 */
[----:B------:R-:W5:Y:S01]  /*1ce70*/  LDL.LU.64 R114, [R1+0x118] ;  /* 0x0001180001727983 */ /* 0x000f620000300a00 */
[----:B------:R-:W-:-:S02]  /*1ce80*/  F2FP.BF16.F32.PACK_AB R9, R47, R46 ;  /* 0x0000002e2f09723e */ /* 0x000fc400000010ff */
[----:B------:R-:W-:Y:S01]  /*1ce90*/  F2FP.BF16.F32.PACK_AB R8, R45, R44 ;  /* 0x0000002c2d08723e */ /* 0x000fe200000010ff */
[----:B------:R-:W5:Y:S01]  /*1cea0*/  LDL.LU.64 R118, [R1+0x110] ;  /* 0x0001100001767983 */ /* 0x000f620000300a00 */
[----:B------:R-:W-:Y:S02]  /*1ceb0*/  F2FP.BF16.F32.PACK_AB R5, R39, R38 ;  /* 0x000000262705723e */ /* 0x000fe400000010ff */
[----:B------:R-:W-:Y:S01]  /*1cec0*/  F2FP.BF16.F32.PACK_AB R4, R37, R36 ;  /* 0x000000242504723e */ /* 0x000fe200000010ff */
[----:B------:R-:W5:Y:S01]  /*1ced0*/  LDL.LU.64 R122, [R1+0x108] ;  /* 0x00010800017a7983 */ /* 0x000f620000300a00 */
[C---:B------:R-:W-:Y:S02]  /*1cee0*/  PRMT R72, R9.reuse, 0x7610, R72 ;  /* 0x0000761009487816 */ /* 0x040fe40000000048 */
[----:B------:R-:W-:Y:S01]  /*1cef0*/  PRMT R73, R9, 0x7632, R73 ;  /* 0x0000763209497816 */ /* 0x000fe20000000049 */
[----:B------:R-:W5:Y:S01]  /*1cf00*/  LDL.LU.64 R108, [R1+0x100] ;  /* 0x00010000016c7983 */ /* 0x000f620000300a00 */
[----:B------:R-:W-:-:S02]  /*1cf10*/  PRMT R70, R8, 0x7610, R70 ;  /* 0x0000761008467816 */ /* 0x000fc40000000046 */
[----:B------:R-:W-:Y:S02]  /*1cf20*/  PRMT R71, R8, 0x7632, R71 ;  /* 0x0000763208477816 */ /* 0x000fe40000000047 */
[C---:B--2---:R-:W-:Y:S02]  /*1cf30*/  PRMT R95, R7.reuse, 0x7610, R95 ;  /* 0x00007610075f7816 */ /* 0x044fe4000000005f */
[----:B---3--:R-:W-:Y:S02]  /*1cf40*/  PRMT R94, R7, 0x7632, R94 ;  /* 0x00007632075e7816 */ /* 0x008fe4000000005e */
[C---:B----4-:R-:W-:Y:S02]  /*1cf50*/  PRMT R93, R6.reuse, 0x7610, R93 ;  /* 0x00007610065d7816 */ /* 0x050fe4000000005d */
[----:B-----5:R-:W-:Y:S02]  /*1cf60*/  PRMT R92, R6, 0x7632, R92 ;  /* 0x00007632065c7816 */ /* 0x020fe4000000005c */
[----:B0-----:R-:W-:-:S02]  /*1cf70*/  PRMT R91, R5, 0x7610, R91 ;  /* 0x00007610055b7816 */ /* 0x001fc4000000005b */
[----:B------:R-:W-:Y:S02]  /*1cf80*/  PRMT R90, R5, 0x7632, R90 ;  /* 0x00007632055a7816 */ /* 0x000fe4000000005a */
[C---:B------:R-:W-:Y:S02]  /*1cf90*/  PRMT R89, R4.reuse, 0x7610, R89 ;  /* 0x0000761004597816 */ /* 0x040fe40000000059 */
[----:B------:R-:W-:Y:S02]  /*1cfa0*/  PRMT R88, R4, 0x7632, R88 ;  /* 0x0000763204587816 */ /* 0x000fe40000000058 */
[----:B------:R-:W0:Y:S01]  /*1cfb0*/  LDTM.x64 R4, tmem[UR10+0xc0] ;  /* 0x0000c00a000479ee */ /* 0x000e220008340000 */
[----:B------:R-:W-:Y:S01]  /*1cfc0*/  NOP ;  /* 0x0000000000007918 */ /* 0x000fe20000000000 */
[----:B------:R-:W-:Y:S02]  /*1cfd0*/  PRMT R116, R117, 0x7610, R116 ;  /* 0x0000761075747816 */ /* 0x000fe40000000074 */
[----:B------:R-:W-:-:S02]  /*1cfe0*/  PRMT R125, R124, 0x7610, R125 ;  /* 0x000076107c7d7816 */ /* 0x000fc4000000007d */
[----:B------:R-:W2:Y:S01]  /*1cff0*/  LDL.S16 R124, [R1+0x80] ;  /* 0x00008000017c7983 */ /* 0x000ea20000100600 */
[----:B------:R-:W-:-:S03]  /*1d000*/  PRMT R107, R121, 0x7610, R107 ;  /* 0x00007610796b7816 */ /* 0x000fc6000000006b */
[----:B------:R-:W3:Y:S01]  /*1d010*/  LDL.LU.64 R110, [R1+0xf8] ;  /* 0x0000f800016e7983 */ /* 0x000ee20000300a00 */
[----:B------:R-:W-:-:S03]  /*1d020*/  PRMT R106, R125, 0x7610, R106 ;  /* 0x000076107d6a7816 */ /* 0x000fc6000000006a */
[----:B------:R4:W-:Y:S02]  /*1d030*/  @P2 STG.E.U16 desc[UR20][R114.64], R112 ;  /* 0x0000007072002986 */ /* 0x0009e4000c101514 */
[----:B----4-:R-:W-:-:S05]  /*1d040*/  VIADD R112, R2, 0x6 ;  /* 0x0000000602707836 */ /* 0x010fca0000000000 */
[----:B------:R-:W-:Y:S01]  /*1d050*/  ISETP.LT.AND P2, PT, R112, UR4, !P0 ;  /* 0x0000000470007c0c */ /* 0x000fe2000c741270 */
[----:B------:R-:W4:Y:S01]  /*1d060*/  LDCU UR4, c[0x0][0x39c] ;  /* 0x00007380ff0477ac */ /* 0x000f220008000800 */
[----:B------:R5:W-:Y:S04]  /*1d070*/  @P3 STG.E.U16 desc[UR20][R118.64], R116 ;  /* 0x0000007476003986 */ /* 0x000be8000c101514 */
[----:B------:R-:W2:Y:S04]  /*1d080*/  LDL.LU.S16 R112, [R1+0x82] ;  /* 0x0000820001707983 */ /* 0x000ea80000300600 */
[----:B------:R-:W2:Y:S01]  /*1d090*/  LDL.LU.64 R114, [R1+0xe8] ;  /* 0x0000e80001727983 */ /* 0x000ea20000300a00 */
[----:B-----5:R-:W-:-:S03]  /*1d0a0*/  VIADD R116, R2, 0x7 ;  /* 0x0000000702747836 */ /* 0x020fc60000000000 */
[----:B------:R-:W5:Y:S02]  /*1d0b0*/  LDL.LU R119, [R1+0x760] ;  /* 0x0007600001777983 */ /* 0x000f640000300800 */
[----:B----4-:R-:W-:Y:S02]  /*1d0c0*/  ISETP.LT.AND P3, PT, R116, UR4, !P0 ;  /* 0x0000000474007c0c */ /* 0x010fe4000c761270 */
[----:B------:R-:W4:Y:S01]  /*1d0d0*/  LDL.S16 R118, [R1+0x84] ;  /* 0x0000840001767983 */ /* 0x000f220000100600 */
[----:B------:R-:W0:Y:S03]  /*1d0e0*/  LDCU UR4, c[0x0][0x39c] ;  /* 0x00007380ff0477ac */ /* 0x000e260008000800 */
[----:B------:R-:W2:Y:S04]  /*1d0f0*/  LDL.LU.64 R116, [R1+0xd8] ;  /* 0x0000d80001747983 */ /* 0x000ea80000300a00 */
[----:B------:R0:W-:Y:S04]  /*1d100*/  @P1 STG.E.U16 desc[UR20][R122.64], R107 ;  /* 0x0000006b7a001986 */ /* 0x0001e8000c101514 */
[----:B------:R-:W2:Y:S04]  /*1d110*/  LDL.LU.S16 R121, [R1+0x86] ;  /* 0x0000860001797983 */ /* 0x000ea80000300600 */
[----:B------:R1:W-:Y:S04]  /*1d120*/  @P4 STG.E.U16 desc[UR20][R108.64], R106 ;  /* 0x0000006a6c004986 */ /* 0x0003e8000c101514 */
[----:B0-----:R-:W2:Y:S04]  /*1d130*/  LDL.LU.64 R122, [R1+0xc8] ;  /* 0x0000c800017a7983 */ /* 0x001ea80000300a00 */
[----:B-1----:R-:W2:Y:S01]  /*1d140*/  LDL.LU.64 R108, [R1+0x758] ;  /* 0x00075800016c7983 */ /* 0x002ea20000300a00 */
[----:B------:R-:W-:-:S02]  /*1d150*/  VIADD R107, R2, 0x8 ;  /* 0x00000008026b7836 */ /* 0x000fc40000000000 */
[----:B------:R-:W-:Y:S01]  /*1d160*/  VIADD R106, R2, 0x9 ;  /* 0x00000009026a7836 */ /* 0x000fe20000000000 */
[----:B------:R-:W3:Y:S02]  /*1d170*/  LDL.S16 R125, [R1+0x90] ;  /* 0x00009000017d7983 */ /* 0x000ee40000100600 */
[----:B------:R-:W-:Y:S01]  /*1d180*/  ISETP.LT.AND P1, PT, R107, UR4, !P0 ;  /* 0x000000046b007c0c */ /* 0x000fe2000c721270 */
[----:B------:R-:W0:Y:S02]  /*1d190*/  LDCU UR4, c[0x0][0x39c] ;  /* 0x00007380ff0477ac */ /* 0x000e240008000800 */
[----:B0-----:R-:W-:Y:S01]  /*1d1a0*/  ISETP.LT.AND P4, PT, R106, UR4, !P0 ;  /* 0x000000046a007c0c */ /* 0x001fe2000c781270 */
[----:B------:R-:W0:Y:S01]  /*1d1b0*/  LDCU UR4, c[0x0][0x39c] ;  /* 0x00007380ff0477ac */ /* 0x000e220008000800 */
[----:B------:R-:W4:Y:S01]  /*1d1c0*/  LDL.LU.64 R106, [R1+0xb8] ;  /* 0x0000b800016a7983 */ /* 0x000f220000300a00 */
[----:B--2---:R-:W-:Y:S02]  /*1d1d0*/  PRMT R109, R124, 0x7610, R109 ;  /* 0x000076107c6d7816 */ /* 0x004fe4000000006d */
[----:B------:R-:W-:Y:S01]  /*1d1e0*/  PRMT R108, R112, 0x7610, R108 ;  /* 0x00007610706c7816 */ /* 0x000fe2000000006c */
[----:B------:R-:W2:Y:S04]  /*1d1f0*/  LDL.LU.S16 R124, [R1+0x92] ;  /* 0x00009200017c7983 */ /* 0x000ea80000300600 */
[----:B---3--:R1:W-:Y:S04]  /*1d200*/  @P5 STG.E.U16 desc[UR20][R110.64], R109 ;  /* 0x0000006d6e005986 */ /* 0x0083e8000c101514 */
[----:B------:R3:W-:Y:S04]  /*1d210*/  @P6 STG.E.U16 desc[UR20][R114.64], R108 ;  /* 0x0000006c72006986 */ /* 0x0007e8000c101514 */
[----:B-1----:R-:W2:Y:S04]  /*1d220*/  LDL.LU.64 R110, [R1+0xa8] ;  /* 0x0000a800016e7983 */ /* 0x002ea80000300a00 */
[----:B---3--:R-:W3:Y:S01]  /*1d230*/  LDL.LU R114, [R1+0x754] ;  /* 0x0007540001727983 */ /* 0x008ee20000300800 */
[----:B------:R-:W-:-:S02]  /*1d240*/  VIADD R109, R2, 0xa ;  /* 0x0000000a026d7836 */ /* 0x000fc40000000000 */
[----:B------:R-:W-:Y:S01]  /*1d250*/  VIADD R108, R2, 0xb ;  /* 0x0000000b026c7836 */ /* 0x000fe20000000000 */
[----:B----4-:R-:W-:Y:S01]  /*1d260*/  PRMT R105, R118, 0x7610, R105 ;  /* 0x0000761076697816 */ /* 0x010fe20000000069 */
[----:B------:R-:W4:Y:S01]  /*1d270*/  LDL.S16 R112, [R1+0xa0] ;  /* 0x0000a00001707983 */ /* 0x000f220000100600 */
[----:B0-----:R-:W-:Y:S01]  /*1d280*/  ISETP.LT.AND P5, PT, R109, UR4, !P0 ;  /* 0x000000046d007c0c */ /* 0x001fe2000c7a1270 */
[----:B------:R-:W0:Y:S02]  /*1d290*/  LDCU UR4, c[0x0][0x39c] ;  /* 0x00007380ff0477ac */ /* 0x000e240008000800 */
[----:B------:R1:W-:Y:S01]  /*1d2a0*/  @P2 STG.E.U16 desc[UR20][R116.64], R105 ;  /* 0x0000006974002986 */ /* 0x0003e2000c101514 */
[----:B0-----:R-:W-:Y:S01]  /*1d2b0*/  ISETP.LT.AND P6, PT, R108, UR4, !P0 ;  /* 0x000000046c007c0c */ /* 0x001fe2000c7c1270 */
[----:B------:R-:W0:Y:S02]  /*1d2c0*/  LDCU UR4, c[0x0][0x39c] ;  /* 0x00007380ff0477ac */ /* 0x000e240008000800 */
[----:B------:R-:W2:Y:S04]  /*1d2d0*/  LDL.LU.64 R108, [R1+0x98] ;  /* 0x00009800016c7983 */ /* 0x000ea80000300a00 */
[----:B------:R-:W2:Y:S04]  /*1d2e0*/  LDL.LU.S16 R118, [R1+0xa2] ;  /* 0x0000a20001767983 */ /* 0x000ea80000300600 */
[----:B-1----:R-:W2:Y:S01]  /*1d2f0*/  LDL.LU.64 R116, [R1+0x88] ;  /* 0x0000880001747983 */ /* 0x002ea20000300a00 */
[----:B---3--:R-:W-:-:S05]  /*1d300*/  PRMT R114, R121, 0x7610, R114 ;  /* 0x0000761079727816 */ /* 0x008fca0000000072 */
[----:B------:R1:W-:Y:S04]  /*1d310*/  @P3 STG.E.U16 desc[UR20][R122.64], R114 ;  /* 0x000000727a003986 */ /* 0x0003e8000c101514 */
[----:B-1----:R-:W3:Y:S04]  /*1d320*/  LDL.LU R122, [R1+0x750] ;  /* 0x00075000017a7983 */ /* 0x002ee80000300800 */
[----:B------:R-:W2:Y:S04]  /*1d330*/  LDL.S16 R121, [R1+0xa4] ;  /* 0x0000a40001797983 */ /* 0x000ea80000100600 */
[----:B------:R-:W2:Y:S01]  /*1d340*/  LDL.LU.64 R114, [R1+0x78] ;  /* 0x0000780001727983 */ /* 0x000ea20000300a00 */
[----:B------:R-:W-:-:S05]  /*1d350*/  VIADD R105, R2, 0xc ;  /* 0x0000000c02697836 */ /* 0x000fca0000000000 */
[----:B0-----:R-:W-:Y:S01]  /*1d360*/  ISETP.LT.AND P2, PT, R105, UR4, !P0 ;  /* 0x0000000469007c0c */ /* 0x001fe2000c741270 */
[----:B------:R-:W0:Y:S01]  /*1d370*/  LDCU UR4, c[0x0][0x39c] ;  /* 0x00007380ff0477ac */ /* 0x000e220008000800 */
[----:B------:R-:W-:Y:S01]  /*1d380*/  VIADD R105, R2, 0xd ;  /* 0x0000000d02697836 */ /* 0x000fe20000000000 */
[----:B---3--:R-:W-:-:S05]  /*1d390*/  PRMT R122, R125, 0x7610, R122 ;  /* 0x000076107d7a7816 */ /* 0x008fca000000007a */
[----:B------:R1:W-:Y:S04]  /*1d3a0*/  @P1 STG.E.U16 desc[UR20][R106.64], R122 ;  /* 0x0000007a6a001986 */ /* 0x0003e8000c101514 */
[----:B-1----:R-:W2:Y:S01]  /*1d3b0*/  LDL.LU.64 R106, [R1+0x748] ;  /* 0x00074800016a7983 */ /* 0x002ea20000300a00 */
[----:B0-----:R-:W-:Y:S01]  /*1d3c0*/  ISETP.LT.AND P3, PT, R105, UR4, !P0 ;  /* 0x0000000469007c0c */ /* 0x001fe2000c761270 */
[----:B------:R-:W0:Y:S01]  /*1d3d0*/  LDCU UR4, c[0x0][0x39c] ;  /* 0x00007380ff0477ac */ /* 0x000e220008000800 */
[C---:B------:R-:W-:Y:S01]  /*1d3e0*/  VIADD R105, R2.reuse, 0xe ;  /* 0x0000000e02697836 */ /* 0x040fe20000000000 */
[----:B------:R-:W5:Y:S04]  /*1d3f0*/  LDL.LU.S16 R122, [R1+0xa6] ;  /* 0x0000a600017a7983 */ /* 0x000f680000300600 */
[----:B0-----:R-:W-:Y:S01]  /*1d400*/  ISETP.LT.AND P1, PT, R105, UR4, !P0 ;  /* 0x0000000469007c0c */ /* 0x001fe2000c721270 */
[----:B------:R-:W0:Y:S01]  /*1d410*/  LDCU UR4, c[0x0][0x39c] ;  /* 0x00007380ff0477ac */ /* 0x000e220008000800 */
[----:B------:R-:W-:Y:S01]  /*1d420*/  VIADD R105, R2, 0xf ;  /* 0x0000000f02697836 */ /* 0x000fe20000000000 */
[----:B----4-:R-:W-:-:S02]  /*1d430*/  PRMT R104, R112, 0x7610, R104 ;  /* 0x0000761070687816 */ /* 0x010fc40000000068 */
[----:B--2---:R-:W-:Y:S02]  /*1d440*/  PRMT R107, R124, 0x7610, R107 ;  /* 0x000076107c6b7816 */ /* 0x004fe4000000006b */
[----:B------:R-:W2:Y:S04]  /*1d450*/  LDL.LU.64 R124, [R1+0x68] ;  /* 0x00006800017c7983 */ /* 0x000ea80000300a00 */
[----:B------:R1:W-:Y:S01]  /*1d460*/  @P4 STG.E.U16 desc[UR20][R110.64], R107 ;  /* 0x0000006b6e004986 */ /* 0x0003e2000c101514 */
[----:B0-----:R-:W-:Y:S01]  /*1d470*/  ISETP.LT.AND P4, PT, R105, UR4, !P0 ;  /* 0x0000000469007c0c */ /* 0x001fe2000c781270 */
[----:B------:R-:W0:Y:S01]  /*1d480*/  LDCU UR4, c[0x0][0x39c] ;  /* 0x00007380ff0477ac */ /* 0x000e220008000800 */
[----:B------:R-:W-:Y:S01]  /*1d490*/  PRMT R106, R118, 0x7610, R106 ;  /* 0x00007610766a7816 */ /* 0x000fe2000000006a */
[----:B------:R3:W-:Y:S04]  /*1d4a0*/  @P5 STG.E.U16 desc[UR20][R108.64], R104 ;  /* 0x000000686c005986 */ /* 0x0007e8000c101514 */
[----:B-1----:R-:W4:Y:S01]  /*1d4b0*/  LDL.LU R111, [R1+0x740] ;  /* 0x00074000016f7983 */ /* 0x002f220000300800 */
[----:B------:R-:W-:-:S03]  /*1d4c0*/  VIADD R107, R2, 0x10 ;  /* 0x00000010026b7836 */ /* 0x000fc60000000000 */
[----:B------:R-:W4:Y:S04]  /*1d4d0*/  LDL.S16 R123, [R1+0xb4] ;  /* 0x0000b400017b7983 */ /* 0x000f280000100600 */
[----:B---3--:R-:W3:Y:S04]  /*1d4e0*/  LDL.LU.64 R104, [R1+0x58] ;  /* 0x0000580001687983 */ /* 0x008ee80000300a00 */
[----:B------:R-:W3:Y:S01]  /*1d4f0*/  LDL.LU.S16 R110, [R1+0xb6] ;  /* 0x0000b600016e7983 */ /* 0x000ee20000300600 */
[----:B0-----:R-:W-:Y:S01]  /*1d500*/  ISETP.LT.AND P5, PT, R107, UR4, !P0 ;  /* 0x000000046b007c0c */ /* 0x001fe2000c7a1270 */
[----:B------:R-:W0:Y:S02]  /*1d510*/  LDCU UR4, c[0x0][0x39c] ;  /* 0x00007380ff0477ac */ /* 0x000e240008000800 */
[----:B------:R1:W-:Y:S04]  /*1d520*/  @P6 STG.E.U16 desc[UR20][R116.64], R106 ;  /* 0x0000006a74006986 */ /* 0x0003e8000c101514 */
[----:B-1----:R-:W3:Y:S01]  /*1d530*/  LDL.LU.64 R106, [R1+0x48] ;  /* 0x00004800016a7983 */ /* 0x002ee20000300a00 */
[C---:B------:R-:W-:Y:S01]  /*1d540*/  VIADD R108, R2.reuse, 0x11 ;  /* 0x00000011026c7836 */ /* 0x040fe20000000000 */
[----:B------:R-:W-:Y:S01]  /*1d550*/  PRMT R113, R121, 0x7610, R113 ;  /* 0x0000761079717816 */ /* 0x000fe20000000071 */
[----:B------:R-:W-:Y:S01]  /*1d560*/  VIADD R112, R2, 0x12 ;  /* 0x0000001202707836 */ /* 0x000fe20000000000 */
[----:B-----5:R-:W-:Y:S01]  /*1d570*/  PRMT R119, R122, 0x7610, R119 ;  /* 0x000076107a777816 */ /* 0x020fe20000000077 */
[----:B------:R-:W-:Y:S01]  /*1d580*/  VIADD R118, R2, 0x13 ;  /* 0x0000001302767836 */ /* 0x000fe20000000000 */
[----:B0-----:R-:W-:Y:S01]  /*1d590*/  ISETP.LT.AND P6, PT, R108, UR4, !P0 ;  /* 0x000000046c007c0c */ /* 0x001fe2000c7c1270 */
[----:B------:R-:W0:Y:S01]  /*1d5a0*/  LDCU UR4, c[0x0][0x39c] ;  /* 0x00007380ff0477ac */ /* 0x000e220008000800 */
[----:B------:R1:W-:Y:S04]  /*1d5b0*/  @P2 STG.E.U16 desc[UR20][R114.64], R113 ;  /* 0x0000007172002986 */ /* 0x0003e8000c101514 */
[----:B------:R-:W5:Y:S04]  /*1d5c0*/  LDL.S16 R117, [R1+0xc4] ;  /* 0x0000c40001757983 */ /* 0x000f680000100600 */
[----:B------:R-:W5:Y:S04]  /*1d5d0*/  LDL.LU.64 R108, [R1+0x40] ;  /* 0x00004000016c7983 */ /* 0x000f680000300a00 */
[----:B------:R-:W5:Y:S01]  /*1d5e0*/  LDL.LU.S16 R116, [R1+0xc6] ;  /* 0x0000c60001747983 */ /* 0x000f620000300600 */
[----:B0-----:R-:W-:Y:S01]  /*1d5f0*/  ISETP.LT.AND P2, PT, R112, UR4, !P0 ;  /* 0x0000000470007c0c */ /* 0x001fe2000c741270 */
[----:B------:R-:W0:Y:S02]  /*1d600*/  LDCU UR4, c[0x0][0x39c] ;  /* 0x00007380ff0477ac */ /* 0x000e240008000800 */
[----:B-1----:R-:W5:Y:S04]  /*1d610*/  LDL.LU.64 R112, [R1+0x30] ;  /* 0x0000300001707983 */ /* 0x002f680000300a00 */
[----:B------:R-:W5:Y:S04]  /*1d620*/  LDL.S16 R122, [R1+0xd4] ;  /* 0x0000d400017a7983 */ /* 0x000f680000100600 */
[----:B------:R-:W5:Y:S04]  /*1d630*/  LDL.LU.64 R114, [R1+0x20] ;  /* 0x0000200001727983 */ /* 0x000f680000300a00 */
[----:B--2---:R1:W-:Y:S01]  /*1d640*/  @P3 STG.E.U16 desc[UR20][R124.64], R119 ;  /* 0x000000777c003986 */ /* 0x0043e2000c101514 */
[----:B0-----:R-:W-:Y:S01]  /*1d650*/  ISETP.LT.AND P3, PT, R118, UR4, !P0 ;  /* 0x0000000476007c0c */ /* 0x001fe2000c761270 */
[----:B------:R-:W0:Y:S02]  /*1d660*/  LDCU UR4, c[0x0][0x39c] ;  /* 0x00007380ff0477ac */ /* 0x000e240008000800 */
[----:B-1----:R-:W2:Y:S04]  /*1d670*/  LDL.LU.S16 R124, [R1+0xd6] ;  /* 0x0000d600017c7983 */ /* 0x002ea80000300600 */
[----:B------:R-:W2:Y:S01]  /*1d680*/  LDL.LU.64 R118, [R1+0x10] ;  /* 0x0000100001767983 */ /* 0x000ea20000300a00 */
[----:B----4-:R-:W-:Y:S01]  /*1d690*/  PRMT R120, R123, 0x7610, R120 ;  /* 0x000076107b787816 */ /* 0x010fe20000000078 */
[----:B------:R-:W-:-:S02]  /*1d6a0*/  VIADD R123, R2, 0x14 ;  /* 0x00000014027b7836 */ /* 0x000fc40000000000 */
[----:B------:R-:W4:Y:S04]  /*1d6b0*/  LDL.S16 R125, [R1+0xe4] ;  /* 0x0000e400017d7983 */ /* 0x000f280000100600 */
[----:B---3--:R1:W-:Y:S01]  /*1d6c0*/  @P1 STG.E.U16 desc[UR20][R104.64], R120 ;  /* 0x0000007868001986 */ /* 0x0083e2000c101514 */
[----:B------:R-:W-:Y:S02]  /*1d6d0*/  PRMT R111, R110, 0x7610, R111 ;  /* 0x000076106e6f7816 */ /* 0x000fe4000000006f */
[----:B0-----:R-:W-:Y:S01]  /*1d6e0*/  ISETP.LT.AND P1, PT, R123, UR4, !P0 ;  /* 0x000000047b007c0c */ /* 0x001fe2000c721270 */
[----:B------:R-:W0:Y:S01]  /*1d6f0*/  LDCU UR4, c[0x0][0x39c] ;  /* 0x00007380ff0477ac */ /* 0x000e220008000800 */
[----:B-1----:R-:W3:Y:S04]  /*1d700*/  LDL.LU.64 R104, [R1+0x738] ;  /* 0x0007380001687983 */ /* 0x002ee80000300a00 */
[----:B------:R-:W2:Y:S04]  /*1d710*/  LDL.LU.64 R120, [R1] ;  /* 0x0000000001787983 */ /* 0x000ea80000300a00 */
[----:B------:R-:W2:Y:S04]  /*1d720*/  LDL.LU.S16 R123, [R1+0xe6] ;  /* 0x0000e600017b7983 */ /* 0x000ea80000300600 */
[----:B------:R1:W-:Y:S04]  /*1d730*/  @P4 STG.E.U16 desc[UR20][R106.64], R111 ;  /* 0x0000006f6a004986 */ /* 0x0003e8000c101514 */
[----:B-1----:R-:W2:Y:S04]  /*1d740*/  LDL.LU.64 R106, [R1+0x730] ;  /* 0x00073000016a7983 */ /* 0x002ea80000300a00 */
[----:B------:R-:W5:Y:S01]  /*1d750*/  LDL.LU R111, [R1+0x72c] ;  /* 0x00072c00016f7983 */ /* 0x000f620000300800 */
[----:B------:R-:W-:-:S05]  /*1d760*/  VIADD R110, R2, 0x15 ;  /* 0x00000015026e7836 */ /* 0x000fca0000000000 */
[----:B0-----:R-:W-:Y:S01]  /*1d770*/  ISETP.LT.AND P4, PT, R110, UR4, !P0 ;  /* 0x000000046e007c0c */ /* 0x001fe2000c781270 */
[----:B------:R-:W0:Y:S01]  /*1d780*/  LDCU UR4, c[0x0][0x39c] ;  /* 0x00007380ff0477ac */ /* 0x000e220008000800 */
[----:B------:R-:W2:Y:S01]  /*1d790*/  LDL.LU R110, [R1+0x728] ;  /* 0x00072800016e7983 */ /* 0x000ea20000300800 */
[----:B-----5:R-:W-:Y:S01]  /*1d7a0*/  PRMT R111, R117, 0x7610, R111 ;  /* 0x00007610756f7816 */ /* 0x020fe2000000006f */
[----:B------:R-:W-:-:S04]  /*1d7b0*/  VIADD R117, R2, 0x16 ;  /* 0x0000001602757836 */ /* 0x000fc80000000000 */
[----:B------:R1:W-:Y:S01]  /*1d7c0*/  @P5 STG.E.U16 desc[UR20][R108.64], R111 ;  /* 0x0000006f6c005986 */ /* 0x0003e2000c101514 */
[----:B0-----:R-:W-:Y:S01]  /*1d7d0*/  ISETP.LT.AND P5, PT, R117, UR4, !P0 ;  /* 0x0000000475007c0c */ /* 0x001fe2000c7a1270 */
[----:B------:R-:W0:Y:S02]  /*1d7e0*/  LDCU UR4, c[0x0][0x39c] ;  /* 0x00007380ff0477ac */ /* 0x000e240008000800 */
[----:B-1----:R-:W5:Y:S04]  /*1d7f0*/  LDL.LU.64 R108, [R1+0x720] ;  /* 0x00072000016c7983 */ /* 0x002f680000300a00 */
[----:B------:R-:W2:Y:S04]  /*1d800*/  LDL.LU R111, [R1+0x71c] ;  /* 0x00071c00016f7983 */ /* 0x000ea80000300800 */
[----:B------:R-:W2:Y:S02]  /*1d810*/  LDL.LU R117, [R1+0x718] ;  /* 0x0007180001757983 */ /* 0x000ea40000300800 */
[----:B--2---:R-:W-:-:S05]  /*1d820*/  PRMT R117, R116, 0x7610, R117 ;  /* 0x0000761074757816 */ /* 0x004fca0000000075 */
[----:B------:R1:W-:Y:S04]  /*1d830*/  @P6 STG.E.U16 desc[UR20][R112.64], R117 ;  /* 0x0000007570006986 */ /* 0x0003e8000c101514 */
[----:B-1----:R-:W2:Y:S04]  /*1d840*/  LDL.LU.64 R112, [R1+0x710] ;  /* 0x0007100001707983 */ /* 0x002ea80000300a00 */
[----:B------:R-:W2:Y:S01]  /*1d850*/  LDL.LU R117, [R1+0x70c] ;  /* 0x00070c0001757983 */ /* 0x000ea20000300800 */
[----:B------:R-:W-:-:S05]  /*1d860*/  VIADD R116, R2, 0x17 ;  /* 0x0000001702747836 */ /* 0x000fca0000000000 */
[----:B0-----:R-:W-:Y:S01]  /*1d870*/  ISETP.LT.AND P6, PT, R116, UR4, !P0 ;  /* 0x0000000474007c0c */ /* 0x001fe2000c7c1270 */
[----:B------:R-:W0:Y:S01]  /*1d880*/  LDCU UR4, c[0x0][0x39c] ;  /* 0x00007380ff0477ac */ /* 0x000e220008000800 */
[----:B------:R-:W3:Y:S01]  /*1d890*/  LDL.LU R116, [R1+0x708] ;  /* 0x0007080001747983 */ /* 0x000ee20000300800 */
[----:B--2---:R-:W-:Y:S01]  /*1d8a0*/  PRMT R117, R122, 0x7610, R117 ;  /* 0x000076107a757816 */ /* 0x004fe20000000075 */
[----:B------:R-:W-:-:S04]  /*1d8b0*/  VIADD R122, R2, 0x18 ;  /* 0x00000018027a7836 */ /* 0x000fc80000000000 */
[----:B------:R1:W-:Y:S01]  /*1d8c0*/  @P2 STG.E.U16 desc[UR20][R114.64], R117 ;  /* 0x0000007572002986 */ /* 0x0003e2000c101514 */
[----:B0-----:R-:W-:Y:S01]  /*1d8d0*/  ISETP.LT.AND P2, PT, R122, UR4, !P0 ;  /* 0x000000047a007c0c */ /* 0x001fe2000c741270 */
[----:B------:R-:W0:Y:S02]  /*1d8e0*/  LDCU UR4, c[0x0][0x39c] ;  /* 0x00007380ff0477ac */ /* 0x000e240008000800 */
[----:B-1----:R-:W2:Y:S04]  /*1d8f0*/  LDL.LU.64 R114, [R1+0x700] ;  /* 0x0007000001727983 */ /* 0x002ea80000300a00 */
[----:B------:R-:W3:Y:S04]  /*1d900*/  LDL.LU R117, [R1+0x6fc] ;  /* 0x0006fc0001757983 */ /* 0x000ee80000300800 */
[----:B------:R-:W2:Y:S02]  /*1d910*/  LDL.LU R122, [R1+0x6f8] ;  /* 0x0006f800017a7983 */ /* 0x000ea40000300800 */
[----:B--2---:R-:W-:Y:S01]  /*1d920*/  PRMT R122, R124, 0x7610, R122 ;  /* 0x000076107c7a7816 */ /* 0x004fe2000000007a */
[----:B------:R-:W-:-:S04]  /*1d930*/  VIADD R124, R2, 0x19 ;  /* 0x00000019027c7836 */ /* 0x000fc80000000000 */
[----:B------:R1:W-:Y:S01]  /*1d940*/  @P3 STG.E.U16 desc[UR20][R118.64], R122 ;  /* 0x0000007a76003986 */ /* 0x0003e2000c101514 */
[----:B0-----:R-:W-:Y:S01]  /*1d950*/  ISETP.LT.AND P3, PT, R124, UR4, !P0 ;  /* 0x000000047c007c0c */ /* 0x001fe2000c761270 */
[----:B------:R-:W0:Y:S02]  /*1d960*/  LDCU UR4, c[0x0][0x39c] ;  /* 0x00007380ff0477ac */ /* 0x000e240008000800 */
[----:B-1----:R-:W2:Y:S04]  /*1d970*/  LDL.LU.64 R118, [R1+0x6f0] ;  /* 0x0006f00001767983 */ /* 0x002ea80000300a00 */
[----:B------:R-:W2:Y:S04]  /*1d980*/  LDL.LU R122, [R1+0x6ec] ;  /* 0x0006ec00017a7983 */ /* 0x000ea80000300800 */
[----:B------:R-:W4:Y:S02]  /*1d990*/  LDL.LU R124, [R1+0x6e8] ;  /* 0x0006e800017c7983 */ /* 0x000f240000300800 */
[----:B----4-:R-:W-:Y:S01]  /*1d9a0*/  PRMT R124, R125, 0x7610, R124 ;  /* 0x000076107d7c7816 */ /* 0x010fe2000000007c */
[----:B------:R-:W-:-:S04]  /*1d9b0*/  VIADD R125, R2, 0x1a ;  /* 0x0000001a027d7836 */ /* 0x000fc80000000000 */
[----:B------:R1:W-:Y:S01]  /*1d9c0*/  @P1 STG.E.U16 desc[UR20][R120.64], R124 ;  /* 0x0000007c78001986 */ /* 0x0003e2000c101514 */
[----:B0-----:R-:W-:Y:S01]  /*1d9d0*/  ISETP.LT.AND P1, PT, R125, UR4, !P0 ;  /* 0x000000047d007c0c */ /* 0x001fe2000c721270 */
[----:B------:R-:W0:Y:S02]  /*1d9e0*/  LDCU UR4, c[0x0][0x39c] ;  /* 0x00007380ff0477ac */ /* 0x000e240008000800 */
[----:B-1----:R-:W4:Y:S04]  /*1d9f0*/  LDL.LU.64 R120, [R1+0x6e0] ;  /* 0x0006e00001787983 */ /* 0x002f280000300a00 */
[----:B------:R-:W3:Y:S04]  /*1da00*/  LDL.LU R124, [R1+0x6dc] ;  /* 0x0006dc00017c7983 */ /* 0x000ee80000300800 */
[----:B------:R-:W3:Y:S01]  /*1da10*/  LDL.LU R125, [R1+0x6d8] ;  /* 0x0006d800017d7983 */ /* 0x000ee20000300800 */
[----:B--2---:R-:W-:Y:S01]  /*1da20*/  PRMT R122, R123, 0x7610, R122 ;  /* 0x000076107b7a7816 */ /* 0x004fe2000000007a */
[----:B------:R-:W-:-:S04]  /*1da30*/  VIADD R123, R2, 0x1b ;  /* 0x0000001b027b7836 */ /* 0x000fc80000000000 */
[----:B---3--:R1:W-:Y:S01]  /*1da40*/  @P4 STG.E.U16 desc[UR20][R124.64], R122 ;  /* 0x0000007a7c004986 */ /* 0x0083e2000c101514 */
[----:B0-----:R-:W-:Y:S01]  /*1da50*/  ISETP.LT.AND P4, PT, R123, UR4, !P0 ;  /* 0x000000047b007c0c */ /* 0x001fe2000c781270 */
[----:B------:R-:W0:Y:S02]  /*1da60*/  LDCU UR4, c[0x0][0x39c] ;  /* 0x00007380ff0477ac */ /* 0x000e240008000800 */
[----:B-1----:R-:W2:Y:S04]  /*1da70*/  LDL.LU R122, [R1+0x6d4] ;  /* 0x0006d400017a7983 */ /* 0x002ea80000300800 */
[----:B------:R-:W3:Y:S04]  /*1da80*/  LDL.S16 R124, [R1+0xf0] ;  /* 0x0000f000017c7983 */ /* 0x000ee80000100600 */
[----:B------:R-:W2:Y:S01]  /*1da90*/  LDL.LU R123, [R1+0x6d0] ;  /* 0x0006d000017b7983 */ /* 0x000ea20000300800 */
[----:B---3--:R-:W-:-:S05]  /*1daa0*/  PRMT R125, R124, 0x7610, R125 ;  /* 0x000076107c7d7816 */ /* 0x008fca000000007d */
[----:B--2---:R1:W-:Y:S04]  /*1dab0*/  @P5 STG.E.U16 desc[UR20][R122.64], R125 ;  /* 0x0000007d7a005986 */ /* 0x0043e8000c101514 */
[----:B-1----:R-:W2:Y:S01]  /*1dac0*/  LDL.LU.S16 R122, [R1+0xf2] ;  /* 0x0000f200017a7983 */ /* 0x002ea20000300600 */
[----:B------:R-:W-:-:S03]  /*1dad0*/  VIADD R124, R2, 0x1c ;  /* 0x0000001c027c7836 */ /* 0x000fc60000000000 */
[----:B------:R-:W3:Y:S02]  /*1dae0*/  LDL.S16 R125, [R1+0x12e] ;  /* 0x00012e00017d7983 */ /* 0x000ee40000100600 */
[----:B0-----:R-:W-:Y:S01]  /*1daf0*/  ISETP.LT.AND P5, PT, R124, UR4, !P0 ;  /* 0x000000047c007c0c */ /* 0x001fe2000c7a1270 */
[----:B------:R-:W0:Y:S01]  /*1db00*/  LDCU UR4, c[0x0][0x39c] ;  /* 0x00007380ff0477ac */ /* 0x000e220008000800 */
[----:B------:R-:W3:Y:S01]  /*1db10*/  LDL.S16 R124, [R1+0x122] ;  /* 0x00012200017c7983 */ /* 0x000ee20000100600 */
[----:B--2---:R-:W-:-:S05]  /*1db20*/  PRMT R123, R122, 0x7610, R123 ;  /* 0x000076107a7b7816 */ /* 0x004fca000000007b */
[----:B----4-:R1:W-:Y:S04]  /*1db30*/  @P6 STG.E.U16 desc[UR20][R120.64], R123 ;  /* 0x0000007b78006986 */ /* 0x0103e8000c101514 */
[----:B-1----:R-:W2:Y:S01]  /*1db40*/  LDL.LU.S16 R120, [R1+0x120] ;  /* 0x0001200001787983 */ /* 0x002ea20000300600 */
[----:B------:R-:W-:-:S03]  /*1db50*/  VIADD R122, R2, 0x1d ;  /* 0x0000001d027a7836 */ /* 0x000fc60000000000 */
[----:B------:R-:W4:Y:S02]  /*1db60*/  LDL.LU.S16 R123, [R1+0x12c] ;  /* 0x00012c00017b7983 */ /* 0x000f240000300600 */
[----:B0-----:R-:W-:Y:S01]  /*1db70*/  ISETP.LT.AND P6, PT, R122, UR4, !P0 ;  /* 0x000000047a007c0c */ /* 0x001fe2000c7c1270 */
[----:B------:R-:W0:Y:S01]  /*1db80*/  LDCU UR4, c[0x0][0x39c] ;  /* 0x00007380ff0477ac */ /* 0x000e220008000800 */
[----:B------:R-:W3:Y:S01]  /*1db90*/  LDL.S16 R122, [R1+0x126] ;  /* 0x00012600017a7983 */ /* 0x000ee20000100600 */
[----:B--2---:R-:W-:-:S05]  /*1dba0*/  PRMT R121, R120, 0x7610, R121 ;  /* 0x0000761078797816 */ /* 0x004fca0000000079 */
[----:B------:R1:W-:Y:S04]  /*1dbb0*/  @P2 STG.E.U16 desc[UR20][R118.64], R121 ;  /* 0x0000007976002986 */ /* 0x0003e8000c101514 */
[----:B-1----:R-:W2:Y:S01]  /*1dbc0*/  LDL.LU.S16 R121, [R1+0x124] ;  /* 0x0001240001797983 */ /* 0x002ea20000300600 */
[----:B------:R-:W-:-:S05]  /*1dbd0*/  VIADD R120, R2, 0x1e ;  /* 0x0000001e02787836 */ /* 0x000fca0000000000 */
[----:B0-----:R-:W-:Y:S01]  /*1dbe0*/  ISETP.LT.AND P2, PT, R120, UR4, !P0 ;  /* 0x0000000478007c0c */ /* 0x001fe2000c741270 */
[----:B------:R-:W0:Y:S01]  /*1dbf0*/  LDCU UR4, c[0x0][0x39c] ;  /* 0x00007380ff0477ac */ /* 0x000e220008000800 */
[----:B---3--:R-:W-:Y:S01]  /*1dc00*/  PRMT R119, R124, 0x7610, R119 ;  /* 0x000076107c777816 */ /* 0x008fe20000000077 */
[----:B------:R-:W-:Y:S01]  /*1dc10*/  VIADD R118, R2, 0x1f ;  /* 0x0000001f02767836 */ /* 0x000fe20000000000 */
[----:B------:R-:W3:Y:S04]  /*1dc20*/  LDL.S16 R124, [R1+0x136] ;  /* 0x00013600017c7983 */ /* 0x000ee80000100600 */
[----:B------:R1:W-:Y:S01]  /*1dc30*/  @P3 STG.E.U16 desc[UR20][R116.64], R119 ;  /* 0x0000007774003986 */ /* 0x0003e2000c101514 */
[----:B0-----:R-:W-:-:S03]  /*1dc40*/  ISETP.LT.AND P3, PT, R118, UR4, !P0 ;  /* 0x0000000476007c0c */ /* 0x001fc6000c761270 */
[----:B-1----:R-:W3:Y:S01]  /*1dc50*/  LDL.S16 R119, [R1+0x138] ;  /* 0x0001380001777983 */ /* 0x002ee20000100600 */
[----:B------:R-:W0:Y:S03]  /*1dc60*/  LDCU UR4, c[0x0][0x39c] ;  /* 0x00007380ff0477ac */ /* 0x000e260008000800 */
[----:B------:R-:W3:Y:S01]  /*1dc70*/  LDL.LU.S16 R118, [R1+0x134] ;  /* 0x0001340001767983 */ /* 0x000ee20000300600 */
[----:B--2---:R-:W-:-:S03]  /*1dc80*/  PRMT R117, R121, 0x7610, R117 ;  /* 0x0000761079757816 */ /* 0x004fc60000000075 */
[----:B------:R-:W2:Y:S04]  /*1dc90*/  LDL.LU.S16 R121, [R1+0x13a] ;  /* 0x00013a0001797983 */ /* 0x000ea80000300600 */
[----:B------:R1:W-:Y:S04]  /*1dca0*/  @P1 STG.E.U16 desc[UR20][R114.64], R117 ;  /* 0x0000007572001986 */ /* 0x0003e8000c101514 */
[----:B------:R-:W2:Y:S01]  /*1dcb0*/  LDL.S16 R120, [R1+0x140] ;  /* 0x0001400001787983 */ /* 0x000ea20000100600 */
[----:B-1----:R-:W-:-:S03]  /*1dcc0*/  PRMT R115, R122, 0x7610, R115 ;  /* 0x000076107a737816 */ /* 0x002fc60000000073 */
[----:B------:R-:W2:Y:S04]  /*1dcd0*/  LDL.LU R122, [R1+0x8] ;  /* 0x00000800017a7983 */ /* 0x000ea80000300800 */
[----:B------:R4:W-:Y:S02]  /*1dce0*/  @P4 STG.E.U16 desc[UR20][R112.64], R115 ;  /* 0x0000007370004986 */ /* 0x0009e4000c101514 */
[----:B----4-:R-:W-:-:S05]  /*1dcf0*/  PRMT R113, R123, 0x7610, R113 ;  /* 0x000076107b717816 */ /* 0x010fca0000000071 */
[----:B------:R1:W-:Y:S02]  /*1dd00*/  @P5 STG.E.U16 desc[UR20][R110.64], R113 ;  /* 0x000000716e005986 */ /* 0x0003e4000c101514 */
[----:B-1----:R-:W-:Y:S02]  /*1dd10*/  PRMT R111, R125, 0x7610, R111 ;  /* 0x000076107d6f7816 */ /* 0x002fe4000000006f */
[----:B------:R-:W4:Y:S01]  /*1dd20*/  LDL.LU.S16 R125, [R1+0x142] ;  /* 0x00014200017d7983 */ /* 0x000f220000300600 */
[----:B------:R-:W-:-:S03]  /*1dd30*/  VIADD R116, R2, 0x20 ;  /* 0x0000002002747836 */ /* 0x000fc60000000000 */
[----:B------:R-:W4:Y:S02]  /*1dd40*/  LDL.S16 R123, [R1+0x148] ;  /* 0x00014800017b7983 */ /* 0x000f240000100600 */
[----:B0-----:R-:W-:Y:S01]  /*1dd50*/  ISETP.LT.AND P1, PT, R116, UR4, !P0 ;  /* 0x0000000474007c0c */ /* 0x001fe2000c721270 */
[----:B------:R-:W0:Y:S01]  /*1dd60*/  LDCU UR4, c[0x0][0x39c] ;  /* 0x00007380ff0477ac */ /* 0x000e220008000800 */
[----:B-----5:R3:W-:Y:S02]  /*1dd70*/  @P6 STG.E.U16 desc[UR20][R108.64], R111 ;  /* 0x0000006f6c006986 */ /* 0x0207e4000c101514 */
[----:B---3--:R-:W-:-:S05]  /*1dd80*/  PRMT R109, R118, 0x7610, R109 ;  /* 0x00007610766d7816 */ /* 0x008fca000000006d */
[----:B------:R1:W-:Y:S02]  /*1dd90*/  @P2 STG.E.U16 desc[UR20][R106.64], R109 ;  /* 0x0000006d6a002986 */ /* 0x0003e4000c101514 */
[----:B-1----:R-:W-:Y:S02]  /*1dda0*/  PRMT R109, R124, 0x7610, R109 ;  /* 0x000076107c6d7816 */ /* 0x002fe4000000006d */
[----:B------:R-:W3:Y:S01]  /*1ddb0*/  LDL.LU.S16 R124, [R1+0x14a] ;  /* 0x00014a00017c7983 */ /* 0x000ee20000300600 */
[----:B------:R-:W-:-:S03]  /*1ddc0*/  PRMT R107, R119, 0x7610, R107 ;  /* 0x00007610776b7816 */ /* 0x000fc6000000006b */
[----:B------:R-:W-:Y:S04]  /*1ddd0*/  @P3 STG.E.U16 desc[UR20][R104.64], R109 ;  /* 0x0000006d68003986 */ /* 0x000fe8000c101514 */
[----:B------:R1:W-:Y:S02]  /*1dde0*/  @P1 STG.E.U16 desc[UR20][R102.64], R107 ;  /* 0x0000006b66001986 */ /* 0x0003e4000c101514 */
[----:B-1----:R-:W-:-:S05]  /*1ddf0*/  VIADD R102, R2, 0x26 ;  /* 0x0000002602667836 */ /* 0x002fca0000000000 */
[----:B------:R-:W-:Y:S02]  /*1de00*/  ISETP.LT.AND P1, PT, R102, UR7, !P0 ;  /* 0x0000000766007c0c */ /* 0x000fe4000c721270 */
[----:B--2---:R-:W-:Y:S01]  /*1de10*/  PRMT R104, R121, 0x7610, R104 ;  /* 0x0000761079687816 */ /* 0x004fe20000000068 */
[C---:B------:R-:W-:Y:S01]  /*1de20*/  VIADD R114, R2.reuse, 0x21 ;  /* 0x0000002102727836 */ /* 0x040fe20000000000 */
[----:B------:R-:W2:Y:S01]  /*1de30*/  LDL.S16 R121, [R1+0x150] ;  /* 0x0001500001797983 */ /* 0x000ea20000100600 */
[----:B------:R-:W-:Y:S01]  /*1de40*/  VIADD R112, R2, 0x22 ;  /* 0x0000002202707836 */ /* 0x000fe20000000000 */
[----:B------:R-:W1:Y:S01]  /*1de50*/  LDCU UR7, c[0x0][0x39c] ;  /* 0x00007380ff0777ac */ /* 0x000e620008000800 */
[----:B----4-:R-:W-:Y:S02]  /*1de60*/  PRMT R102, R125, 0x7610, R102 ;  /* 0x000076107d667816 */ /* 0x010fe40000000066 */
[----:B------:R-:W4:Y:S01]  /*1de70*/  LDL.LU.S16 R125, [R1+0x152] ;  /* 0x00015200017d7983 */ /* 0x000f220000300600 */
[----:B0-----:R-:W-:Y:S01]  /*1de80*/  ISETP.LT.AND P4, PT, R114, UR4, !P0 ;  /* 0x0000000472007c0c */ /* 0x001fe2000c781270 */
[----:B------:R-:W0:Y:S01]  /*1de90*/  LDCU UR4, c[0x0][0x39c] ;  /* 0x00007380ff0477ac */ /* 0x000e220008000800 */
[----:B------:R-:W-:Y:S01]  /*1dea0*/  VIADD R110, R2, 0x23 ;  /* 0x00000023026e7836 */ /* 0x000fe20000000000 */
[----:B0-----:R-:W-:Y:S01]  /*1deb0*/  ISETP.LT.AND P5, PT, R112, UR4, !P0 ;  /* 0x0000000470007c0c */ /* 0x001fe2000c7a1270 */
[----:B------:R-:W0:Y:S01]  /*1dec0*/  LDCU UR4, c[0x0][0x39c] ;  /* 0x00007380ff0477ac */ /* 0x000e220008000800 */
[----:B------:R-:W-:-:S02]  /*1ded0*/  VIADD R108, R2, 0x24 ;  /* 0x00000024026c7836 */ /* 0x000fc40000000000 */
[----:B0-----:R-:W-:Y:S01]  /*1dee0*/  ISETP.LT.AND P6, PT, R110, UR4, !P0 ;  /* 0x000000046e007c0c */ /* 0x001fe2000c7c1270 */
[----:B------:R-:W0:Y:S01]  /*1def0*/  LDCU UR4, c[0x0][0x39c] ;  /* 0x00007380ff0477ac */ /* 0x000e220008000800 */
[----:B------:R-:W-:-:S04]  /*1df00*/  VIADD R106, R2, 0x25 ;  /* 0x00000025026a7836 */ /* 0x000fc80000000000 */
[----:B------:R5:W-:Y:S01]  /*1df10*/  @P4 STG.E.U16 desc[UR20][R100.64], R104 ;  /* 0x0000006864004986 */ /* 0x000be2000c101514 */
[----:B------:R-:W-:Y:S01]  /*1df20*/  ISETP.LT.AND P3, PT, R106, UR6, !P0 ;  /* 0x000000066a007c0c */ /* 0x000fe2000c761270 */
[----:B------:R-:W1:Y:S01]  /*1df30*/  LDCU UR6, c[0x0][0x39c] ;  /* 0x00007380ff0677ac */ /* 0x000e620008000800 */
[----:B-----5:R-:W-:Y:S02]  /*1df40*/  PRMT R101, R120, 0x7610, R101 ;  /* 0x0000761078657816 */ /* 0x020fe40000000065 */
[----:B0-----:R-:W-:Y:S01]  /*1df50*/  ISETP.LT.AND P2, PT, R108, UR4, !P0 ;  /* 0x000000046c007c0c */ /* 0x001fe2000c741270 */
[----:B------:R-:W0:Y:S01]  /*1df60*/  LDCU UR4, c[0x0][0x39c] ;  /* 0x00007380ff0477ac */ /* 0x000e220008000800 */
[----:B------:R-:W-:Y:S01]  /*1df70*/  VIADD R100, R122, UR5 ;  /* 0x000000057a647c36 */ /* 0x000fe20008000000 */
[----:B------:R5:W-:Y:S04]  /*1df80*/  @P5 STG.E.U16 desc[UR20][R98.64], R101 ;  /* 0x0000006562005986 */ /* 0x000be8000c101514 */
[----:B------:R0:W-:Y:S04]  /*1df90*/  @P6 STG.E.U16 desc[UR20][R96.64], R102 ;  /* 0x0000006660006986 */ /* 0x0001e8000c101514 */
[----:B------:R-:W4:Y:S01]  /*1dfa0*/  LDL.S16 R122, [R1+0x158] ;  /* 0x00015800017a7983 */ /* 0x000f220000100600 */
[----:B-----5:R-:W-:Y:S01]  /*1dfb0*/  LEA R98, P5, R100, R0, 0x1 ;  /* 0x0000000064627211 */ /* 0x020fe200078a08ff */
[----:B0-----:R-:W-:-:S03]  /*1dfc0*/  VIADD R96, R2, 0x28 ;  /* 0x0000002802607836 */ /* 0x001fc60000000000 */
[CC--:B------:R-:W-:Y:S01]  /*1dfd0*/  LEA.HI.X.SX32 R99, R100.reuse, R3.reuse, 0x1, P5 ;  /* 0x0000000364637211 */ /* 0x0c0fe200028f0eff */
[----:B------:R-:W-:Y:S01]  /*1dfe0*/  VIADD R97, R100, UR5 ;  /* 0x0000000564617c36 */ /* 0x000fe20008000000 */
[----:B------:R-:W-:Y:S02]  /*1dff0*/  PRMT R100, R123, 0x7610, R100 ;  /* 0x000076107b647816 */ /* 0x000fe40000000064 */
[----:B------:R-:W-:Y:S01]  /*1e000*/  ISETP.LT.AND P5, PT, R96, UR4, !P0 ;  /* 0x0000000460007c0c */ /* 0x000fe2000c7a1270 */
[----:B------:R-:W0:Y:S01]  /*1e010*/  LDCU UR4, c[0x0][0x39c] ;  /* 0x00007380ff0477ac */ /* 0x000e220008000800 */
[C---:B------:R-:W-:Y:S01]  /*1e020*/  LEA R96, P6, R97.reuse, R0, 0x1 ;  /* 0x0000000061607211 */ /* 0x040fe200078c08ff */
[----:B------:R5:W-:Y:S02]  /*1e030*/  @P2 STG.E.U16 desc[UR20][R98.64], R100 ;  /* 0x0000006462002986 */ /* 0x000be4000c101514 */
[----:B-----5:R-:W-:Y:S02]  /*1e040*/  VIADD R98, R2, 0x29 ;  /* 0x0000002902627836 */ /* 0x020fe40000000000 */
[C---:B------:R-:W-:Y:S01]  /*1e050*/  VIADD R99, R97.reuse, UR5 ;  /* 0x0000000561637c36 */ /* 0x040fe20008000000 */
[----:B------:R-:W-:-:S02]  /*1e060*/  LEA.HI.X.SX32 R97, R97, R3, 0x1, P6 ;  /* 0x0000000361617211 */ /* 0x000fc400030f0eff */
[----:B---3--:R-:W-:Y:S02]  /*1e070*/  PRMT R100, R124, 0x7610, R100 ;  /* 0x000076107c647816 */ /* 0x008fe40000000064 */
[----:B------:R-:W3:Y:S01]  /*1e080*/  LDL.LU.S16 R124, [R1+0x15a] ;  /* 0x00015a00017c7983 */ /* 0x000ee20000300600 */
[----:B-1----:R-:W-:Y:S01]  /*1e090*/  ISETP.LT.AND P2, PT, R98, UR6, !P0 ;  /* 0x0000000662007c0c */ /* 0x002fe2000c741270 */
[----:B------:R-:W1:Y:S01]  /*1e0a0*/  LDCU UR6, c[0x0][0x39c] ;  /* 0x00007380ff0677ac */ /* 0x000e620008000800 */
[C---:B------:R-:W-:Y:S01]  /*1e0b0*/  LEA R98, P6, R99.reuse, R0, 0x1 ;  /* 0x0000000063627211 */ /* 0x040fe200078c08ff */
[----:B------:R5:W-:Y:S04]  /*1e0c0*/  @P3 STG.E.U16 desc[UR20][R96.64], R100 ;  /* 0x0000006460003986 */ /* 0x000be8000c101514 */
[----:B------:R-:W3:Y:S01]  /*1e0d0*/  LDL.S16 R123, [R1+0x160] ;  /* 0x00016000017b7983 */ /* 0x000ee20000100600 */
[C---:B-----5:R-:W-:Y:S01]  /*1e0e0*/  VIADD R97, R99.reuse, UR5 ;  /* 0x0000000563617c36 */ /* 0x060fe20008000000 */
[----:B------:R-:W-:-:S02]  /*1e0f0*/  LEA.HI.X.SX32 R99, R99, R3, 0x1, P6 ;  /* 0x0000000363637211 */ /* 0x000fc400030f0eff */
[----:B--2---:R-:W-:-:S05]  /*1e100*/  PRMT R100, R121, 0x7610, R100 ;  /* 0x0000761079647816 */ /* 0x004fca0000000064 */
[----:B------:R4:W-:Y:S02]  /*1e110*/  @P1 STG.E.U16 desc[UR20][R98.64], R100 ;  /* 0x0000006462001986 */ /* 0x0009e4000c101514 */
[----:B----4-:R-:W-:Y:S02]  /*1e120*/  PRMT R100, R125, 0x7610, R100 ;  /* 0x000076107d647816 */ /* 0x010fe40000000064 */
[----:B------:R-:W2:Y:S01]  /*1e130*/  LDL.LU.S16 R125, [R1+0x162] ;  /* 0x00016200017d7983 */ /* 0x000ea20000300600 */
[C---:B------:R-:W-:Y:S02]  /*1e140*/  VIADD R103, R2.reuse, 0x27 ;  /* 0x0000002702677836 */ /* 0x040fe40000000000 */
[----:B------:R-:W-:Y:S01]  /*1e150*/  VIADD R96, R2, 0x2a ;  /* 0x0000002a02607836 */ /* 0x000fe20000000000 */
[----:B------:R-:W4:Y:S02]  /*1e160*/  LDL.S16 R121, [R1+0x168] ;  /* 0x0001680001797983 */ /* 0x000f240000100600 */
[----:B------:R-:W-:-:S02]  /*1e170*/  ISETP.LT.AND P4, PT, R103, UR9, !P0 ;  /* 0x0000000967007c0c */ /* 0x000fc4000c781270 */
[----:B0-----:R-:W-:Y:S01]  /*1e180*/  ISETP.LT.AND P3, PT, R96, UR4, !P0 ;  /* 0x0000000460007c0c */ /* 0x001fe2000c761270 */
[----:B------:R-:W-:Y:S01]  /*1e190*/  VIADD R98, R2, 0x2b ;  /* 0x0000002b02627836 */ /* 0x000fe20000000000 */
[CC--:B------:R-:W-:Y:S01]  /*1e1a0*/  LEA R96, P6, R97.reuse, R0.reuse, 0x1 ;  /* 0x0000000061607211 */ /* 0x0c0fe200078c08ff */
[C---:B------:R-:W-:Y:S01]  /*1e1b0*/  VIADD R99, R97.reuse, UR5 ;  /* 0x0000000561637c36 */ /* 0x040fe20008000000 */
[----:B------:R-:W0:Y:S02]  /*1e1c0*/  LDCU UR4, c[0x0][0x39c] ;  /* 0x00007380ff0477ac */ /* 0x000e240008000800 */
[----:B------:R-:W-:Y:S02]  /*1e1d0*/  LEA.HI.X.SX32 R97, R97, R3, 0x1, P6 ;  /* 0x0000000361617211 */ /* 0x000fe400030f0eff */
[----:B-1----:R-:W-:Y:S01]  /*1e1e0*/  ISETP.LT.AND P1, PT, R98, UR6, !P0 ;  /* 0x0000000662007c0c */ /* 0x002fe2000c721270 */
[----:B------:R-:W1:Y:S01]  /*1e1f0*/  LDCU UR6, c[0x0][0x39c] ;  /* 0x00007380ff0677ac */ /* 0x000e620008000800 */
[----:B------:R-:W-:Y:S01]  /*1e200*/  LEA R98, P6, R99, R0, 0x1 ;  /* 0x0000000063627211 */ /* 0x000fe200078c08ff */
[----:B------:R5:W-:Y:S02]  /*1e210*/  @P4 STG.E.U16 desc[UR20][R96.64], R100 ;  /* 0x0000006460004986 */ /* 0x000be4000c101514 */
[----:B-----5:R-:W-:-:S02]  /*1e220*/  VIADD R96, R2, 0x2c ;  /* 0x0000002c02607836 */ /* 0x020fc40000000000 */
[C---:B------:R-:W-:Y:S01]  /*1e230*/  VIADD R97, R99.reuse, UR5 ;  /* 0x0000000563617c36 */ /* 0x040fe20008000000 */
[----:B------:R-:W-:Y:S02]  /*1e240*/  LEA.HI.X.SX32 R99, R99, R3, 0x1, P6 ;  /* 0x0000000363637211 */ /* 0x000fe400030f0eff */
[----:B------:R-:W-:Y:S01]  /*1e250*/  ISETP.LT.AND P4, PT, R96, UR7, !P0 ;  /* 0x0000000760007c0c */ /* 0x000fe2000c781270 */
[----:B------:R-:W5:Y:S01]  /*1e260*/  LDCU UR7, c[0x0][0x39c] ;  /* 0x00007380ff0777ac */ /* 0x000f620008000800 */
[----:B------:R-:W-:Y:S02]  /*1e270*/  LEA R96, P6, R97, R0, 0x1 ;  /* 0x0000000061607211 */ /* 0x000fe400078c08ff */
[----:B------:R-:W-:-:S05]  /*1e280*/  PRMT R100, R122, 0x7610, R100 ;  /* 0x000076107a647816 */ /* 0x000fca0000000064 */
[----:B------:R0:W-:Y:S02]  /*1e290*/  @P5 STG.E.U16 desc[UR20][R98.64], R100 ;  /* 0x0000006462005986 */ /* 0x0001e4000c101514 */
[----:B0-----:R-:W-:Y:S02]  /*1e2a0*/  VIADD R98, R2, 0x2d ;  /* 0x0000002d02627836 */ /* 0x001fe40000000000 */
[C---:B------:R-:W-:Y:S01]  /*1e2b0*/  VIADD R99, R97.reuse, UR5 ;  /* 0x0000000561637c36 */ /* 0x040fe20008000000 */
[----:B------:R-:W-:Y:S02]  /*1e2c0*/  LEA.HI.X.SX32 R97, R97, R3, 0x1, P6 ;  /* 0x0000000361617211 */ /* 0x000fe400030f0eff */
[----:B------:R-:W-:Y:S01]  /*1e2d0*/  ISETP.LT.AND P5, PT, R98, UR4, !P0 ;  /* 0x0000000462007c0c */ /* 0x000fe2000c7a1270 */
[----:B------:R-:W0:Y:S01]  /*1e2e0*/  LDCU UR4, c[0x0][0x39c] ;  /* 0x00007380ff0477ac */ /* 0x000e220008000800 */
[----:B------:R-:W-:Y:S02]  /*1e2f0*/  LEA R98, P6, R99, R0, 0x1 ;  /* 0x0000000063627211 */ /* 0x000fe400078c08ff */
[----:B---3--:R-:W-:-:S02]  /*1e300*/  PRMT R100, R124, 0x7610, R100 ;  /* 0x000076107c647816 */ /* 0x008fc40000000064 */
[----:B------:R-:W3:Y:S04]  /*1e310*/  LDL.LU.S16 R124, [R1+0x16a] ;  /* 0x00016a00017c7983 */ /* 0x000ee80000300600 */
[----:B------:R0:W-:Y:S04]  /*1e320*/  @P2 STG.E.U16 desc[UR20][R96.64], R100 ;  /* 0x0000006460002986 */ /* 0x0001e8000c101514 */
[----:B------:R-:W3:Y:S01]  /*1e330*/  LDL.S16 R122, [R1+0x16c] ;  /* 0x00016c00017a7983 */ /* 0x000ee20000100600 */
[C---:B0-----:R-:W-:Y:S01]  /*1e340*/  VIADD R97, R99.reuse, UR5 ;  /* 0x0000000563617c36 */ /* 0x041fe20008000000 */
[----:B------:R-:W-:-:S02]  /*1e350*/  LEA.HI.X.SX32 R99, R99, R3, 0x1, P6 ;  /* 0x0000000363637211 */ /* 0x000fc400030f0eff */
[----:B------:R-:W-:-:S05]  /*1e360*/  PRMT R100, R123, 0x7610, R100 ;  /* 0x000076107b647816 */ /* 0x000fca0000000064 */
[----:B------:R2:W-:Y:S02]  /*1e370*/  @P3 STG.E.U16 desc[UR20][R98.64], R100 ;  /* 0x0000006462003986 */ /* 0x0005e4000c101514 */
[----:B--2---:R-:W-:Y:S02]  /*1e380*/  PRMT R100, R125, 0x7610, R100 ;  /* 0x000076107d647816 */ /* 0x004fe40000000064 */
[----:B------:R-:W2:Y:S01]  /*1e390*/  LDL.LU.S16 R125, [R1+0x16e] ;  /* 0x00016e00017d7983 */ /* 0x000ea20000300600 */
[C---:B------:R-:W-:Y:S02]  /*1e3a0*/  VIADD R96, R2.reuse, 0x2e ;  /* 0x0000002e02607836 */ /* 0x040fe40000000000 */
[----:B------:R-:W-:Y:S01]  /*1e3b0*/  VIADD R98, R2, 0x2f ;  /* 0x0000002f02627836 */ /* 0x000fe20000000000 */
[----:B------:R-:W2:Y:S02]  /*1e3c0*/  LDL.S16 R123, [R1+0x170] ;  /* 0x00017000017b7983 */ /* 0x000ea40000100600 */
[----:B-1----:R-:W-:Y:S01]  /*1e3d0*/  ISETP.LT.AND P2, PT, R96, UR6, !P0 ;  /* 0x0000000660007c0c */ /* 0x002fe2000c741270 */
[C---:B------:R-:W-:Y:S01]  /*1e3e0*/  VIADD R99, R97.reuse, UR5 ;  /* 0x0000000561637c36 */ /* 0x040fe20008000000 */
[----:B------:R-:W-:Y:S01]  /*1e3f0*/  LEA R96, P6, R97, R0, 0x1 ;  /* 0x0000000061607211 */ /* 0x000fe200078c08ff */
[----:B------:R-:W0:Y:S01]  /*1e400*/  LDCU UR6, c[0x0][0x39c] ;  /* 0x00007380ff0677ac */ /* 0x000e220008000800 */
[----:B------:R-:W-:-:S02]  /*1e410*/  ISETP.LT.AND P3, PT, R98, UR4, !P0 ;  /* 0x0000000462007c0c */ /* 0x000fc4000c761270 */
[----:B------:R-:W-:Y:S01]  /*1e420*/  LEA.HI.X.SX32 R97, R97, R3, 0x1, P6 ;  /* 0x0000000361617211 */ /* 0x000fe200030f0eff */
[----:B------:R-:W1:Y:S01]  /*1e430*/  LDCU UR4, c[0x0][0x39c] ;  /* 0x00007380ff0477ac */ /* 0x000e620008000800 */
[----:B------:R-:W-:-:S03]  /*1e440*/  LEA R98, P6, R99, R0, 0x1 ;  /* 0x0000000063627211 */ /* 0x000fc600078c08ff */
[----:B------:R0:W-:Y:S02]  /*1e450*/  @P1 STG.E.U16 desc[UR20][R96.64], R100 ;  /* 0x0000006460001986 */ /* 0x0001e4000c101514 */
[----:B0-----:R-:W-:Y:S01]  /*1e460*/  VIADD R96, R2, 0x30 ;  /* 0x0000003002607836 */ /* 0x001fe20000000000 */
[----:B----4-:R-:W-:Y:S01]  /*1e470*/  PRMT R100, R121, 0x7610, R100 ;  /* 0x0000761079647816 */ /* 0x010fe20000000064 */
[C---:B------:R-:W-:Y:S01]  /*1e480*/  VIADD R97, R99.reuse, UR5 ;  /* 0x0000000563617c36 */ /* 0x040fe20008000000 */
[----:B------:R-:W-:Y:S02]  /*1e490*/  LEA.HI.X.SX32 R99, R99, R3, 0x1, P6 ;  /* 0x0000000363637211 */ /* 0x000fe400030f0eff */
[----:B-----5:R-:W-:Y:S01]  /*1e4a0*/  ISETP.LT.AND P1, PT, R96, UR7, !P0 ;  /* 0x0000000760007c0c */ /* 0x020fe2000c721270 */
[----:B------:R-:W0:Y:S01]  /*1e4b0*/  LDCU UR7, c[0x0][0x39c] ;  /* 0x00007380ff0777ac */ /* 0x000e220008000800 */
[----:B------:R-:W-:Y:S01]  /*1e4c0*/  LEA R96, P6, R97, R0, 0x1 ;  /* 0x0000000061607211 */ /* 0x000fe200078c08ff */
[----:B------:R4:W-:Y:S02]  /*1e4d0*/  @P4 STG.E.U16 desc[UR20][R98.64], R100 ;  /* 0x0000006462004986 */ /* 0x0009e4000c101514 */
[----:B----4-:R-:W-:-:S02]  /*1e4e0*/  VIADD R98, R2, 0x31 ;  /* 0x0000003102627836 */ /* 0x010fc40000000000 */
[C---:B------:R-:W-:Y:S01]  /*1e4f0*/  VIADD R99, R97.reuse, UR5 ;  /* 0x0000000561637c36 */ /* 0x040fe20008000000 */
[-C--:B------:R-:W-:Y:S02]  /*1e500*/  LEA.HI.X.SX32 R97, R97, R3.reuse, 0x1, P6 ;  /* 0x0000000361617211 */ /* 0x080fe400030f0eff */
[----:B------:R-:W-:Y:S01]  /*1e510*/  ISETP.LT.AND P4, PT, R98, UR6, !P0 ;  /* 0x0000000662007c0c */ /* 0x000fe2000c781270 */
[----:B------:R-:W4:Y:S01]  /*1e520*/  LDCU UR6, c[0x0][0x39c] ;  /* 0x00007380ff0677ac */ /* 0x000f220008000800 */
[C---:B------:R-:W-:Y:S02]  /*1e530*/  LEA R98, P6, R99.reuse, R0, 0x1 ;  /* 0x0000000063627211 */ /* 0x040fe400078c08ff */
[----:B---3--:R-:W-:Y:S02]  /*1e540*/  PRMT R100, R124, 0x7610, R100 ;  /* 0x000076107c647816 */ /* 0x008fe40000000064 */
[----:B------:R-:W3:Y:S04]  /*1e550*/  LDL.LU.S16 R124, [R1+0x172] ;  /* 0x00017200017c7983 */ /* 0x000ee80000300600 */
[----:B------:R5:W-:Y:S04]  /*1e560*/  @P5 STG.E.U16 desc[UR20][R96.64], R100 ;  /* 0x0000006460005986 */ /* 0x000be8000c101514 */
[----:B------:R-:W3:Y:S01]  /*1e570*/  LDL.S16 R121, [R1+0x174] ;  /* 0x0001740001797983 */ /* 0x000ee20000100600 */
[C---:B-----5:R-:W-:Y:S01]  /*1e580*/  VIADD R97, R99.reuse, UR5 ;  /* 0x0000000563617c36 */ /* 0x060fe20008000000 */
[----:B------:R-:W-:-:S02]  /*1e590*/  LEA.HI.X.SX32 R99, R99, R3, 0x1, P6 ;  /* 0x0000000363637211 */ /* 0x000fc400030f0eff */
[----:B------:R-:W-:-:S05]  /*1e5a0*/  PRMT R100, R122, 0x7610, R100 ;  /* 0x000076107a647816 */ /* 0x000fca0000000064 */
[----:B------:R2:W-:Y:S02]  /*1e5b0*/  @P2 STG.E.U16 desc[UR20][R98.64], R100 ;  /* 0x0000006462002986 */ /* 0x0005e4000c101514 */
[----:B--2---:R-:W-:Y:S02]  /*1e5c0*/  PRMT R100, R125, 0x7610, R100 ;  /* 0x000076107d647816 */ /* 0x004fe40000000064 */
[----:B------:R-:W2:Y:S01]  /*1e5d0*/  LDL.LU.S16 R125, [R1+0x176] ;  /* 0x00017600017d7983 */ /* 0x000ea20000300600 */
[C---:B------:R-:W-:Y:S02]  /*1e5e0*/  VIADD R96, R2.reuse, 0x32 ;  /* 0x0000003202607836 */ /* 0x040fe40000000000 */
[----:B------:R-:W-:Y:S01]  /*1e5f0*/  VIADD R98, R2, 0x33 ;  /* 0x0000003302627836 */ /* 0x000fe20000000000 */
[----:B------:R-:W5:Y:S02]  /*1e600*/  LDL.S16 R122, [R1+0x178] ;  /* 0x00017800017a7983 */ /* 0x000f640000100600 */
[----:B-1----:R-:W-:Y:S01]  /*1e610*/  ISETP.LT.AND P5, PT, R96, UR4, !P0 ;  /* 0x0000000460007c0c */ /* 0x002fe2000c7a1270 */
[C---:B------:R-:W-:Y:S01]  /*1e620*/  VIADD R99, R97.reuse, UR5 ;  /* 0x0000000561637c36 */ /* 0x040fe20008000000 */
[----:B------:R-:W-:Y:S01]  /*1e630*/  LEA R96, P6, R97, R0, 0x1 ;  /* 0x0000000061607211 */ /* 0x000fe200078c08ff */
[----:B------:R-:W1:Y:S01]  /*1e640*/  LDCU UR4, c[0x0][0x39c] ;  /* 0x00007380ff0477ac */ /* 0x000e620008000800 */
[----:B----4-:R-:W-:-:S02]  /*1e650*/  ISETP.LT.AND P2, PT, R98, UR6, !P0 ;  /* 0x0000000662007c0c */ /* 0x010fc4000c741270 */
[----:B------:R-:W-:Y:S01]  /*1e660*/  LEA.HI.X.SX32 R97, R97, R3, 0x1, P6 ;  /* 0x0000000361617211 */ /* 0x000fe200030f0eff */
[----:B------:R-:W4:Y:S01]  /*1e670*/  LDCU UR6, c[0x0][0x39c] ;  /* 0x00007380ff0677ac */ /* 0x000f220008000800 */
[----:B------:R-:W-:-:S03]  /*1e680*/  LEA R98, P6, R99, R0, 0x1 ;  /* 0x0000000063627211 */ /* 0x000fc600078c08ff */
[----:B------:R0:W-:Y:S02]  /*1e690*/  @P3 STG.E.U16 desc[UR20][R96.64], R100 ;  /* 0x0000006460003986 */ /* 0x0001e4000c101514 */
[----:B0-----:R-:W-:Y:S01]  /*1e6a0*/  VIADD R96, R2, 0x34 ;  /* 0x0000003402607836 */ /* 0x001fe20000000000 */
[----:B------:R-:W-:Y:S01]  /*1e6b0*/  PRMT R100, R123, 0x7610, R100 ;  /* 0x000076107b647816 */ /* 0x000fe20000000064 */
[C---:B------:R-:W-:Y:S01]  /*1e6c0*/  VIADD R97, R99.reuse, UR5 ;  /* 0x0000000563617c36 */ /* 0x040fe20008000000 */
[----:B------:R-:W-:Y:S02]  /*1e6d0*/  LEA.HI.X.SX32 R99, R99, R3, 0x1, P6 ;  /* 0x0000000363637211 */ /* 0x000fe400030f0eff */
[----:B------:R-:W-:Y:S01]  /*1e6e0*/  ISETP.LT.AND P3, PT, R96, UR7, !P0 ;  /* 0x0000000760007c0c */ /* 0x000fe2000c761270 */
[----:B------:R-:W0:Y:S01]  /*1e6f0*/  LDCU UR7, c[0x0][0x39c] ;  /* 0x00007380ff0777ac */ /* 0x000e220008000800 */
[----:B------:R-:W-:Y:S01]  /*1e700*/  LEA R96, P6, R97, R0, 0x1 ;  /* 0x0000000061607211 */ /* 0x000fe200078c08ff */
[----:B------:R1:W-:Y:S02]  /*1e710*/  @P1 STG.E.U16 desc[UR20][R98.64], R100 ;  /* 0x0000006462001986 */ /* 0x0003e4000c101514 */
[----:B-1----:R-:W-:-:S02]  /*1e720*/  VIADD R98, R2, 0x35 ;  /* 0x0000003502627836 */ /* 0x002fc40000000000 */
[C---:B------:R-:W-:Y:S01]  /*1e730*/  VIADD R99, R97.reuse, UR5 ;  /* 0x0000000561637c36 */ /* 0x040fe20008000000 */
[-C--:B------:R-:W-:Y:S02]  /*1e740*/  LEA.HI.X.SX32 R97, R97, R3.reuse, 0x1, P6 ;  /* 0x0000000361617211 */ /* 0x080fe400030f0eff */
[----:B------:R-:W-:Y:S01]  /*1e750*/  ISETP.LT.AND P1, PT, R98, UR4, !P0 ;  /* 0x0000000462007c0c */ /* 0x000fe2000c721270 */
[----:B------:R-:W1:Y:S01]  /*1e760*/  LDCU UR4, c[0x0][0x39c] ;  /* 0x00007380ff0477ac */ /* 0x000e620008000800 */
[C---:B------:R-:W-:Y:S02]  /*1e770*/  LEA R98, P6, R99.reuse, R0, 0x1 ;  /* 0x0000000063627211 */ /* 0x040fe400078c08ff */
[----:B---3--:R-:W-:Y:S02]  /*1e780*/  PRMT R100, R124, 0x7610, R100 ;  /* 0x000076107c647816 */ /* 0x008fe40000000064 */
        /* <DEDUP_REMOVED lines=12> */
[----:B----4-:R-:W-:Y:S01]  /*1e850*/  ISETP.LT.AND P4, PT, R96, UR6, !P0 ;  /* 0x0000000660007c0c */ /* 0x010fe2000c781270 */
[C---:B------:R-:W-:Y:S01]  /*1e860*/  VIADD R99, R97.reuse, UR5 ;  /* 0x0000000561637c36 */ /* 0x040fe20008000000 */
[----:B------:R-:W-:Y:S01]  /*1e870*/  LEA R96, P6, R97, R0, 0x1 ;  /* 0x0000000061607211 */ /* 0x000fe200078c08ff */
[----:B------:R-:W0:Y:S01]  /*1e880*/  LDCU UR6, c[0x0][0x39c] ;  /* 0x00007380ff0677ac */ /* 0x000e220008000800 */
[----:B-1----:R-:W-:-:S02]  /*1e890*/  ISETP.LT.AND P5, PT, R98, UR4, !P0 ;  /* 0x0000000462007c0c */ /* 0x002fc4000c7a1270 */
[----:B------:R-:W-:Y:S01]  /*1e8a0*/  LEA.HI.X.SX32 R97, R97, R3, 0x1, P6 ;  /* 0x0000000361617211 */ /* 0x000fe200030f0eff */
[----:B------:R-:W1:Y:S01]  /*1e8b0*/  LDCU UR4, c[0x0][0x39c] ;  /* 0x00007380ff0477ac */ /* 0x000e620008000800 */
[----:B------:R-:W-:-:S03]  /*1e8c0*/  LEA R98, P6, R99, R0, 0x1 ;  /* 0x0000000063627211 */ /* 0x000fc600078c08ff */
[----:B------:R4:W-:Y:S02]  /*1e8d0*/  @P2 STG.E.U16 desc[UR20][R96.64], R100 ;  /* 0x0000006460002986 */ /* 0x0009e4000c101514 */
[----:B----4-:R-:W-:Y:S01]  /*1e8e0*/  VIADD R96, R2, 0x38 ;  /* 0x0000003802607836 */ /* 0x010fe20000000000 */
[----:B-----5:R-:W-:Y:S01]  /*1e8f0*/  PRMT R100, R122, 0x7610, R100 ;  /* 0x000076107a647816 */ /* 0x020fe20000000064 */
[C---:B------:R-:W-:Y:S01]  /*1e900*/  VIADD R97, R99.reuse, UR5 ;  /* 0x0000000563617c36 */ /* 0x040fe20008000000 */
[----:B------:R-:W-:Y:S02]  /*1e910*/  LEA.HI.X.SX32 R99, R99, R3, 0x1, P6 ;  /* 0x0000000363637211 */ /* 0x000fe400030f0eff */
[----:B------:R-:W-:Y:S01]  /*1e920*/  ISETP.LT.AND P2, PT, R96, UR7, !P0 ;  /* 0x0000000760007c0c */ /* 0x000fe2000c741270 */
[----:B------:R-:W4:Y:S01]  /*1e930*/  LDCU UR7, c[0x0][0x39c] ;  /* 0x00007380ff0777ac */ /* 0x000f220008000800 */
[----:B------:R-:W-:Y:S01]  /*1e940*/  LEA R96, P6, R97, R0, 0x1 ;  /* 0x0000000061607211 */ /* 0x000fe200078c08ff */
[----:B------:R5:W-:Y:S02]  /*1e950*/  @P3 STG.E.U16 desc[UR20][R98.64], R100 ;  /* 0x0000006462003986 */ /* 0x000be4000c101514 */
[----:B-----5:R-:W-:-:S02]  /*1e960*/  VIADD R98, R2, 0x39 ;  /* 0x0000003902627836 */ /* 0x020fc40000000000 */
[C---:B------:R-:W-:Y:S01]  /*1e970*/  VIADD R99, R97.reuse, UR5 ;  /* 0x0000000561637c36 */ /* 0x040fe20008000000 */
[-C--:B------:R-:W-:Y:S02]  /*1e980*/  LEA.HI.X.SX32 R97, R97, R3.reuse, 0x1, P6 ;  /* 0x0000000361617211 */ /* 0x080fe400030f0eff */
[----:B0-----:R-:W-:Y:S01]  /*1e990*/  ISETP.LT.AND P3, PT, R98, UR6, !P0 ;  /* 0x0000000662007c0c */ /* 0x001fe2000c761270 */
[----:B------:R-:W0:Y:S01]  /*1e9a0*/  LDCU UR6, c[0x0][0x39c] ;  /* 0x00007380ff0677ac */ /* 0x000e220008000800 */
        /* <DEDUP_REMOVED lines=18> */
[----:B0-----:R-:W-:-:S02]  /*1ead0*/  ISETP.LT.AND P4, PT, R98, UR6, !P0 ;  /* 0x0000000662007c0c */ /* 0x001fc4000c781270 */
[----:B------:R-:W-:Y:S01]  /*1eae0*/  LEA.HI.X.SX32 R97, R97, R3, 0x1, P6 ;  /* 0x0000000361617211 */ /* 0x000fe200030f0eff */
[----:B------:R-:W0:Y:S01]  /*1eaf0*/  LDCU UR6, c[0x0][0x39c] ;  /* 0x00007380ff0677ac */ /* 0x000e220008000800 */
[----:B------:R-:W-:-:S03]  /*1eb00*/  LEA R98, P6, R99, R0, 0x1 ;  /* 0x0000000063627211 */ /* 0x000fc600078c08ff */
[----:B------:R1:W-:Y:S02]  /*1eb10*/  @P5 STG.E.U16 desc[UR20][R96.64], R100 ;  /* 0x0000006460005986 */ /* 0x0003e4000c101514 */
[----:B-1----:R-:W-:Y:S01]  /*1eb20*/  VIADD R96, R2, 0x3c ;  /* 0x0000003c02607836 */ /* 0x002fe20000000000 */
[----:B------:R-:W-:Y:S01]  /*1eb30*/  PRMT R100, R121, 0x7610, R100 ;  /* 0x0000761079647816 */ /* 0x000fe20000000064 */
[C---:B------:R-:W-:Y:S01]  /*1eb40*/  VIADD R97, R99.reuse, UR5 ;  /* 0x0000000563617c36 */ /* 0x040fe20008000000 */
[----:B------:R-:W-:Y:S02]  /*1eb50*/  LEA.HI.X.SX32 R99, R99, R3, 0x1, P6 ;  /* 0x0000000363637211 */ /* 0x000fe400030f0eff */
[----:B----4-:R-:W-:Y:S01]  /*1eb60*/  ISETP.LT.AND P5, PT, R96, UR7, !P0 ;  /* 0x0000000760007c0c */ /* 0x010fe2000c7a1270 */
[----:B------:R-:W1:Y:S01]  /*1eb70*/  LDCU UR7, c[0x0][0x39c] ;  /* 0x00007380ff0777ac */ /* 0x000e620008000800 */
        /* <DEDUP_REMOVED lines=21> */
[----:B------:R-:W-:Y:S01]  /*1ecd0*/  ISETP.LT.AND P3, PT, R96, UR6, !P0 ;  /* 0x0000000660007c0c */ /* 0x000fe2000c761270 */
[C---:B------:R-:W-:Y:S01]  /*1ece0*/  VIADD R99, R97.reuse, UR5 ;  /* 0x0000000561637c36 */ /* 0x040fe20008000000 */
[----:B------:R-:W-:Y:S01]  /*1ecf0*/  LEA R96, P6, R97, R0, 0x1 ;  /* 0x0000000061607211 */ /* 0x000fe200078c08ff */
[----:B------:R-:W0:Y:S01]  /*1ed00*/  LDCU UR6, c[0x0][0x39c] ;  /* 0x00007380ff0677ac */ /* 0x000e220008000800 */
[----:B----4-:R-:W-:-:S02]  /*1ed10*/  ISETP.LT.AND P1, PT, R98, UR4, !P0 ;  /* 0x0000000462007c0c */ /* 0x010fc4000c721270 */
[----:B------:R-:W-:Y:S01]  /*1ed20*/  LEA.HI.X.SX32 R97, R97, R3, 0x1, P6 ;  /* 0x0000000361617211 */ /* 0x000fe200030f0eff */
[----:B------:R-:W4:Y:S01]  /*1ed30*/  LDCU UR4, c[0x0][0x39c] ;  /* 0x00007380ff0477ac */ /* 0x000f220008000800 */
[----:B------:R-:W-:-:S03]  /*1ed40*/  LEA R98, P6, R99, R0, 0x1 ;  /* 0x0000000063627211 */ /* 0x000fc600078c08ff */
[----:B------:R0:W-:Y:S02]  /*1ed50*/  @P4 STG.E.U16 desc[UR20][R96.64], R100 ;  /* 0x0000006460004986 */ /* 0x0001e4000c101514 */
[----:B0-----:R-:W-:Y:S01]  /*1ed60*/  VIADD R96, R2, 0x40 ;  /* 0x0000004002607836 */ /* 0x001fe20000000000 */
[----:B-----5:R-:W-:Y:S01]  /*1ed70*/  PRMT R100, R123, 0x7610, R100 ;  /* 0x000076107b647816 */ /* 0x020fe20000000064 */
[C---:B------:R-:W-:Y:S01]  /*1ed80*/  VIADD R97, R99.reuse, UR5 ;  /* 0x0000000563617c36 */ /* 0x040fe20008000000 */
[----:B------:R-:W-:Y:S02]  /*1ed90*/  LEA.HI.X.SX32 R99, R99, R3, 0x1, P6 ;  /* 0x0000000363637211 */ /* 0x000fe400030f0eff */
[----:B-1----:R-:W-:Y:S01]  /*1eda0*/  ISETP.LT.AND P4, PT, R96, UR7, !P0 ;  /* 0x0000000760007c0c */ /* 0x002fe2000c781270 */
        /* <DEDUP_REMOVED lines=22> */
[----:B----4-:R-:W-:Y:S01]  /*1ef10*/  ISETP.LT.AND P2, PT, R96, UR4, !P0 ;  /* 0x0000000460007c0c */ /* 0x010fe2000c741270 */
[C---:B------:R-:W-:Y:S01]  /*1ef20*/  VIADD R99, R97.reuse, UR5 ;  /* 0x0000000561637c36 */ /* 0x040fe20008000000 */
[----:B------:R-:W-:Y:S01]  /*1ef30*/  LEA R96, P6, R97, R0, 0x1 ;  /* 0x0000000061607211 */ /* 0x000fe200078c08ff */
[----:B------:R-:W4:Y:S01]  /*1ef40*/  LDCU UR4, c[0x0][0x39c] ;  /* 0x00007380ff0477ac */ /* 0x000f220008000800 */
[----:B-1----:R-:W-:-:S02]  /*1ef50*/  ISETP.LT.AND P3, PT, R98, UR6, !P0 ;  /* 0x0000000662007c0c */ /* 0x002fc4000c761270 */
[----:B------:R-:W-:Y:S01]  /*1ef60*/  LEA.HI.X.SX32 R97, R97, R3, 0x1, P6 ;  /* 0x0000000361617211 */ /* 0x000fe200030f0eff */
[----:B------:R-:W1:Y:S01]  /*1ef70*/  LDCU UR6, c[0x0][0x39c] ;  /* 0x00007380ff0677ac */ /* 0x000e620008000800 */
        /* <DEDUP_REMOVED lines=13> */
[----:B----4-:R-:W-:Y:S01]  /*1f050*/  ISETP.LT.AND P4, PT, R98, UR4, !P0 ;  /* 0x0000000462007c0c */ /* 0x010fe2000c781270 */
[----:B------:R-:W1:Y:S01]  /*1f060*/  LDCU UR4, c[0x0][0x39c] ;  /* 0x00007380ff0477ac */ /* 0x000e620008000800 */
[C---:B------:R-:W-:Y:S02]  /*1f070*/  LEA R98, P6, R99.reuse, R0, 0x1 ;  /* 0x0000000063627211 */ /* 0x040fe400078c08ff */
[----:B---3--:R-:W-:Y:S02]  /*1f080*/  PRMT R100, R124, 0x7610, R100 ;  /* 0x000076107c647816 */ /* 0x008fe40000000064 */
[----:B------:R-:W3:Y:S04]  /*1f090*/  LDL.LU.S16 R124, [R1+0xc2] ;  /* 0x0000c200017c7983 */ /* 0x000ee80000300600 */
[----:B------:R4:W-:Y:S04]  /*1f0a0*/  @P5 STG.E.U16 desc[UR20][R96.64], R100 ;  /* 0x0000006460005986 */ /* 0x0009e8000c101514 */
[----:B------:R-:W3:Y:S01]  /*1f0b0*/  LDL.S16 R122, [R1+0xd0] ;  /* 0x0000d000017a7983 */ /* 0x000ee20000100600 */
[C---:B----4-:R-:W-:Y:S01]  /*1f0c0*/  VIADD R97, R99.reuse, UR5 ;  /* 0x0000000563617c36 */ /* 0x050fe20008000000 */
[----:B------:R-:W-:-:S02]  /*1f0d0*/  LEA.HI.X.SX32 R99, R99, R3, 0x1, P6 ;  /* 0x0000000363637211 */ /* 0x000fc400030f0eff */
[----:B------:R-:W-:-:S05]  /*1f0e0*/  PRMT R100, R123, 0x7610, R100 ;  /* 0x000076107b647816 */ /* 0x000fca0000000064 */
[----:B------:R2:W-:Y:S02]  /*1f0f0*/  @P2 STG.E.U16 desc[UR20][R98.64], R100 ;  /* 0x0000006462002986 */ /* 0x0005e4000c101514 */
[----:B--2---:R-:W-:Y:S02]  /*1f100*/  PRMT R100, R125, 0x7610, R100 ;  /* 0x000076107d647816 */ /* 0x004fe40000000064 */
[----:B------:R-:W2:Y:S01]  /*1f110*/  LDL.LU.S16 R125, [R1+0xd2] ;  /* 0x0000d200017d7983 */ /* 0x000ea20000300600 */
[C---:B------:R-:W-:Y:S02]  /*1f120*/  VIADD R96, R2.reuse, 0x46 ;  /* 0x0000004602607836 */ /* 0x040fe40000000000 */
[----:B------:R-:W-:Y:S01]  /*1f130*/  VIADD R98, R2, 0x47 ;  /* 0x0000004702627836 */ /* 0x000fe20000000000 */
[----:B------:R-:W4:Y:S02]  /*1f140*/  LDL.S16 R123, [R1+0xe0] ;  /* 0x0000e000017b7983 */ /* 0x000f240000100600 */
[----:B------:R-:W-:Y:S01]  /*1f150*/  ISETP.LT.AND P5, PT, R96, UR6, !P0 ;  /* 0x0000000660007c0c */ /* 0x000fe2000c7a1270 */
        /* <DEDUP_REMOVED lines=8> */
[----:B0-----:R-:W-:Y:S01]  /*1f1e0*/  VIADD R96, R2, 0x48 ;  /* 0x0000004802607836 */ /* 0x001fe20000000000 */
[----:B-----5:R-:W-:Y:S01]  /*1f1f0*/  PRMT R100, R121, 0x7610, R100 ;  /* 0x0000761079647816 */ /* 0x020fe20000000064 */
[C---:B------:R-:W-:Y:S01]  /*1f200*/  VIADD R97, R99.reuse, UR5 ;  /* 0x0000000563617c36 */ /* 0x040fe20008000000 */
[----:B------:R-:W-:Y:S02]  /*1f210*/  LEA.HI.X.SX32 R99, R99, R3, 0x1, P6 ;  /* 0x0000000363637211 */ /* 0x000fe400030f0eff */
[----:B------:R-:W-:Y:S01]  /*1f220*/  ISETP.LT.AND P3, PT, R96, UR7, !P0 ;  /* 0x0000000760007c0c */ /* 0x000fe2000c761270 */
[----:B------:R-:W0:Y:S01]  /*1f230*/  LDCU UR7, c[0x0][0x39c] ;  /* 0x00007380ff0777ac */ /* 0x000e220008000800 */
[----:B------:R-:W-:Y:S01]  /*1f240*/  LEA R96, P6, R97, R0, 0x1 ;  /* 0x0000000061607211 */ /* 0x000fe200078c08ff */
[----:B------:R5:W-:Y:S02]  /*1f250*/  @P1 STG.E.U16 desc[UR20][R98.64], R100 ;  /* 0x0000006462001986 */ /* 0x000be4000c101514 */
[----:B-----5:R-:W-:-:S02]  /*1f260*/  VIADD R98, R2, 0x49 ;  /* 0x0000004902627836 */ /* 0x020fc40000000000 */
[C---:B------:R-:W-:Y:S01]  /*1f270*/  VIADD R99, R97.reuse, UR5 ;  /* 0x0000000561637c36 */ /* 0x040fe20008000000 */
[-C--:B------:R-:W-:Y:S02]  /*1f280*/  LEA.HI.X.SX32 R97, R97, R3.reuse, 0x1, P6 ;  /* 0x0000000361617211 */ /* 0x080fe400030f0eff */
[----:B------:R-:W-:Y:S01]  /*1f290*/  ISETP.LT.AND P1, PT, R98, UR6, !P0 ;  /* 0x0000000662007c0c */ /* 0x000fe2000c721270 */
[----:B------:R-:W5:Y:S01]  /*1f2a0*/  LDCU UR6, c[0x0][0x39c] ;  /* 0x00007380ff0677ac */ /* 0x000f620008000800 */
        /* <DEDUP_REMOVED lines=18> */
[----:B-----5:R-:W-:-:S02]  /*1f3d0*/  ISETP.LT.AND P5, PT, R98, UR6, !P0 ;  /* 0x0000000662007c0c */ /* 0x020fc4000c7a1270 */
[----:B------:R-:W-:Y:S01]  /*1f3e0*/  LEA.HI.X.SX32 R97, R97, R3, 0x1, P6 ;  /* 0x0000000361617211 */ /* 0x000fe200030f0eff */
[----:B------:R-:W1:Y:S01]  /*1f3f0*/  LDCU UR6, c[0x0][0x39c] ;  /* 0x00007380ff0677ac */ /* 0x000e620008000800 */
[----:B------:R-:W-:-:S03]  /*1f400*/  LEA R98, P6, R99, R0, 0x1 ;  /* 0x0000000063627211 */ /* 0x000fc600078c08ff */
[----:B------:R5:W-:Y:S02]  /*1f410*/  @P2 STG.E.U16 desc[UR20][R96.64], R100 ;  /* 0x0000006460002986 */ /* 0x000be4000c101514 */
[----:B-----5:R-:W-:Y:S01]  /*1f420*/  VIADD R96, R2, 0x4c ;  /* 0x0000004c02607836 */ /* 0x020fe20000000000 */
[----:B----4-:R-:W-:Y:S01]  /*1f430*/  PRMT R100, R123, 0x7610, R100 ;  /* 0x000076107b647816 */ /* 0x010fe20000000064 */
        /* <DEDUP_REMOVED lines=358> */
[C---:B-----5:R-:W-:Y:S01]  /*20aa0*/  VIADD R97, R99.reuse, UR5 ;  /* 0x0000000563617c36 */ /* 0x060fe20008000000 */
[----:B------:R-:W-:Y:S01]  /*20ab0*/  LEA.HI.X.SX32 R99, R99, R3, 0x1, P6 ;  /* 0x0000000363637211 */ /* 0x000fe200030f0eff */
[----:B------:R-:W-:Y:S01]  /*20ac0*/  VIADD R96, R2, 0x74 ;  /* 0x0000007402607836 */ /* 0x000fe20000000000 */
[----:B----4-:R-:W-:-:S04]  /*20ad0*/  PRMT R100, R122, 0x7610, R100 ;  /* 0x000076107a647816 */ /* 0x010fc80000000064 */
[----:B------:R-:W-:Y:S01]  /*20ae0*/  ISETP.LT.AND P2, PT, R96, UR7, !P0 ;  /* 0x0000000760007c0c */ /* 0x000fe2000c741270 */
[----:B------:R4:W-:Y:S01]  /*20af0*/  @P3 STG.E.U16 desc[UR20][R98.64], R100 ;  /* 0x0000006462003986 */ /* 0x0009e2000c101514 */
[CC--:B------:R-:W-:Y:S01]  /*20b00*/  LEA R96, P6, R97.reuse, R0.reuse, 0x1 ;  /* 0x0000000061607211 */ /* 0x0c0fe200078c08ff */
[----:B------:R-:W5:Y:S01]  /*20b10*/  LDCU UR7, c[0x0][0x39c] ;  /* 0x00007380ff0777ac */ /* 0x000f620008000800 */
[----:B----4-:R-:W-:Y:S02]  /*20b20*/  VIADD R98, R2, 0x75 ;  /* 0x0000007502627836 */ /* 0x010fe40000000000 */
[C---:B------:R-:W-:Y:S01]  /*20b30*/  VIADD R99, R97.reuse, UR5 ;  /* 0x0000000561637c36 */ /* 0x040fe20008000000 */
[-C--:B------:R-:W-:Y:S02]  /*20b40*/  LEA.HI.X.SX32 R97, R97, R3.reuse, 0x1, P6 ;  /* 0x0000000361617211 */ /* 0x080fe400030f0eff */
[----:B0-----:R-:W-:Y:S01]  /*20b50*/  ISETP.LT.AND P3, PT, R98, UR4, !P0 ;  /* 0x0000000462007c0c */ /* 0x001fe2000c761270 */
[C---:B------:R-:W-:Y:S01]  /*20b60*/  VIADD R101, R99.reuse, UR5 ;  /* 0x0000000563657c36 */ /* 0x040fe20008000000 */
[C---:B------:R-:W-:Y:S01]  /*20b70*/  LEA R98, P6, R99.reuse, R0, 0x1 ;  /* 0x0000000063627211 */ /* 0x040fe200078c08ff */
[----:B------:R-:W-:Y:S01]  /*20b80*/  VIADD R102, R2, 0x76 ;  /* 0x0000007602667836 */ /* 0x000fe20000000000 */
[----:B------:R-:W0:Y:S02]  /*20b90*/  LDCU UR4, c[0x0][0x39c] ;  /* 0x00007380ff0477ac */ /* 0x000e240008000800 */
[----:B------:R-:W-:-:S02]  /*20ba0*/  LEA.HI.X.SX32 R99, R99, R3, 0x1, P6 ;  /* 0x0000000363637211 */ /* 0x000fc400030f0eff */
[----:B---3--:R-:W-:Y:S02]  /*20bb0*/  PRMT R100, R124, 0x7610, R100 ;  /* 0x000076107c647816 */ /* 0x008fe40000000064 */
[----:B------:R-:W3:Y:S04]  /*20bc0*/  LDL.LU.S16 R124, [R1+0x1de] ;  /* 0x0001de00017c7983 */ /* 0x000ee80000300600 */
[----:B------:R4:W-:Y:S04]  /*20bd0*/  @P1 STG.E.U16 desc[UR20][R96.64], R100 ;  /* 0x0000006460001986 */ /* 0x0009e8000c101514 */
[----:B------:R-:W3:Y:S01]  /*20be0*/  LDL.S16 R122, [R1+0x1e0] ;  /* 0x0001e000017a7983 */ /* 0x000ee20000100600 */
[----:B----4-:R-:W-:-:S05]  /*20bf0*/  PRMT R97, R123, 0x7610, R97 ;  /* 0x000076107b617816 */ /* 0x010fca0000000061 */
[----:B------:R2:W-:Y:S02]  /*20c00*/  @P4 STG.E.U16 desc[UR20][R98.64], R97 ;  /* 0x0000006162004986 */ /* 0x0005e4000c101514 */
[----:B--2---:R-:W-:Y:S02]  /*20c10*/  PRMT R99, R125, 0x7610, R99 ;  /* 0x000076107d637816 */ /* 0x004fe40000000063 */
[----:B------:R-:W2:Y:S01]  /*20c20*/  LDL.LU.S16 R125, [R1+0x1e2] ;  /* 0x0001e200017d7983 */ /* 0x000ea20000300600 */
[----:B-1----:R-:W-:Y:S01]  /*20c30*/  ISETP.LT.AND P1, PT, R102, UR6, !P0 ;  /* 0x0000000666007c0c */ /* 0x002fe2000c721270 */
[C---:B------:R-:W-:Y:S01]  /*20c40*/  VIADD R102, R101.reuse, UR5 ;  /* 0x0000000565667c36 */ /* 0x040fe20008000000 */
[CC--:B------:R-:W-:Y:S01]  /*20c50*/  LEA R96, P6, R101.reuse, R0.reuse, 0x1 ;  /* 0x0000000065607211 */ /* 0x0c0fe200078c08ff */
[C---:B------:R-:W-:Y:S01]  /*20c60*/  VIADD R100, R2.reuse, 0x78 ;  /* 0x0000007802647836 */ /* 0x040fe20000000000 */
[----:B------:R-:W4:Y:S01]  /*20c70*/  LDL.S16 R123, [R1+0x1e4] ;  /* 0x0001e400017b7983 */ /* 0x000f220000100600 */
[----:B------:R-:W-:Y:S01]  /*20c80*/  VIADD R103, R2, 0x77 ;  /* 0x0000007702677836 */ /* 0x000fe20000000000 */
[-C--:B------:R-:W-:Y:S01]  /*20c90*/  LEA.HI.X.SX32 R97, R101, R3.reuse, 0x1, P6 ;  /* 0x0000000365617211 */ /* 0x080fe200030f0eff */
[C---:B------:R-:W-:Y:S01]  /*20ca0*/  VIADD R101, R102.reuse, UR5 ;  /* 0x0000000566657c36 */ /* 0x040fe20008000000 */
[----:B------:R-:W-:Y:S01]  /*20cb0*/  LEA R98, P6, R102, R0, 0x1 ;  /* 0x0000000066627211 */ /* 0x000fe200078c08ff */
[----:B------:R-:W1:Y:S02]  /*20cc0*/  LDCU UR6, c[0x0][0x39c] ;  /* 0x00007380ff0677ac */ /* 0x000e640008000800 */
[----:B------:R1:W-:Y:S01]  /*20cd0*/  @P5 STG.E.U16 desc[UR20][R96.64], R99 ;  /* 0x0000006360005986 */ /* 0x0003e2000c101514 */
[----:B-----5:R-:W-:Y:S01]  /*20ce0*/  ISETP.LT.AND P5, PT, R100, UR7, !P0 ;  /* 0x0000000764007c0c */ /* 0x020fe2000c7a1270 */
[----:B------:R-:W-:Y:S01]  /*20cf0*/  VIADD R100, R101, UR5 ;  /* 0x0000000565647c36 */ /* 0x000fe20008000000 */
[----:B0-----:R-:W-:Y:S01]  /*20d00*/  ISETP.LT.AND P4, PT, R103, UR4, !P0 ;  /* 0x0000000467007c0c */ /* 0x001fe2000c781270 */
[----:B------:R-:W0:Y:S01]  /*20d10*/  LDCU UR4, c[0x0][0x39c] ;  /* 0x00007380ff0477ac */ /* 0x000e220008000800 */
[----:B------:R-:W5:Y:S01]  /*20d20*/  LDCU UR7, c[0x0][0x39c] ;  /* 0x00007380ff0777ac */ /* 0x000f620008000800 */
[----:B-1----:R-:W-:-:S02]  /*20d30*/  LEA.HI.X.SX32 R99, R102, R3, 0x1, P6 ;  /* 0x0000000366637211 */ /* 0x002fc400030f0eff */
[----:B------:R-:W-:Y:S02]  /*20d40*/  PRMT R97, R121, 0x7610, R97 ;  /* 0x0000761079617816 */ /* 0x000fe40000000061 */
[----:B------:R-:W-:-:S03]  /*20d50*/  LEA R96, P6, R101, R0, 0x1 ;  /* 0x0000000065607211 */ /* 0x000fc600078c08ff */
[----:B------:R1:W-:Y:S02]  /*20d60*/  @P2 STG.E.U16 desc[UR20][R98.64], R97 ;  /* 0x0000006162002986 */ /* 0x0003e4000c101514 */
[-C--:B-1----:R-:W-:Y:S02]  /*20d70*/  LEA.HI.X.SX32 R97, R101, R3.reuse, 0x1, P6 ;  /* 0x0000000365617211 */ /* 0x082fe400030f0eff */
[----:B------:R-:W-:Y:S02]  /*20d80*/  LEA R98, P6, R100, R0, 0x1 ;  /* 0x0000000064627211 */ /* 0x000fe400078c08ff */
[----:B---3--:R-:W-:Y:S02]  /*20d90*/  PRMT R99, R124, 0x7610, R99 ;  /* 0x000076107c637816 */ /* 0x008fe40000000063 */
[----:B------:R-:W3:Y:S04]  /*20da0*/  LDL.LU.S16 R124, [R1+0x1e6] ;  /* 0x0001e600017c7983 */ /* 0x000ee80000300600 */
[----:B------:R1:W-:Y:S04]  /*20db0*/  @P3 STG.E.U16 desc[UR20][R96.64], R99 ;  /* 0x0000006360003986 */ /* 0x0003e8000c101514 */
[----:B------:R-:W5:Y:S01]  /*20dc0*/  LDL.S16 R121, [R1+0x1e8] ;  /* 0x0001e80001797983 */ /* 0x000f620000100600 */
[----:B-1----:R-:W-:-:S02]  /*20dd0*/  LEA.HI.X.SX32 R99, R100, R3, 0x1, P6 ;  /* 0x0000000364637211 */ /* 0x002fc400030f0eff */
[----:B------:R-:W-:-:S05]  /*20de0*/  PRMT R97, R122, 0x7610, R97 ;  /* 0x000076107a617816 */ /* 0x000fca0000000061 */
[----:B------:R2:W-:Y:S02]  /*20df0*/  @P1 STG.E.U16 desc[UR20][R98.64], R97 ;  /* 0x0000006162001986 */ /* 0x0005e4000c101514 */
[----:B--2---:R-:W-:Y:S02]  /*20e00*/  PRMT R99, R125, 0x7610, R99 ;  /* 0x000076107d637816 */ /* 0x004fe40000000063 */
[----:B------:R-:W2:Y:S01]  /*20e10*/  LDL.LU.S16 R125, [R1+0x1ea] ;  /* 0x0001ea00017d7983 */ /* 0x000ea20000300600 */
[----:B------:R-:W-:Y:S02]  /*20e20*/  VIADD R101, R100, UR5 ;  /* 0x0000000564657c36 */ /* 0x000fe40008000000 */
[----:B------:R-:W-:Y:S01]  /*20e30*/  VIADD R102, R2, 0x79 ;  /* 0x0000007902667836 */ /* 0x000fe20000000000 */
[----:B------:R-:W2:Y:S01]  /*20e40*/  LDL.S16 R122, [R1+0x1ec] ;  /* 0x0001ec00017a7983 */ /* 0x000ea20000100600 */
[C---:B------:R-:W-:Y:S01]  /*20e50*/  VIADD R100, R101.reuse, UR5 ;  /* 0x0000000565647c36 */ /* 0x040fe20008000000 */
[----:B------:R-:W-:-:S04]  /*20e60*/  LEA R96, P6, R101, R0, 0x1 ;  /* 0x0000000065607211 */ /* 0x000fc800078c08ff */
[-C--:B------:R-:W-:Y:S01]  /*20e70*/  LEA.HI.X.SX32 R97, R101, R3.reuse, 0x1, P6 ;  /* 0x0000000365617211 */ /* 0x080fe200030f0eff */
[C---:B------:R-:W-:Y:S01]  /*20e80*/  VIADD R101, R100.reuse, UR5 ;  /* 0x0000000564657c36 */ /* 0x040fe20008000000 */
[----:B------:R-:W-:Y:S02]  /*20e90*/  LEA R98, P6, R100, R0, 0x1 ;  /* 0x0000000064627211 */ /* 0x000fe400078c08ff */
[----:B------:R-:W-:Y:S01]  /*20ea0*/  ISETP.LT.AND P2, PT, R102, UR6, !P0 ;  /* 0x0000000666007c0c */ /* 0x000fe2000c741270 */
[----:B------:R-:W-:Y:S01]  /*20eb0*/  VIADD R102, R2, 0x7a ;  /* 0x0000007a02667836 */ /* 0x000fe20000000000 */
[----:B------:R1:W-:Y:S01]  /*20ec0*/  @P4 STG.E.U16 desc[UR20][R96.64], R99 ;  /* 0x0000006360004986 */ /* 0x0003e2000c101514 */
[----:B------:R-:W2:Y:S03]  /*20ed0*/  LDCU UR6, c[0x0][0x39c] ;  /* 0x00007380ff0677ac */ /* 0x000ea60008000800 */
[----:B0-----:R-:W-:Y:S01]  /*20ee0*/  ISETP.LT.AND P3, PT, R102, UR4, !P0 ;  /* 0x0000000466007c0c */ /* 0x001fe2000c761270 */
[----:B------:R-:W0:Y:S01]  /*20ef0*/  LDCU UR4, c[0x0][0x39c] ;  /* 0x00007380ff0477ac */ /* 0x000e220008000800 */
[----:B-1----:R-:W-:-:S02]  /*20f00*/  LEA.HI.X.SX32 R99, R100, R3, 0x1, P6 ;  /* 0x0000000364637211 */ /* 0x002fc400030f0eff */
[----:B----4-:R-:W-:Y:S01]  /*20f10*/  PRMT R97, R123, 0x7610, R97 ;  /* 0x000076107b617816 */ /* 0x010fe20000000061 */
[C---:B------:R-:W-:Y:S01]  /*20f20*/  VIADD R100, R101.reuse, UR5 ;  /* 0x0000000565647c36 */ /* 0x040fe20008000000 */
[CC--:B------:R-:W-:Y:S01]  /*20f30*/  LEA R96, P6, R101.reuse, R0.reuse, 0x1 ;  /* 0x0000000065607211 */ /* 0x0c0fe200078c08ff */
[----:B------:R-:W4:Y:S04]  /*20f40*/  LDL.LU.S16 R123, [R1+0x1ee] ;  /* 0x0001ee00017b7983 */ /* 0x000f280000300600 */
[----:B------:R1:W-:Y:S02]  /*20f50*/  @P5 STG.E.U16 desc[UR20][R98.64], R97 ;  /* 0x0000006162005986 */ /* 0x0003e4000c101514 */
[----:B-1----:R-:W-:Y:S02]  /*20f60*/  LEA.HI.X.SX32 R97, R101, R3, 0x1, P6 ;  /* 0x0000000365617211 */ /* 0x002fe400030f0eff */
[----:B------:R-:W-:-:S02]  /*20f70*/  LEA R98, P6, R100, R0, 0x1 ;  /* 0x0000000064627211 */ /* 0x000fc400078c08ff */
[----:B---3--:R-:W-:Y:S02]  /*20f80*/  PRMT R99, R124, 0x7610, R99 ;  /* 0x000076107c637816 */ /* 0x008fe40000000063 */
[----:B------:R-:W3:Y:S04]  /*20f90*/  LDL.S16 R124, [R1+0x1f0] ;  /* 0x0001f000017c7983 */ /* 0x000ee80000100600 */
[----:B------:R1:W-:Y:S02]  /*20fa0*/  @P2 STG.E.U16 desc[UR20][R96.64], R99 ;  /* 0x0000006360002986 */ /* 0x0003e4000c101514 */
[----:B-1----:R-:W-:Y:S02]  /*20fb0*/  LEA.HI.X.SX32 R99, R100, R3, 0x1, P6 ;  /* 0x0000000364637211 */ /* 0x002fe400030f0eff */
[----:B-----5:R-:W-:-:S05]  /*20fc0*/  PRMT R97, R121, 0x7610, R97 ;  /* 0x0000761079617816 */ /* 0x020fca0000000061 */
[----:B------:R2:W-:Y:S02]  /*20fd0*/  @P3 STG.E.U16 desc[UR20][R98.64], R97 ;  /* 0x0000006162003986 */ /* 0x0005e4000c101514 */
[----:B--2---:R-:W-:Y:S02]  /*20fe0*/  PRMT R99, R125, 0x7610, R99 ;  /* 0x000076107d637816 */ /* 0x004fe40000000063 */
[----:B------:R-:W2:Y:S01]  /*20ff0*/  LDL.LU.S16 R125, [R1+0x1f2] ;  /* 0x0001f200017d7983 */ /* 0x000ea20000300600 */
[----:B------:R-:W-:-:S05]  /*21000*/  VIADD R102, R2, 0x7b ;  /* 0x0000007b02667836 */ /* 0x000fca0000000000 */
[----:B------:R-:W-:Y:S01]  /*21010*/  ISETP.LT.AND P1, PT, R102, UR6, !P0 ;  /* 0x0000000666007c0c */ /* 0x000fe2000c721270 */
[----:B------:R-:W-:Y:S01]  /*21020*/  VIADD R102, R2, 0x7c ;  /* 0x0000007c02667836 */ /* 0x000fe20000000000 */
[----:B------:R-:W1:Y:S04]  /*21030*/  LDCU UR6, c[0x0][0x39c] ;  /* 0x00007380ff0677ac */ /* 0x000e680008000800 */
[----:B------:R-:W-:Y:S01]  /*21040*/  ISETP.LT.AND P4, PT, R102, UR7, !P0 ;  /* 0x0000000766007c0c */ /* 0x000fe2000c781270 */
[----:B------:R-:W-:Y:S01]  /*21050*/  VIADD R102, R2, 0x7d ;  /* 0x0000007d02667836 */ /* 0x000fe20000000000 */
[----:B------:R-:W5:Y:S04]  /*21060*/  LDCU UR7, c[0x0][0x39c] ;  /* 0x00007380ff0777ac */ /* 0x000f680008000800 */
[----:B0-----:R-:W-:Y:S01]  /*21070*/  ISETP.LT.AND P5, PT, R102, UR4, !P0 ;  /* 0x0000000466007c0c */ /* 0x001fe2000c7a1270 */
[----:B------:R-:W0:Y:S01]  /*21080*/  LDCU UR4, c[0x0][0x39c] ;  /* 0x00007380ff0477ac */ /* 0x000e220008000800 */
[----:B------:R-:W-:-:S02]  /*21090*/  VIADD R102, R2, 0x7e ;  /* 0x0000007e02667836 */ /* 0x000fc40000000000 */
[----:B------:R-:W-:-:S03]  /*210a0*/  VIADD R101, R100, UR5 ;  /* 0x0000000564657c36 */ /* 0x000fc60008000000 */
[----:B-1----:R-:W-:Y:S01]  /*210b0*/  ISETP.LT.AND P2, PT, R102, UR6, !P0 ;  /* 0x0000000666007c0c */ /* 0x002fe2000c741270 */
[----:B------:R-:W1:Y:S01]  /*210c0*/  LDCU UR6, c[0x0][0x39c] ;  /* 0x00007380ff0677ac */ /* 0x000e620008000800 */
[----:B------:R-:W-:Y:S01]  /*210d0*/  VIADD R102, R2, 0x7f ;  /* 0x0000007f02667836 */ /* 0x000fe20000000000 */
[C---:B------:R-:W-:Y:S01]  /*210e0*/  LEA R96, P6, R101.reuse, R0, 0x1 ;  /* 0x0000000065607211 */ /* 0x040fe200078c08ff */
[----:B------:R-:W-:-:S03]  /*210f0*/  VIADD R100, R101, UR5 ;  /* 0x0000000565647c36 */ /* 0x000fc60008000000 */
[-C--:B------:R-:W-:Y:S02]  /*21100*/  LEA.HI.X.SX32 R97, R101, R3.reuse, 0x1, P6 ;  /* 0x0000000365617211 */ /* 0x080fe400030f0eff */
[----:B------:R-:W-:Y:S02]  /*21110*/  LEA R98, P6, R100, R0, 0x1 ;  /* 0x0000000064627211 */ /* 0x000fe400078c08ff */
[----:B0-----:R-:W-:Y:S01]  /*21120*/  ISETP.LT.AND P3, PT, R102, UR4, !P0 ;  /* 0x0000000466007c0c */ /* 0x001fe2000c761270 */
[----:B------:R-:W-:Y:S01]  /*21130*/  VIADD R102, R2, 0x80 ;  /* 0x0000008002667836 */ /* 0x000fe20000000000 */
[----:B------:R0:W-:Y:S01]  /*21140*/  @P1 STG.E.U16 desc[UR20][R96.64], R99 ;  /* 0x0000006360001986 */ /* 0x0001e2000c101514 */
[----:B------:R-:W1:Y:S03]  /*21150*/  LDCU UR4, c[0x0][0x39c] ;  /* 0x00007380ff0477ac */ /* 0x000e660008000800 */
[----:B-----5:R-:W-:Y:S01]  /*21160*/  ISETP.LT.AND P1, PT, R102, UR7, !P0 ;  /* 0x0000000766007c0c */ /* 0x020fe2000c721270 */
[----:B------:R-:W-:Y:S01]  /*21170*/  VIADD R102, R2, 0x81 ;  /* 0x0000008102667836 */ /* 0x000fe20000000000 */
[----:B------:R-:W5:Y:S01]  /*21180*/  LDCU UR7, c[0x0][0x39c] ;  /* 0x00007380ff0777ac */ /* 0x000f620008000800 */
[C---:B------:R-:W-:Y:S01]  /*21190*/  VIADD R101, R100.reuse, UR5 ;  /* 0x0000000564657c36 */ /* 0x040fe20008000000 */
[----:B0-----:R-:W-:-:S02]  /*211a0*/  LEA.HI.X.SX32 R99, R100, R3, 0x1, P6 ;  /* 0x0000000364637211 */ /* 0x001fc400030f0eff */
[----:B------:R-:W-:Y:S02]  /*211b0*/  PRMT R97, R122, 0x7610, R97 ;  /* 0x000076107a617816 */ /* 0x000fe40000000061 */
[----:B------:R-:W-:-:S03]  /*211c0*/  LEA R96, P6, R101, R0, 0x1 ;  /* 0x0000000065607211 */ /* 0x000fc600078c08ff */
[----:B------:R0:W-:Y:S01]  /*211d0*/  @P4 STG.E.U16 desc[UR20][R98.64], R97 ;  /* 0x0000006162004986 */ /* 0x0001e2000c101514 */
[----:B-1----:R-:W-:Y:S01]  /*211e0*/  ISETP.LT.AND P4, PT, R102, UR6, !P0 ;  /* 0x0000000666007c0c */ /* 0x002fe2000c781270 */
[----:B------:R-:W1:Y:S01]  /*211f0*/  LDCU UR6, c[0x0][0x39c] ;  /* 0x00007380ff0677ac */ /* 0x000e620008000800 */
[C---:B------:R-:W-:Y:S02]  /*21200*/  VIADD R100, R101.reuse, UR5 ;  /* 0x0000000565647c36 */ /* 0x040fe40008000000 */
[----:B------:R-:W-:Y:S01]  /*21210*/  VIADD R102, R2, 0x82 ;  /* 0x0000008202667836 */ /* 0x000fe20000000000 */
[----:B0-----:R-:W-:Y:S02]  /*21220*/  LEA.HI.X.SX32 R97, R101, R3, 0x1, P6 ;  /* 0x0000000365617211 */ /* 0x001fe400030f0eff */
[----:B----4-:R-:W-:Y:S01]  /*21230*/  PRMT R99, R123, 0x7610, R99 ;  /* 0x000076107b637816 */ /* 0x010fe20000000063 */
[C---:B------:R-:W-:Y:S01]  /*21240*/  VIADD R101, R100.reuse, UR5 ;  /* 0x0000000564657c36 */ /* 0x040fe20008000000 */
[----:B------:R-:W-:-:S03]  /*21250*/  LEA R98, P6, R100, R0, 0x1 ;  /* 0x0000000064627211 */ /* 0x000fc600078c08ff */
[----:B------:R0:W-:Y:S01]  /*21260*/  @P5 STG.E.U16 desc[UR20][R96.64], R99 ;  /* 0x0000006360005986 */ /* 0x0001e2000c101514 */
[----:B------:R-:W-:Y:S01]  /*21270*/  ISETP.LT.AND P5, PT, R102, UR4, !P0 ;  /* 0x0000000466007c0c */ /* 0x000fe2000c7a1270 */
[----:B------:R-:W4:Y:S01]  /*21280*/  LDCU UR4, c[0x0][0x39c] ;  /* 0x00007380ff0477ac */ /* 0x000f220008000800 */
[----:B------:R-:W-:Y:S01]  /*21290*/  VIADD R102, R2, 0x83 ;  /* 0x0000008302667836 */ /* 0x000fe20000000000 */
[----:B0-----:R-:W-:Y:S01]  /*212a0*/  LEA.HI.X.SX32 R99, R100, R3, 0x1, P6 ;  /* 0x0000000364637211 */ /* 0x001fe200030f0eff */
[C---:B------:R-:W-:Y:S01]  /*212b0*/  VIADD R100, R101.reuse, UR5 ;  /* 0x0000000565647c36 */ /* 0x040fe20008000000 */
[----:B------:R-:W-:Y:S02]  /*212c0*/  LEA R96, P6, R101, R0, 0x1 ;  /* 0x0000000065607211 */ /* 0x000fe400078c08ff */
[----:B---3--:R-:W-:-:S05]  /*212d0*/  PRMT R97, R124, 0x7610, R97 ;  /* 0x000076107c617816 */ /* 0x008fca0000000061 */
[----:B------:R0:W-:Y:S01]  /*212e0*/  @P2 STG.E.U16 desc[UR20][R98.64], R97 ;  /* 0x0000006162002986 */ /* 0x0001e2000c101514 */
[----:B-1----:R-:W-:Y:S01]  /*212f0*/  ISETP.LT.AND P2, PT, R102, UR6, !P0 ;  /* 0x0000000666007c0c */ /* 0x002fe2000c741270 */
[----:B------:R-:W-:Y:S01]  /*21300*/  VIADD R102, R2, 0x84 ;  /* 0x0000008402667836 */ /* 0x000fe20000000000 */
[----:B------:R-:W1:Y:S01]  /*21310*/  LDCU UR6, c[0x0][0x39c] ;  /* 0x00007380ff0677ac */ /* 0x000e620008000800 */
[----:B0-----:R-:W-:Y:S02]  /*21320*/  LEA.HI.X.SX32 R97, R101, R3, 0x1, P6 ;  /* 0x0000000365617211 */ /* 0x001fe400030f0eff */
[C---:B------:R-:W-:Y:S01]  /*21330*/  LEA R98, P6, R100.reuse, R0, 0x1 ;  /* 0x0000000064627211 */ /* 0x040fe200078c08ff */
[----:B------:R-:W-:Y:S01]  /*21340*/  VIADD R101, R100, UR5 ;  /* 0x0000000564657c36 */ /* 0x000fe20008000000 */
[----:B------:R-:W-:Y:S02]  /*21350*/  PRMT R103, R69, 0x7632, R103 ;  /* 0x0000763245677816 */ /* 0x000fe40000000067 */
[----:B--2---:R-:W-:-:S05]  /*21360*/  PRMT R99, R125, 0x7610, R99 ;  /* 0x000076107d637816 */ /* 0x004fca0000000063 */
[----:B------:R0:W-:Y:S01]  /*21370*/  @P3 STG.E.U16 desc[UR20][R96.64], R99 ;  /* 0x0000006360003986 */ /* 0x0001e2000c101514 */
[----:B-----5:R-:W-:Y:S01]  /*21380*/  ISETP.LT.AND P3, PT, R102, UR7, !P0 ;  /* 0x0000000766007c0c */ /* 0x020fe2000c761270 */
[----:B------:R-:W-:Y:S01]  /*21390*/  VIADD R102, R2, 0x85 ;  /* 0x0000008502667836 */ /* 0x000fe20000000000 */
[----:B------:R-:W2:Y:S01]  /*213a0*/  LDCU UR7, c[0x0][0x39c] ;  /* 0x00007380ff0777ac */ /* 0x000ea20008000800 */
[----:B0-----:R-:W-:Y:S02]  /*213b0*/  LEA.HI.X.SX32 R99, R100, R3, 0x1, P6 ;  /* 0x0000000364637211 */ /* 0x001fe400030f0eff */
[----:B------:R-:W-:Y:S01]  /*213c0*/  PRMT R97, R68, 0x7610, R97 ;  /* 0x0000761044617816 */ /* 0x000fe20000000061 */
[C---:B------:R-:W-:Y:S01]  /*213d0*/  VIADD R100, R101.reuse, UR5 ;  /* 0x0000000565647c36 */ /* 0x040fe20008000000 */
[----:B------:R-:W-:-:S03]  /*213e0*/  LEA R96, P6, R101, R0, 0x1 ;  /* 0x0000000065607211 */ /* 0x000fc600078c08ff */
[----:B------:R0:W-:Y:S01]  /*213f0*/  @P1 STG.E.U16 desc[UR20][R98.64], R97 ;  /* 0x0000006162001986 */ /* 0x0001e2000c101514 */
[----:B----4-:R-:W-:Y:S01]  /*21400*/  ISETP.LT.AND P1, PT, R102, UR4, !P0 ;  /* 0x0000000466007c0c */ /* 0x010fe2000c721270 */
[----:B------:R-:W3:Y:S01]  /*21410*/  LDCU UR4, c[0x0][0x39c] ;  /* 0x00007380ff0477ac */ /* 0x000ee20008000800 */
[-C--:B0-----:R-:W-:Y:S02]  /*21420*/  LEA.HI.X.SX32 R97, R101, R3.reuse, 0x1, P6 ;  /* 0x0000000365617211 */ /* 0x081fe400030f0eff */
[----:B------:R-:W-:Y:S01]  /*21430*/  PRMT R99, R68, 0x7632, R99 ;  /* 0x0000763244637816 */ /* 0x000fe20000000063 */
[C---:B------:R-:W-:Y:S01]  /*21440*/  VIADD R68, R100.reuse, UR5 ;  /* 0x0000000564447c36 */ /* 0x040fe20008000000 */
[-C--:B------:R-:W-:Y:S01]  /*21450*/  LEA R98, P6, R100, R0.reuse, 0x1 ;  /* 0x0000000064627211 */ /* 0x080fe200078c08ff */
[C---:B------:R-:W-:Y:S02]  /*21460*/  VIADD R101, R2.reuse, 0x86 ;  /* 0x0000008602657836 */ /* 0x040fe40000000000 */
[----:B------:R0:W-:Y:S03]  /*21470*/  @P4 STG.E.U16 desc[UR20][R96.64], R99 ;  /* 0x0000006360004986 */ /* 0x0001e6000c101514 */
[----:B-1----:R-:W-:Y:S01]  /*21480*/  ISETP.LT.AND P4, PT, R101, UR6, !P0 ;  /* 0x0000000665007c0c */ /* 0x002fe2000c781270 */
[----:B------:R-:W-:Y:S01]  /*21490*/  VIADD R101, R2, 0x87 ;  /* 0x0000008702657836 */ /* 0x000fe20000000000 */
[----:B------:R-:W1:Y:S01]  /*214a0*/  LDCU UR6, c[0x0][0x39c] ;  /* 0x00007380ff0677ac */ /* 0x000e620008000800 */
[----:B0-----:R-:W-:Y:S01]  /*214b0*/  LEA.HI.X.SX32 R99, R100, R3, 0x1, P6 ;  /* 0x0000000364637211 */ /* 0x001fe200030f0eff */
[C---:B------:R-:W-:Y:S01]  /*214c0*/  VIADD R100, R68.reuse, UR5 ;  /* 0x0000000544647c36 */ /* 0x040fe20008000000 */
[----:B------:R-:W-:-:S04]  /*214d0*/  LEA R96, P6, R68, R0, 0x1 ;  /* 0x0000000044607211 */ /* 0x000fc800078c08ff */
[-C--:B------:R-:W-:Y:S02]  /*214e0*/  LEA.HI.X.SX32 R97, R68, R3.reuse, 0x1, P6 ;  /* 0x0000000344617211 */ /* 0x080fe400030f0eff */
[CC--:B------:R-:W-:Y:S01]  /*214f0*/  LEA R68, P6, R100.reuse, R0.reuse, 0x1 ;  /* 0x0000000064447211 */ /* 0x0c0fe200078c08ff */
[----:B------:R0:W-:Y:S01]  /*21500*/  @P5 STG.E.U16 desc[UR20][R98.64], R69 ;  /* 0x0000004562005986 */ /* 0x0001e2000c101514 */
[----:B---3--:R-:W-:Y:S01]  /*21510*/  ISETP.LT.AND P5, PT, R101, UR4, !P0 ;  /* 0x0000000465007c0c */ /* 0x008fe2000c7a1270 */
[C---:B------:R-:W-:Y:S01]  /*21520*/  VIADD R101, R100.reuse, UR5 ;  /* 0x0000000564657c36 */ /* 0x040fe20008000000 */
[----:B------:R-:W3:Y:S01]  /*21530*/  LDCU UR4, c[0x0][0x39c] ;  /* 0x00007380ff0477ac */ /* 0x000ee20008000800 */
[----:B------:R4:W-:Y:S01]  /*21540*/  @P2 STG.E.U16 desc[UR20][R96.64], R103 ;  /* 0x0000006760002986 */ /* 0x0009e2000c101514 */
[----:B0-----:R-:W-:Y:S02]  /*21550*/  LEA.HI.X.SX32 R69, R100, R3, 0x1, P6 ;  /* 0x0000000364457211 */ /* 0x001fe400030f0eff */
[----:B----4-:R-:W-:Y:S01]  /*21560*/  PRMT R97, R89, 0x7610, R97 ;  /* 0x0000761059617816 */ /* 0x010fe20000000061 */
[C---:B------:R-:W-:Y:S01]  /*21570*/  VIADD R98, R101.reuse, UR5 ;  /* 0x0000000565627c36 */ /* 0x040fe20008000000 */
[----:B------:R-:W4:Y:S01]  /*21580*/  LDL.LU R89, [R1+0x6cc] ;  /* 0x0006cc0001597983 */ /* 0x000f220000300800 */
[----:B------:R-:W-:-:S03]  /*21590*/  LEA R96, P6, R101, R0, 0x1 ;  /* 0x0000000065607211 */ /* 0x000fc600078c08ff */
[----:B------:R0:W-:Y:S01]  /*215a0*/  @P3 STG.E.U16 desc[UR20][R68.64], R97 ;  /* 0x0000006144003986 */ /* 0x0001e2000c101514 */
[----:B------:R-:W-:Y:S01]  /*215b0*/  VIADD R99, R2, 0x89 ;  /* 0x0000008902637836 */ /* 0x000fe20000000000 */
[----:B0-----:R-:W-:Y:S02]  /*215c0*/  PRMT R69, R88, 0x7610, R69 ;  /* 0x0000761058457816 */ /* 0x001fe40000000045 */
[----:B------:R-:W5:Y:S01]  /*215d0*/  LDL.LU R88, [R1+0x6c8] ;  /* 0x0006c80001587983 */ /* 0x000f620000300800 */
[-C--:B------:R-:W-:Y:S02]  /*215e0*/  LEA.HI.X.SX32 R97, R101, R3.reuse, 0x1, P6 ;  /* 0x0000000365617211 */ /* 0x080fe400030f0eff */
[C---:B------:R-:W-:Y:S02]  /*215f0*/  LEA R68, P6, R98.reuse, R0, 0x1 ;  /* 0x0000000062447211 */ /* 0x040fe400078c08ff */
[----:B-1----:R-:W-:Y:S01]  /*21600*/  ISETP.LT.AND P3, PT, R99, UR6, !P0 ;  /* 0x0000000663007c0c */ /* 0x002fe2000c761270 */
[----:B------:R0:W-:Y:S01]  /*21610*/  @P1 STG.E.U16 desc[UR20][R96.64], R69 ;  /* 0x0000004560001986 */ /* 0x0001e2000c101514 */
[----:B------:R-:W-:Y:S01]  /*21620*/  VIADD R99, R98, UR5 ;  /* 0x0000000562637c36 */ /* 0x000fe20008000000 */
[----:B------:R-:W1:Y:S01]  /*21630*/  LDCU UR6, c[0x0][0x39c] ;  /* 0x00007380ff0677ac */ /* 0x000e620008000800 */
[----:B------:R-:W-:Y:S01]  /*21640*/  VIADD R102, R2, 0x88 ;  /* 0x0000008802667836 */ /* 0x000fe20000000000 */
[----:B0-----:R-:W-:-:S02]  /*21650*/  LEA.HI.X.SX32 R69, R98, R3, 0x1, P6 ;  /* 0x0000000362457211 */ /* 0x001fc400030f0eff */
[----:B------:R-:W-:Y:S01]  /*21660*/  PRMT R97, R91, 0x7610, R97 ;  /* 0x000076105b617816 */ /* 0x000fe20000000061 */
[C---:B------:R-:W-:Y:S01]  /*21670*/  VIADD R98, R99.reuse, UR5 ;  /* 0x0000000563627c36 */ /* 0x040fe20008000000 */
[C---:B------:R-:W-:Y:S01]  /*21680*/  LEA R96, P6, R99.reuse, R0, 0x1 ;  /* 0x0000000063607211 */ /* 0x040fe200078c08ff */
[----:B------:R-:W4:Y:S01]  /*21690*/  LDL.LU R91, [R1+0x6c4] ;  /* 0x0006c400015b7983 */ /* 0x000f220000300800 */
[----:B--2---:R-:W-:Y:S01]  /*216a0*/  ISETP.LT.AND P2, PT, R102, UR7, !P0 ;  /* 0x0000000766007c0c */ /* 0x004fe2000c741270 */
[----:B------:R-:W-:Y:S01]  /*216b0*/  VIADD R100, R2, 0x8a ;  /* 0x0000008a02647836 */ /* 0x000fe20000000000 */
[----:B------:R-:W0:Y:S01]  /*216c0*/  LDCU UR7, c[0x0][0x39c] ;  /* 0x00007380ff0777ac */ /* 0x000e220008000800 */
[----:B------:R2:W-:Y:S02]  /*216d0*/  @P4 STG.E.U16 desc[UR20][R68.64], R97 ;  /* 0x0000006144004986 */ /* 0x0005e4000c101514 */
[----:B--2---:R-:W-:Y:S02]  /*216e0*/  PRMT R69, R90, 0x7610, R69 ;  /* 0x000076105a457816 */ /* 0x004fe40000000045 */
[----:B------:R-:W2:Y:S01]  /*216f0*/  LDL.LU R90, [R1+0x6c0] ;  /* 0x0006c000015a7983 */ /* 0x000ea20000300800 */
[----:B------:R-:W-:-:S02]  /*21700*/  LEA.HI.X.SX32 R97, R99, R3, 0x1, P6 ;  /* 0x0000000363617211 */ /* 0x000fc400030f0eff */
[----:B------:R-:W-:-:S03]  /*21710*/  LEA R68, P6, R98, R0, 0x1 ;  /* 0x0000000062447211 */ /* 0x000fc600078c08ff */
[----:B------:R0:W-:Y:S01]  /*21720*/  @P5 STG.E.U16 desc[UR20][R96.64], R69 ;  /* 0x0000004560005986 */ /* 0x0001e2000c101514 */
[----:B------:R-:W-:Y:S01]  /*21730*/  VIADD R99, R98, UR5 ;  /* 0x0000000562637c36 */ /* 0x000fe20008000000 */
[----:B---3--:R-:W-:Y:S01]  /*21740*/  ISETP.LT.AND P1, PT, R100, UR4, !P0 ;  /* 0x0000000464007c0c */ /* 0x008fe2000c721270 */
[----:B------:R-:W3:Y:S01]  /*21750*/  LDCU UR4, c[0x0][0x39c] ;  /* 0x00007380ff0477ac */ /* 0x000ee20008000800 */
[----:B0-----:R-:W-:Y:S02]  /*21760*/  LEA.HI.X.SX32 R69, R98, R3, 0x1, P6 ;  /* 0x0000000362457211 */ /* 0x001fe400030f0eff */
[----:B------:R-:W-:Y:S02]  /*21770*/  PRMT R97, R93, 0x7610, R97 ;  /* 0x000076105d617816 */ /* 0x000fe40000000061 */
[----:B------:R-:W2:Y:S01]  /*21780*/  LDL.LU R93, [R1+0x6bc] ;  /* 0x0006bc00015d7983 */ /* 0x000ea20000300800 */
[----:B------:R-:W-:-:S03]  /*21790*/  LEA R96, P6, R99, R0, 0x1 ;  /* 0x0000000063607211 */ /* 0x000fc600078c08ff */
[----:B------:R0:W-:Y:S01]  /*217a0*/  @P2 STG.E.U16 desc[UR20][R68.64], R97 ;  /* 0x0000006144002986 */ /* 0x0001e2000c101514 */
[C---:B------:R-:W-:Y:S01]  /*217b0*/  VIADD R98, R99.reuse, UR5 ;  /* 0x0000000563627c36 */ /* 0x040fe20008000000 */
[----:B0-----:R-:W-:Y:S02]  /*217c0*/  PRMT R69, R92, 0x7610, R69 ;  /* 0x000076105c457816 */ /* 0x001fe40000000045 */
[----:B------:R-:W2:Y:S01]  /*217d0*/  LDL.LU R92, [R1+0x6b8] ;  /* 0x0006b800015c7983 */ /* 0x000ea20000300800 */
[----:B------:R-:W-:Y:S02]  /*217e0*/  LEA.HI.X.SX32 R97, R99, R3, 0x1, P6 ;  /* 0x0000000363617211 */ /* 0x000fe400030f0eff */
[----:B------:R-:W-:-:S03]  /*217f0*/  LEA R68, P6, R98, R0, 0x1 ;  /* 0x0000000062447211 */ /* 0x000fc600078c08ff */
[----:B------:R0:W-:Y:S02]  /*21800*/  @P3 STG.E.U16 desc[UR20][R96.64], R69 ;  /* 0x0000004560003986 */ /* 0x0001e4000c101514 */
[----:B0-----:R-:W-:Y:S02]  /*21810*/  LEA.HI.X.SX32 R69, R98, R3, 0x1, P6 ;  /* 0x0000000362457211 */ /* 0x001fe400030f0eff */
[----:B------:R-:W-:Y:S02]  /*21820*/  PRMT R97, R95, 0x7610, R97 ;  /* 0x000076105f617816 */ /* 0x000fe40000000061 */
[----:B------:R-:W2:Y:S04]  /*21830*/  LDL.LU R95, [R1+0x6b4] ;  /* 0x0006b400015f7983 */ /* 0x000ea80000300800 */
[----:B------:R0:W-:Y:S02]  /*21840*/  @P1 STG.E.U16 desc[UR20][R68.64], R97 ;  /* 0x0000006144001986 */ /* 0x0001e4000c101514 */
[----:B0-----:R-:W-:-:S02]  /*21850*/  PRMT R69, R94, 0x7610, R69 ;  /* 0x000076105e457816 */ /* 0x001fc40000000045 */
[----:B------:R-:W2:Y:S01]  /*21860*/  LDL.LU R94, [R1+0x6b0] ;  /* 0x0006b000015e7983 */ /* 0x000ea20000300800 */
[----:B------:R-:W-:-:S05]  /*21870*/  VIADD R100, R2, 0x8b ;  /* 0x0000008b02647836 */ /* 0x000fca0000000000 */
[----:B-1----:R-:W-:Y:S01]  /*21880*/  ISETP.LT.AND P4, PT, R100, UR6, !P0 ;  /* 0x0000000664007c0c */ /* 0x002fe2000c781270 */
[----:B------:R-:W-:Y:S01]  /*21890*/  VIADD R100, R2, 0x8c ;  /* 0x0000008c02647836 */ /* 0x000fe20000000000 */
[----:B------:R-:W0:Y:S04]  /*218a0*/  LDCU UR6, c[0x0][0x39c] ;  /* 0x00007380ff0677ac */ /* 0x000e280008000800 */
[----:B------:R-:W-:Y:S01]  /*218b0*/  ISETP.LT.AND P5, PT, R100, UR7, !P0 ;  /* 0x0000000764007c0c */ /* 0x000fe2000c7a1270 */
[----:B------:R-:W-:Y:S01]  /*218c0*/  VIADD R100, R2, 0x8d ;  /* 0x0000008d02647836 */ /* 0x000fe20000000000 */
[----:B------:R-:W1:Y:S04]  /*218d0*/  LDCU UR7, c[0x0][0x39c] ;  /* 0x00007380ff0777ac */ /* 0x000e680008000800 */
[----:B---3--:R-:W-:Y:S01]  /*218e0*/  ISETP.LT.AND P2, PT, R100, UR4, !P0 ;  /* 0x0000000464007c0c */ /* 0x008fe2000c741270 */
[----:B------:R-:W3:Y:S01]  /*218f0*/  LDCU UR4, c[0x0][0x39c] ;  /* 0x00007380ff0477ac */ /* 0x000ee20008000800 */
[----:B------:R-:W-:-:S02]  /*21900*/  VIADD R99, R98, UR5 ;  /* 0x0000000562637c36 */ /* 0x000fc40008000000 */
[----:B------:R-:W-:Y:S02]  /*21910*/  VIADD R100, R2, 0x8e ;  /* 0x0000008e02647836 */ /* 0x000fe40000000000 */
[C---:B------:R-:W-:Y:S01]  /*21920*/  VIADD R98, R99.reuse, UR5 ;  /* 0x0000000563627c36 */ /* 0x040fe20008000000 */
[CC--:B------:R-:W-:Y:S02]  /*21930*/  LEA R96, P6, R99.reuse, R0.reuse, 0x1 ;  /* 0x0000000063607211 */ /* 0x0c0fe400078c08ff */
[----:B0-----:R-:W-:Y:S01]  /*21940*/  ISETP.LT.AND P3, PT, R100, UR6, !P0 ;  /* 0x0000000664007c0c */ /* 0x001fe2000c761270 */
[----:B------:R-:W0:Y:S01]  /*21950*/  LDCU UR6, c[0x0][0x39c] ;  /* 0x00007380ff0677ac */ /* 0x000e220008000800 */
[----:B------:R-:W-:Y:S01]  /*21960*/  LEA.HI.X.SX32 R97, R99, R3, 0x1, P6 ;  /* 0x0000000363617211 */ /* 0x000fe200030f0eff */
[----:B------:R-:W-:Y:S01]  /*21970*/  VIADD R100, R2, 0x8f ;  /* 0x0000008f02647836 */ /* 0x000fe20000000000 */
[C---:B------:R-:W-:Y:S01]  /*21980*/  LEA R68, P6, R98.reuse, R0, 0x1 ;  /* 0x0000000062447211 */ /* 0x040fe200078c08ff */
[----:B------:R-:W-:-:S02]  /*21990*/  VIADD R99, R98, UR5 ;  /* 0x0000000562637c36 */ /* 0x000fc40008000000 */
[----:B------:R0:W-:Y:S01]  /*219a0*/  @P4 STG.E.U16 desc[UR20][R96.64], R69 ;  /* 0x0000004560004986 */ /* 0x0001e2000c101514 */
[----:B---3--:R-:W-:Y:S01]  /*219b0*/  ISETP.LT.AND P1, PT, R100, UR4, !P0 ;  /* 0x0000000464007c0c */ /* 0x008fe2000c721270 */
[----:B------:R-:W-:Y:S01]  /*219c0*/  VIADD R100, R2, 0x90 ;  /* 0x0000009002647836 */ /* 0x000fe20000000000 */
[----:B------:R-:W3:Y:S01]  /*219d0*/  LDCU UR4, c[0x0][0x39c] ;  /* 0x00007380ff0477ac */ /* 0x000ee20008000800 */
[----:B0-----:R-:W-:Y:S02]  /*219e0*/  LEA.HI.X.SX32 R69, R98, R3, 0x1, P6 ;  /* 0x0000000362457211 */ /* 0x001fe400030f0eff */
[----:B------:R-:W-:Y:S01]  /*219f0*/  PRMT R97, R70, 0x7610, R97 ;  /* 0x0000761046617816 */ /* 0x000fe20000000061 */
[----:B------:R-:W-:Y:S01]  /*21a00*/  VIADD R98, R2, 0x91 ;  /* 0x0000009102627836 */ /* 0x000fe20000000000 */
[----:B------:R-:W2:Y:S01]  /*21a10*/  LDL.LU R70, [R1+0x6ac] ;  /* 0x0006ac0001467983 */ /* 0x000ea20000300800 */
[----:B-1----:R-:W-:Y:S01]  /*21a20*/  ISETP.LT.AND P4, PT, R100, UR7, !P0 ;  /* 0x0000000764007c0c */ /* 0x002fe2000c781270 */
[C---:B------:R-:W-:Y:S01]  /*21a30*/  VIADD R100, R99.reuse, UR5 ;  /* 0x0000000563647c36 */ /* 0x040fe20008000000 */
[----:B------:R-:W-:Y:S01]  /*21a40*/  LEA R96, P6, R99, R0, 0x1 ;  /* 0x0000000063607211 */ /* 0x000fe200078c08ff */
[----:B------:R0:W-:Y:S01]  /*21a50*/  @P5 STG.E.U16 desc[UR20][R68.64], R97 ;  /* 0x0000006144005986 */ /* 0x0001e2000c101514 */
[----:B------:R-:W-:Y:S01]  /*21a60*/  ISETP.LT.AND P5, PT, R98, UR6, !P0 ;  /* 0x0000000662007c0c */ /* 0x000fe2000c7a1270 */
[----:B------:R-:W-:Y:S01]  /*21a70*/  VIADD R101, R100, UR5 ;  /* 0x0000000564657c36 */ /* 0x000fe20008000000 */
[----:B------:R-:W1:Y:S01]  /*21a80*/  LDCU UR6, c[0x0][0x39c] ;  /* 0x00007380ff0677ac */ /* 0x000e620008000800 */
[----:B------:R-:W-:Y:S01]  /*21a90*/  VIADD R102, R2, 0x92 ;  /* 0x0000009202667836 */ /* 0x000fe20000000000 */
[----:B------:R-:W1:Y:S01]  /*21aa0*/  LDCU UR7, c[0x0][0x39c] ;  /* 0x00007380ff0777ac */ /* 0x000e620008000800 */
[----:B0-----:R-:W-:-:S02]  /*21ab0*/  PRMT R69, R71, 0x7610, R69 ;  /* 0x0000761047457816 */ /* 0x001fc40000000045 */
[----:B------:R-:W2:Y:S01]  /*21ac0*/  LDL.LU R71, [R1+0x6a8] ;  /* 0x0006a80001477983 */ /* 0x000ea20000300800 */
[----:B------:R-:W-:Y:S02]  /*21ad0*/  LEA.HI.X.SX32 R97, R99, R3, 0x1, P6 ;  /* 0x0000000363617211 */ /* 0x000fe400030f0eff */
[----:B------:R-:W-:-:S03]  /*21ae0*/  LEA R98, P6, R100, R0, 0x1 ;  /* 0x0000000064627211 */ /* 0x000fc600078c08ff */
[----:B------:R0:W-:Y:S01]  /*21af0*/  @P2 STG.E.U16 desc[UR20][R96.64], R69 ;  /* 0x0000004560002986 */ /* 0x0001e2000c101514 */
[----:B------:R-:W-:Y:S02]  /*21b00*/  LEA.HI.X.SX32 R99, R100, R3, 0x1, P6 ;  /* 0x0000000364637211 */ /* 0x000fe400030f0eff */
[----:B0-----:R-:W-:Y:S02]  /*21b10*/  PRMT R97, R72, 0x7610, R97 ;  /* 0x0000761048617816 */ /* 0x001fe40000000061 */
[----:B------:R-:W2:Y:S04]  /*21b20*/  LDL.LU R72, [R1+0x6a4] ;  /* 0x0006a40001487983 */ /* 0x000ea80000300800 */
[----:B------:R0:W-:Y:S01]  /*21b30*/  @P3 STG.E.U16 desc[UR20][R98.64], R97 ;  /* 0x0000006162003986 */ /* 0x0001e2000c101514 */
[C---:B------:R-:W-:Y:S01]  /*21b40*/  LEA R68, P6, R101.reuse, R0, 0x1 ;  /* 0x0000000065447211 */ /* 0x040fe200078c08ff */
[----:B------:R-:W-:Y:S01]  /*21b50*/  VIADD R100, R101, UR5 ;  /* 0x0000000565647c36 */ /* 0x000fe20008000000 */
[----:B0-----:R-:W-:-:S02]  /*21b60*/  PRMT R99, R73, 0x7610, R99 ;  /* 0x0000761049637816 */ /* 0x001fc40000000063 */
[----:B------:R-:W2:Y:S01]  /*21b70*/  LDL.LU R73, [R1+0x6a0] ;  /* 0x0006a00001497983 */ /* 0x000ea20000300800 */
[-C--:B------:R-:W-:Y:S02]  /*21b80*/  LEA.HI.X.SX32 R69, R101, R3.reuse, 0x1, P6 ;  /* 0x0000000365457211 */ /* 0x080fe400030f0eff */
[CC--:B------:R-:W-:Y:S01]  /*21b90*/  LEA R96, P6, R100.reuse, R0.reuse, 0x1 ;  /* 0x0000000064607211 */ /* 0x0c0fe200078c08ff */
[C---:B------:R-:W-:Y:S02]  /*21ba0*/  VIADD R101, R100.reuse, UR5 ;  /* 0x0000000564657c36 */ /* 0x040fe40008000000 */
[----:B------:R0:W-:Y:S01]  /*21bb0*/  @P1 STG.E.U16 desc[UR20][R68.64], R99 ;  /* 0x0000006344001986 */ /* 0x0001e2000c101514 */
[----:B------:R-:W-:Y:S02]  /*21bc0*/  LEA.HI.X.SX32 R97, R100, R3, 0x1, P6 ;  /* 0x0000000364617211 */ /* 0x000fe400030f0eff */
[----:B---3--:R-:W-:Y:S01]  /*21bd0*/  ISETP.LT.AND P2, PT, R102, UR4, !P0 ;  /* 0x0000000466007c0c */ /* 0x008fe2000c741270 */
[----:B------:R-:W3:Y:S01]  /*21be0*/  LDCU UR4, c[0x0][0x39c] ;  /* 0x00007380ff0477ac */ /* 0x000ee20008000800 */
[----:B------:R-:W-:Y:S01]  /*21bf0*/  VIADD R102, R2, 0x93 ;  /* 0x0000009302667836 */ /* 0x000fe20000000000 */
[----:B------:R-:W-:-:S02]  /*21c00*/  LEA R98, P6, R101, R0, 0x1 ;  /* 0x0000000065627211 */ /* 0x000fc400078c08ff */
[----:B0-----:R-:W-:Y:S01]  /*21c10*/  PRMT R69, R74, 0x7610, R69 ;  /* 0x000076104a457816 */ /* 0x001fe20000000045 */
[----:B------:R-:W-:Y:S01]  /*21c20*/  VIADD R100, R101, UR5 ;  /* 0x0000000565647c36 */ /* 0x000fe20008000000 */
[----:B------:R-:W2:Y:S01]  /*21c30*/  LDL.LU R74, [R1+0x69c] ;  /* 0x00069c00014a7983 */ /* 0x000ea20000300800 */
[----:B-1----:R-:W-:-:S03]  /*21c40*/  ISETP.LT.AND P3, PT, R102, UR6, !P0 ;  /* 0x0000000666007c0c */ /* 0x002fc6000c761270 */
[----:B------:R0:W-:Y:S01]  /*21c50*/  @P4 STG.E.U16 desc[UR20][R96.64], R69 ;  /* 0x0000004560004986 */ /* 0x0001e2000c101514 */
[----:B------:R-:W-:Y:S01]  /*21c60*/  VIADD R102, R2, 0x94 ;  /* 0x0000009402667836 */ /* 0x000fe20000000000 */
[-C--:B------:R-:W-:Y:S01]  /*21c70*/  LEA.HI.X.SX32 R99, R101, R3.reuse, 0x1, P6 ;  /* 0x0000000365637211 */ /* 0x080fe200030f0eff */
[----:B------:R-:W1:Y:S01]  /*21c80*/  LDCU UR6, c[0x0][0x39c] ;  /* 0x00007380ff0677ac */ /* 0x000e620008000800 */
[----:B------:R-:W-:Y:S02]  /*21c90*/  LEA R68, P6, R100, R0, 0x1 ;  /* 0x0000000064447211 */ /* 0x000fe400078c08ff */
[----:B0-----:R-:W-:Y:S02]  /*21ca0*/  PRMT R97, R75, 0x7610, R97 ;  /* 0x000076104b617816 */ /* 0x001fe40000000061 */
[----:B------:R-:W2:Y:S01]  /*21cb0*/  LDL.LU R75, [R1+0x698] ;  /* 0x00069800014b7983 */ /* 0x000ea20000300800 */
[----:B------:R-:W-:Y:S01]  /*21cc0*/  ISETP.LT.AND P1, PT, R102, UR7, !P0 ;  /* 0x0000000766007c0c */ /* 0x000fe2000c721270 */
[----:B------:R-:W-:Y:S01]  /*21cd0*/  VIADD R102, R2, 0x95 ;  /* 0x0000009502667836 */ /* 0x000fe20000000000 */
[C---:B------:R-:W-:Y:S01]  /*21ce0*/  LEA.HI.X.SX32 R69, R100.reuse, R3, 0x1, P6 ;  /* 0x0000000364457211 */ /* 0x040fe200030f0eff */
[----:B------:R0:W-:Y:S01]  /*21cf0*/  @P5 STG.E.U16 desc[UR20][R98.64], R97 ;  /* 0x0000006162005986 */ /* 0x0001e2000c101514 */
[----:B------:R-:W-:Y:S01]  /*21d00*/  VIADD R101, R100, UR5 ;  /* 0x0000000564657c36 */ /* 0x000fe20008000000 */
[----:B------:R-:W1:Y:S01]  /*21d10*/  LDCU UR7, c[0x0][0x39c] ;  /* 0x00007380ff0777ac */ /* 0x000e620008000800 */
[----:B---3--:R-:W-:Y:S01]  /*21d20*/  ISETP.LT.AND P4, PT, R102, UR4, !P0 ;  /* 0x0000000466007c0c */ /* 0x008fe2000c781270 */
[----:B------:R-:W3:Y:S01]  /*21d30*/  LDCU UR4, c[0x0][0x39c] ;  /* 0x00007380ff0477ac */ /* 0x000ee20008000800 */
[----:B0-----:R-:W-:-:S02]  /*21d40*/  PRMT R99, R76, 0x7610, R99 ;  /* 0x000076104c637816 */ /* 0x001fc40000000063 */
[----:B------:R-:W2:Y:S01]  /*21d50*/  LDL.LU R76, [R1+0x694] ;  /* 0x00069400014c7983 */ /* 0x000ea20000300800 */
[----:B------:R-:W-:-:S03]  /*21d60*/  LEA R96, P6, R101, R0, 0x1 ;  /* 0x0000000065607211 */ /* 0x000fc600078c08ff */
[----:B------:R0:W-:Y:S01]  /*21d70*/  @P2 STG.E.U16 desc[UR20][R68.64], R99 ;  /* 0x0000006344002986 */ /* 0x0001e2000c101514 */
[C---:B------:R-:W-:Y:S01]  /*21d80*/  VIADD R100, R101.reuse, UR5 ;  /* 0x0000000565647c36 */ /* 0x040fe20008000000 */
[-C--:B------:R-:W-:Y:S01]  /*21d90*/  LEA.HI.X.SX32 R97, R101, R3.reuse, 0x1, P6 ;  /* 0x0000000365617211 */ /* 0x080fe200030f0eff */
[----:B------:R-:W-:Y:S01]  /*21da0*/  VIADD R102, R2, 0x96 ;  /* 0x0000009602667836 */ /* 0x000fe20000000000 */
[----:B0-----:R-:W-:Y:S02]  /*21db0*/  PRMT R69, R77, 0x7610, R69 ;  /* 0x000076104d457816 */ /* 0x001fe40000000045 */
[----:B------:R-:W2:Y:S01]  /*21dc0*/  LDL.LU R77, [R1+0x690] ;  /* 0x00069000014d7983 */ /* 0x000ea20000300800 */
[----:B------:R-:W-:Y:S02]  /*21dd0*/  LEA R98, P6, R100, R0, 0x1 ;  /* 0x0000000064627211 */ /* 0x000fe400078c08ff */
[----:B-1----:R-:W-:Y:S01]  /*21de0*/  ISETP.LT.AND P5, PT, R102, UR6, !P0 ;  /* 0x0000000666007c0c */ /* 0x002fe2000c7a1270 */
[----:B------:R0:W-:Y:S01]  /*21df0*/  @P3 STG.E.U16 desc[UR20][R96.64], R69 ;  /* 0x0000004560003986 */ /* 0x0001e2000c101514 */
[----:B------:R-:W-:Y:S01]  /*21e00*/  LEA.HI.X.SX32 R99, R100, R3, 0x1, P6 ;  /* 0x0000000364637211 */ /* 0x000fe200030f0eff */
[----:B------:R-:W1:Y:S01]  /*21e10*/  LDCU UR6, c[0x0][0x39c] ;  /* 0x00007380ff0677ac */ /* 0x000e620008000800 */
[----:B------:R-:W-:-:S02]  /*21e20*/  VIADD R102, R2, 0x97 ;  /* 0x0000009702667836 */ /* 0x000fc40000000000 */
[----:B------:R-:W-:Y:S01]  /*21e30*/  VIADD R101, R100, UR5 ;  /* 0x0000000564657c36 */ /* 0x000fe20008000000 */
[----:B0-----:R-:W-:Y:S02]  /*21e40*/  PRMT R97, R78, 0x7610, R97 ;  /* 0x000076104e617816 */ /* 0x001fe40000000061 */
[----:B------:R-:W2:Y:S01]  /*21e50*/  LDL.LU R78, [R1+0x68c] ;  /* 0x00068c00014e7983 */ /* 0x000ea20000300800 */
[----:B---3--:R-:W-:-:S03]  /*21e60*/  ISETP.LT.AND P2, PT, R102, UR4, !P0 ;  /* 0x0000000466007c0c */ /* 0x008fc6000c741270 */
[----:B------:R0:W-:Y:S01]  /*21e70*/  @P1 STG.E.U16 desc[UR20][R98.64], R97 ;  /* 0x0000006162001986 */ /* 0x0001e2000c101514 */
[----:B------:R-:W-:Y:S01]  /*21e80*/  VIADD R102, R2, 0x98 ;  /* 0x0000009802667836 */ /* 0x000fe20000000000 */
[CC--:B------:R-:W-:Y:S01]  /*21e90*/  LEA R68, P6, R101.reuse, R0.reuse, 0x1 ;  /* 0x0000000065447211 */ /* 0x0c0fe200078c08ff */
[C---:B------:R-:W-:Y:S01]  /*21ea0*/  VIADD R100, R101.reuse, UR5 ;  /* 0x0000000565647c36 */ /* 0x040fe20008000000 */
[----:B------:R-:W3:Y:S02]  /*21eb0*/  LDCU UR4, c[0x0][0x39c] ;  /* 0x00007380ff0477ac */ /* 0x000ee40008000800 */
[-C--:B------:R-:W-:Y:S02]  /*21ec0*/  LEA.HI.X.SX32 R69, R101, R3.reuse, 0x1, P6 ;  /* 0x0000000365457211 */ /* 0x080fe400030f0eff */
[----:B0-----:R-:W-:Y:S02]  /*21ed0*/  PRMT R99, R79, 0x7610, R99 ;  /* 0x000076104f637816 */ /* 0x001fe40000000063 */
[----:B------:R-:W2:Y:S01]  /*21ee0*/  LDL.LU R79, [R1+0x688] ;  /* 0x00068800014f7983 */ /* 0x000ea20000300800 */
[----:B------:R-:W-:Y:S01]  /*21ef0*/  ISETP.LT.AND P3, PT, R102, UR7, !P0 ;  /* 0x0000000766007c0c */ /* 0x000fe2000c761270 */
[----:B------:R-:W-:Y:S01]  /*21f00*/  VIADD R102, R2, 0x99 ;  /* 0x0000009902667836 */ /* 0x000fe20000000000 */
[C---:B------:R-:W-:Y:S01]  /*21f10*/  LEA R96, P6, R100.reuse, R0, 0x1 ;  /* 0x0000000064607211 */ /* 0x040fe200078c08ff */
[----:B------:R0:W-:Y:S01]  /*21f20*/  @P4 STG.E.U16 desc[UR20][R68.64], R99 ;  /* 0x0000006344004986 */ /* 0x0001e2000c101514 */
[C---:B------:R-:W-:Y:S01]  /*21f30*/  VIADD R101, R100.reuse, UR5 ;  /* 0x0000000564657c36 */ /* 0x040fe20008000000 */
[----:B------:R-:W3:Y:S01]  /*21f40*/  LDCU UR7, c[0x0][0x39c] ;  /* 0x00007380ff0777ac */ /* 0x000ee20008000800 */
[----:B------:R-:W-:-:S02]  /*21f50*/  LEA.HI.X.SX32 R97, R100, R3, 0x1, P6 ;  /* 0x0000000364617211 */ /* 0x000fc400030f0eff */
[----:B-1----:R-:W-:Y:S01]  /*21f60*/  ISETP.LT.AND P1, PT, R102, UR6, !P0 ;  /* 0x0000000666007c0c */ /* 0x002fe2000c721270 */
[----:B------:R-:W1:Y:S01]  /*21f70*/  LDCU UR6, c[0x0][0x39c] ;  /* 0x00007380ff0677ac */ /* 0x000e620008000800 */
[C---:B------:R-:W-:Y:S02]  /*21f80*/  LEA R98, P6, R101.reuse, R0, 0x1 ;  /* 0x0000000065627211 */ /* 0x040fe400078c08ff */
[----:B0-----:R-:W-:Y:S01]  /*21f90*/  PRMT R69, R80, 0x7610, R69 ;  /* 0x0000761050457816 */ /* 0x001fe20000000045 */
[----:B------:R-:W-:Y:S01]  /*21fa0*/  VIADD R100, R101, UR5 ;  /* 0x0000000565647c36 */ /* 0x000fe20008000000 */
[----:B------:R-:W2:Y:S01]  /*21fb0*/  LDL.LU R80, [R1+0x684] ;  /* 0x0006840001507983 */ /* 0x000ea20000300800 */
[----:B------:R-:W-:-:S03]  /*21fc0*/  VIADD R102, R2, 0x9a ;  /* 0x0000009a02667836 */ /* 0x000fc60000000000 */
[----:B------:R0:W-:Y:S01]  /*21fd0*/  @P5 STG.E.U16 desc[UR20][R96.64], R69 ;  /* 0x0000004560005986 */ /* 0x0001e2000c101514 */
[-C--:B------:R-:W-:Y:S02]  /*21fe0*/  LEA.HI.X.SX32 R99, R101, R3.reuse, 0x1, P6 ;  /* 0x0000000365637211 */ /* 0x080fe400030f0eff */
[----:B------:R-:W-:Y:S02]  /*21ff0*/  LEA R68, P6, R100, R0, 0x1 ;  /* 0x0000000064447211 */ /* 0x000fe400078c08ff */
[----:B---3--:R-:W-:Y:S01]  /*22000*/  ISETP.LT.AND P4, PT, R102, UR4, !P0 ;  /* 0x0000000466007c0c */ /* 0x008fe2000c781270 */
[----:B------:R-:W3:Y:S01]  /*22010*/  LDCU UR4, c[0x0][0x39c] ;  /* 0x00007380ff0477ac */ /* 0x000ee20008000800 */
[----:B0-----:R-:W-:Y:S02]  /*22020*/  PRMT R97, R81, 0x7610, R97 ;  /* 0x0000761051617816 */ /* 0x001fe40000000061 */
[----:B------:R-:W2:Y:S01]  /*22030*/  LDL.LU R81, [R1+0x680] ;  /* 0x0006800001517983 */ /* 0x000ea20000300800 */
[----:B------:R-:W-:Y:S01]  /*22040*/  LEA.HI.X.SX32 R69, R100, R3, 0x1, P6 ;  /* 0x0000000364457211 */ /* 0x000fe200030f0eff */
[----:B------:R-:W-:-:S02]  /*22050*/  VIADD R102, R2, 0x9b ;  /* 0x0000009b02667836 */ /* 0x000fc40000000000 */
[----:B------:R0:W-:Y:S01]  /*22060*/  @P2 STG.E.U16 desc[UR20][R98.64], R97 ;  /* 0x0000006162002986 */ /* 0x0001e2000c101514 */
[----:B------:R-:W-:Y:S02]  /*22070*/  VIADD R101, R100, UR5 ;  /* 0x0000000564657c36 */ /* 0x000fe40008000000 */
[----:B-1----:R-:W-:Y:S01]  /*22080*/  ISETP.LT.AND P5, PT, R102, UR6, !P0 ;  /* 0x0000000666007c0c */ /* 0x002fe2000c7a1270 */
[----:B------:R-:W-:Y:S01]  /*22090*/  VIADD R102, R2, 0x9c ;  /* 0x0000009c02667836 */ /* 0x000fe20000000000 */
[----:B------:R-:W1:Y:S01]  /*220a0*/  LDCU UR6, c[0x0][0x39c] ;  /* 0x00007380ff0677ac */ /* 0x000e620008000800 */
[----:B0-----:R-:W-:Y:S02]  /*220b0*/  PRMT R99, R82, 0x7610, R99 ;  /* 0x0000761052637816 */ /* 0x001fe40000000063 */
[----:B------:R-:W2:Y:S01]  /*220c0*/  LDL.LU R82, [R1+0x67c] ;  /* 0x00067c0001527983 */ /* 0x000ea20000300800 */
[----:B------:R-:W-:-:S03]  /*220d0*/  LEA R96, P6, R101, R0, 0x1 ;  /* 0x0000000065607211 */ /* 0x000fc600078c08ff */
[----:B------:R0:W-:Y:S01]  /*220e0*/  @P3 STG.E.U16 desc[UR20][R68.64], R99 ;  /* 0x0000006344003986 */ /* 0x0001e2000c101514 */
[C---:B------:R-:W-:Y:S01]  /*220f0*/  VIADD R100, R101.reuse, UR5 ;  /* 0x0000000565647c36 */ /* 0x040fe20008000000 */
[----:B------:R-:W-:Y:S01]  /*22100*/  ISETP.LT.AND P2, PT, R102, UR7, !P0 ;  /* 0x0000000766007c0c */ /* 0x000fe2000c741270 */
[----:B------:R-:W-:Y:S01]  /*22110*/  VIADD R102, R2, 0x9d ;  /* 0x0000009d02667836 */ /* 0x000fe20000000000 */
[-C--:B------:R-:W-:Y:S01]  /*22120*/  LEA.HI.X.SX32 R97, R101, R3.reuse, 0x1, P6 ;  /* 0x0000000365617211 */ /* 0x080fe200030f0eff */
[----:B------:R-:W1:Y:S01]  /*22130*/  LDCU UR7, c[0x0][0x39c] ;  /* 0x00007380ff0777ac */ /* 0x000e620008000800 */
[----:B0-----:R-:W-:Y:S02]  /*22140*/  PRMT R69, R83, 0x7610, R69 ;  /* 0x0000761053457816 */ /* 0x001fe40000000045 */
[----:B------:R-:W2:Y:S01]  /*22150*/  LDL.LU R83, [R1+0x678] ;  /* 0x0006780001537983 */ /* 0x000ea20000300800 */
[CC--:B------:R-:W-:Y:S01]  /*22160*/  LEA R98, P6, R100.reuse, R0.reuse, 0x1 ;  /* 0x0000000064627211 */ /* 0x0c0fe200078c08ff */
[----:B------:R-:W-:Y:S01]  /*22170*/  VIADD R101, R100, UR5 ;  /* 0x0000000564657c36 */ /* 0x000fe20008000000 */
[----:B---3--:R-:W-:Y:S01]  /*22180*/  ISETP.LT.AND P3, PT, R102, UR4, !P0 ;  /* 0x0000000466007c0c */ /* 0x008fe2000c761270 */
[----:B------:R0:W-:Y:S01]  /*22190*/  @P1 STG.E.U16 desc[UR20][R96.64], R69 ;  /* 0x0000004560001986 */ /* 0x0001e2000c101514 */
[----:B------:R-:W-:Y:S01]  /*221a0*/  LEA.HI.X.SX32 R99, R100, R3, 0x1, P6 ;  /* 0x0000000364637211 */ /* 0x000fe200030f0eff */
[----:B------:R-:W3:Y:S01]  /*221b0*/  LDCU UR4, c[0x0][0x39c] ;  /* 0x00007380ff0477ac */ /* 0x000ee20008000800 */
[C---:B------:R-:W-:Y:S01]  /*221c0*/  LEA R68, P6, R101.reuse, R0, 0x1 ;  /* 0x0000000065447211 */ /* 0x040fe200078c08ff */
[----:B------:R-:W-:Y:S01]  /*221d0*/  VIADD R100, R101, UR5 ;  /* 0x0000000565647c36 */ /* 0x000fe20008000000 */
[----:B0-----:R-:W-:-:S02]  /*221e0*/  PRMT R97, R84, 0x7610, R97 ;  /* 0x0000761054617816 */ /* 0x001fc40000000061 */
[----:B------:R-:W2:Y:S01]  /*221f0*/  LDL.LU R84, [R1+0x674] ;  /* 0x0006740001547983 */ /* 0x000ea20000300800 */
[----:B------:R-:W-:-:S03]  /*22200*/  VIADD R102, R2, 0x9e ;  /* 0x0000009e02667836 */ /* 0x000fc60000000000 */
[----:B------:R0:W-:Y:S01]  /*22210*/  @P4 STG.E.U16 desc[UR20][R98.64], R97 ;  /* 0x0000006162004986 */ /* 0x0001e2000c101514 */
[-C--:B------:R-:W-:Y:S02]  /*22220*/  LEA.HI.X.SX32 R69, R101, R3.reuse, 0x1, P6 ;  /* 0x0000000365457211 */ /* 0x080fe400030f0eff */
[----:B------:R-:W-:Y:S02]  /*22230*/  LEA R96, P6, R100, R0, 0x1 ;  /* 0x0000000064607211 */ /* 0x000fe400078c08ff */
[----:B-1----:R-:W-:Y:S02]  /*22240*/  ISETP.LT.AND P1, PT, R102, UR6, !P0 ;  /* 0x0000000666007c0c */ /* 0x002fe4000c721270 */
[----:B0-----:R-:W-:Y:S01]  /*22250*/  PRMT R99, R85, 0x7610, R99 ;  /* 0x0000761055637816 */ /* 0x001fe20000000063 */
[----:B------:R-:W-:Y:S01]  /*22260*/  VIADD R102, R2, 0x9f ;  /* 0x0000009f02667836 */ /* 0x000fe20000000000 */
[----:B------:R-:W2:Y:S01]  /*22270*/  LDL.LU R85, [R1+0x670] ;  /* 0x0006700001557983 */ /* 0x000ea20000300800 */
[C---:B------:R-:W-:Y:S01]  /*22280*/  LEA.HI.X.SX32 R97, R100.reuse, R3, 0x1, P6 ;  /* 0x0000000364617211 */ /* 0x040fe200030f0eff */
[----:B------:R-:W0:Y:S02]  /*22290*/  LDCU UR6, c[0x0][0x39c] ;  /* 0x00007380ff0677ac */ /* 0x000e240008000800 */
[----:B------:R1:W-:Y:S01]  /*222a0*/  @P5 STG.E.U16 desc[UR20][R68.64], R99 ;  /* 0x0000006344005986 */ /* 0x0003e2000c101514 */
[----:B------:R-:W-:Y:S01]  /*222b0*/  VIADD R101, R100, UR5 ;  /* 0x0000000564657c36 */ /* 0x000fe20008000000 */
[----:B---3--:R-:W-:Y:S01]  /*222c0*/  ISETP.LT.AND P4, PT, R102, UR4, !P0 ;  /* 0x0000000466007c0c */ /* 0x008fe2000c781270 */
[----:B------:R-:W3:Y:S01]  /*222d0*/  LDCU UR4, c[0x0][0x39c] ;  /* 0x00007380ff0477ac */ /* 0x000ee20008000800 */
[----:B------:R-:W-:Y:S01]  /*222e0*/  VIADD R102, R2, 0xa0 ;  /* 0x000000a002667836 */ /* 0x000fe20000000000 */
[----:B-1----:R-:W-:-:S02]  /*222f0*/  PRMT R69, R86, 0x7610, R69 ;  /* 0x0000761056457816 */ /* 0x002fc40000000045 */
[----:B------:R-:W2:Y:S04]  /*22300*/  LDL.LU R86, [R1+0x66c] ;  /* 0x00066c0001567983 */ /* 0x000ea80000300800 */
[----:B------:R1:W-:Y:S01]  /*22310*/  @P2 STG.E.U16 desc[UR20][R96.64], R69 ;  /* 0x0000004560002986 */ /* 0x0003e2000c101514 */
[C---:B------:R-:W-:Y:S01]  /*22320*/  LEA R98, P6, R101.reuse, R0, 0x1 ;  /* 0x0000000065627211 */ /* 0x040fe200078c08ff */
[C---:B------:R-:W-:Y:S01]  /*22330*/  VIADD R100, R101.reuse, UR5 ;  /* 0x0000000565647c36 */ /* 0x040fe20008000000 */
[----:B------:R-:W-:Y:S01]  /*22340*/  ISETP.LT.AND P5, PT, R102, UR7, !P0 ;  /* 0x0000000766007c0c */ /* 0x000fe2000c7a1270 */
[----:B------:R-:W-:Y:S01]  /*22350*/  VIADD R102, R2, 0xa1 ;  /* 0x000000a102667836 */ /* 0x000fe20000000000 */
[----:B------:R-:W-:Y:S01]  /*22360*/  LEA.HI.X.SX32 R99, R101, R3, 0x1, P6 ;  /* 0x0000000365637211 */ /* 0x000fe200030f0eff */
[----:B------:R-:W3:Y:S01]  /*22370*/  LDCU UR7, c[0x0][0x39c] ;  /* 0x00007380ff0777ac */ /* 0x000ee20008000800 */
[----:B-1----:R-:W-:-:S02]  /*22380*/  PRMT R97, R87, 0x7610, R97 ;  /* 0x0000761057617816 */ /* 0x002fc40000000061 */
[----:B------:R-:W2:Y:S01]  /*22390*/  LDL.LU R87, [R1+0x668] ;  /* 0x0006680001577983 */ /* 0x000ea20000300800 */
[----:B------:R-:W-:Y:S01]  /*223a0*/  LEA R68, P6, R100, R0, 0x1 ;  /* 0x0000000064447211 */ /* 0x000fe200078c08ff */
[----:B------:R-:W-:Y:S01]  /*223b0*/  VIADD R101, R2, 0xa2 ;  /* 0x000000a202657836 */ /* 0x000fe20000000000 */
[----:B0-----:R-:W-:Y:S01]  /*223c0*/  ISETP.LT.AND P2, PT, R102, UR6, !P0 ;  /* 0x0000000666007c0c */ /* 0x001fe2000c741270 */
[----:B------:R5:W-:Y:S01]  /*223d0*/  @P3 STG.E.U16 desc[UR20][R98.64], R97 ;  /* 0x0000006162003986 */ /* 0x000be2000c101514 */
[C---:B------:R-:W-:Y:S01]  /*223e0*/  LEA.HI.X.SX32 R69, R100.reuse, R3, 0x1, P6 ;  /* 0x0000000364457211 */ /* 0x040fe200030f0eff */
[----:B------:R-:W0:Y:S01]  /*223f0*/  LDCU UR6, c[0x0][0x39c] ;  /* 0x00007380ff0677ac */ /* 0x000e220008000800 */
[----:B------:R-:W-:Y:S01]  /*22400*/  VIADD R100, R100, UR5 ;  /* 0x0000000564647c36 */ /* 0x000fe20008000000 */
[----:B----4-:R-:W-:Y:S02]  /*22410*/  PRMT R103, R89, 0x7610, R103 ;  /* 0x0000761059677816 */ /* 0x010fe40000000067 */
[----:B---3--:R-:W-:Y:S01]  /*22420*/  ISETP.LT.AND P3, PT, R101, UR4, !P0 ;  /* 0x0000000465007c0c */ /* 0x008fe2000c761270 */
[----:B------:R-:W1:Y:S01]  /*22430*/  LDCU UR4, c[0x0][0x39c] ;  /* 0x00007380ff0477ac */ /* 0x000e620008000800 */
[----:B-----5:R-:W-:-:S02]  /*22440*/  PRMT R99, R88, 0x7610, R99 ;  /* 0x0000761058637816 */ /* 0x020fc40000000063 */
[----:B------:R-:W3:Y:S01]  /*22450*/  LDL.LU R88, [R1+0x664] ;  /* 0x0006640001587983 */ /* 0x000ee20000300800 */
[----:B------:R-:W-:-:S03]  /*22460*/  VIADD R101, R100, UR5 ;  /* 0x0000000564657c36 */ /* 0x000fc60008000000 */
[----:B------:R4:W-:Y:S01]  /*22470*/  @P1 STG.E.U16 desc[UR20][R68.64], R99 ;  /* 0x0000006344001986 */ /* 0x0009e2000c101514 */
[----:B------:R-:W-:-:S03]  /*22480*/  LEA R96, P1, R100, R0, 0x1 ;  /* 0x0000000064607211 */ /* 0x000fc600078208ff */
[----:B------:R-:W3:Y:S01]  /*22490*/  LDL.LU R89, [R1+0x660] ;  /* 0x0006600001597983 */ /* 0x000ee20000300800 */
[-C--:B------:R-:W-:Y:S02]  /*224a0*/  LEA.HI.X.SX32 R97, R100, R3.reuse, 0x1, P1 ;  /* 0x0000000364617211 */ /* 0x080fe400008f0eff */
[CC--:B------:R-:W-:Y:S01]  /*224b0*/  LEA R98, P6, R101.reuse, R0.reuse, 0x1 ;  /* 0x0000000065627211 */ /* 0x0c0fe200078c08ff */
[C---:B------:R-:W-:Y:S02]  /*224c0*/  VIADD R102, R2.reuse, 0xa3 ;  /* 0x000000a302667836 */ /* 0x040fe40000000000 */
[----:B------:R-:W-:Y:S01]  /*224d0*/  VIADD R100, R2, 0xa4 ;  /* 0x000000a402647836 */ /* 0x000fe20000000000 */
[----:B------:R2:W-:Y:S01]  /*224e0*/  @P4 STG.E.U16 desc[UR20][R96.64], R103 ;  /* 0x0000006760004986 */ /* 0x0005e2000c101514 */
[C---:B----4-:R-:W-:Y:S01]  /*224f0*/  LEA.HI.X.SX32 R99, R101.reuse, R3, 0x1, P6 ;  /* 0x0000000365637211 */ /* 0x050fe200030f0eff */
[----:B------:R-:W-:Y:S01]  /*22500*/  VIADD R101, R101, UR5 ;  /* 0x0000000565657c36 */ /* 0x000fe20008000000 */
[----:B0-----:R-:W-:Y:S01]  /*22510*/  ISETP.LT.AND P1, PT, R102, UR6, !P0 ;  /* 0x0000000666007c0c */ /* 0x001fe2000c721270 */
[----:B------:R-:W-:Y:S01]  /*22520*/  VIADD R69, R2, 0xa5 ;  /* 0x000000a502457836 */ /* 0x000fe20000000000 */
[----:B------:R-:W-:Y:S01]  /*22530*/  ISETP.LT.AND P4, PT, R100, UR7, !P0 ;  /* 0x0000000764007c0c */ /* 0x000fe2000c781270 */
[----:B------:R-:W0:Y:S01]  /*22540*/  LDCU UR6, c[0x0][0x39c] ;  /* 0x00007380ff0677ac */ /* 0x000e220008000800 */
[----:B------:R-:W-:-:S02]  /*22550*/  LEA R68, P6, R101, R0, 0x1 ;  /* 0x0000000065447211 */ /* 0x000fc400078c08ff */
[----:B--2---:R-:W-:Y:S01]  /*22560*/  PRMT R97, R90, 0x7610, R97 ;  /* 0x000076105a617816 */ /* 0x004fe20000000061 */
[----:B------:R-:W-:Y:S01]  /*22570*/  VIADD R100, R101, UR5 ;  /* 0x0000000565647c36 */ /* 0x000fe20008000000 */
[----:B------:R-:W2:Y:S01]  /*22580*/  LDL.LU R90, [R1+0x65c] ;  /* 0x00065c00015a7983 */ /* 0x000ea20000300800 */
[----:B------:R-:W-:Y:S01]  /*22590*/  PRMT R103, R92, 0x7610, R103 ;  /* 0x000076105c677816 */ /* 0x000fe20000000067 */
[----:B------:R-:W4:Y:S02]  /*225a0*/  LDCU UR7, c[0x0][0x39c] ;  /* 0x00007380ff0777ac */ /* 0x000f240008000800 */
[----:B------:R5:W-:Y:S01]  /*225b0*/  @P5 STG.E.U16 desc[UR20][R98.64], R97 ;  /* 0x0000006162005986 */ /* 0x000be2000c101514 */
[----:B-1----:R-:W-:Y:S01]  /*225c0*/  ISETP.LT.AND P5, PT, R69, UR4, !P0 ;  /* 0x0000000445007c0c */ /* 0x002fe2000c7a1270 */
[----:B------:R-:W1:Y:S01]  /*225d0*/  LDCU UR4, c[0x0][0x39c] ;  /* 0x00007380ff0477ac */ /* 0x000e620008000800 */
[----:B------:R-:W-:Y:S02]  /*225e0*/  LEA.HI.X.SX32 R69, R101, R3, 0x1, P6 ;  /* 0x0000000365457211 */ /* 0x000fe400030f0eff */
[----:B------:R-:W-:-:S02]  /*225f0*/  LEA R96, P6, R100, R0, 0x1 ;  /* 0x0000000064607211 */ /* 0x000fc400078c08ff */
[----:B-----5:R-:W-:Y:S02]  /*22600*/  PRMT R99, R91, 0x7610, R99 ;  /* 0x000076105b637816 */ /* 0x020fe40000000063 */
[----:B------:R-:W2:Y:S01]  /*22610*/  LDL.LU R91, [R1+0x658] ;  /* 0x00065800015b7983 */ /* 0x000ea20000300800 */
[C---:B------:R-:W-:Y:S01]  /*22620*/  LEA.HI.X.SX32 R97, R100.reuse, R3, 0x1, P6 ;  /* 0x0000000364617211 */ /* 0x040fe200030f0eff */
[----:B------:R-:W-:Y:S02]  /*22630*/  VIADD R100, R100, UR5 ;  /* 0x0000000564647c36 */ /* 0x000fe40008000000 */
[----:B------:R-:W-:Y:S01]  /*22640*/  VIADD R101, R2, 0xa6 ;  /* 0x000000a602657836 */ /* 0x000fe20000000000 */
[----:B------:R-:W-:Y:S04]  /*22650*/  @P2 STG.E.U16 desc[UR20][R68.64], R99 ;  /* 0x0000006344002986 */ /* 0x000fe8000c101514 */
[----:B------:R5:W-:Y:S01]  /*22660*/  @P3 STG.E.U16 desc[UR20][R96.64], R103 ;  /* 0x0000006760003986 */ /* 0x000be2000c101514 */
[----:B------:R-:W-:-:S03]  /*22670*/  LEA R98, P3, R100, R0, 0x1 ;  /* 0x0000000064627211 */ /* 0x000fc600078608ff */
[----:B------:R-:W2:Y:S01]  /*22680*/  LDL.LU R92, [R1+0x654] ;  /* 0x00065400015c7983 */ /* 0x000ea20000300800 */
[----:B0-----:R-:W-:Y:S01]  /*22690*/  ISETP.LT.AND P2, PT, R101, UR6, !P0 ;  /* 0x0000000665007c0c */ /* 0x001fe2000c741270 */
[C---:B------:R-:W-:Y:S01]  /*226a0*/  VIADD R101, R100.reuse, UR5 ;  /* 0x0000000564657c36 */ /* 0x040fe20008000000 */
[----:B------:R-:W0:Y:S01]  /*226b0*/  LDCU UR6, c[0x0][0x39c] ;  /* 0x00007380ff0677ac */ /* 0x000e220008000800 */
[----:B-----5:R-:W-:Y:S02]  /*226c0*/  PRMT R97, R93, 0x7610, R97 ;  /* 0x000076105d617816 */ /* 0x020fe40000000061 */
[----:B------:R-:W5:Y:S01]  /*226d0*/  LDL.LU R93, [R1+0x650] ;  /* 0x00065000015d7983 */ /* 0x000f620000300800 */
[----:B------:R-:W-:Y:S01]  /*226e0*/  LEA.HI.X.SX32 R99, R100, R3, 0x1, P3 ;  /* 0x0000000364637211 */ /* 0x000fe200018f0eff */
[----:B------:R-:W-:Y:S01]  /*226f0*/  VIADD R69, R2, 0xa8 ;  /* 0x000000a802457836 */ /* 0x000fe20000000000 */
[----:B------:R-:W-:-:S03]  /*22700*/  LEA R68, P6, R101, R0, 0x1 ;  /* 0x0000000065447211 */ /* 0x000fc600078c08ff */
[----:B------:R0:W-:Y:S01]  /*22710*/  @P1 STG.E.U16 desc[UR20][R98.64], R97 ;  /* 0x0000006162001986 */ /* 0x0001e2000c101514 */
[----:B-1----:R-:W-:Y:S01]  /*22720*/  ISETP.LT.AND P1, PT, R69, UR4, !P0 ;  /* 0x0000000445007c0c */ /* 0x002fe2000c721270 */
[C---:B------:R-:W-:Y:S01]  /*22730*/  VIADD R100, R101.reuse, UR5 ;  /* 0x0000000565647c36 */ /* 0x040fe20008000000 */
[----:B------:R-:W-:Y:S01]  /*22740*/  LEA.HI.X.SX32 R69, R101, R3, 0x1, P6 ;  /* 0x0000000365457211 */ /* 0x000fe200030f0eff */
[----:B------:R-:W1:Y:S01]  /*22750*/  LDCU UR4, c[0x0][0x39c] ;  /* 0x00007380ff0477ac */ /* 0x000e620008000800 */
[----:B0-----:R-:W-:Y:S02]  /*22760*/  PRMT R99, R94, 0x7610, R99 ;  /* 0x000076105e637816 */ /* 0x001fe40000000063 */
[----:B------:R-:W5:Y:S04]  /*22770*/  LDL.LU R94, [R1+0x64c] ;  /* 0x00064c00015e7983 */ /* 0x000f680000300800 */
[----:B------:R0:W-:Y:S02]  /*22780*/  @P4 STG.E.U16 desc[UR20][R68.64], R99 ;  /* 0x0000006344004986 */ /* 0x0001e4000c101514 */
[----:B0-----:R-:W-:-:S02]  /*22790*/  PRMT R69, R95, 0x7610, R69 ;  /* 0x000076105f457816 */ /* 0x001fc40000000045 */
[----:B------:R-:W5:Y:S01]  /*227a0*/  LDL.LU R95, [R1+0x648] ;  /* 0x00064800015f7983 */ /* 0x000f620000300800 */
[----:B------:R-:W-:Y:S01]  /*227b0*/  VIADD R101, R2, 0xa9 ;  /* 0x000000a902657836 */ /* 0x000fe20000000000 */
[----:B------:R-:W-:Y:S01]  /*227c0*/  LEA R96, P6, R100, R0, 0x1 ;  /* 0x0000000064607211 */ /* 0x000fe200078c08ff */
[----:B------:R-:W-:-:S03]  /*227d0*/  VIADD R102, R2, 0xa7 ;  /* 0x000000a702667836 */ /* 0x000fc60000000000 */
[C---:B------:R-:W-:Y:S01]  /*227e0*/  LEA.HI.X.SX32 R97, R100.reuse, R3, 0x1, P6 ;  /* 0x0000000364617211 */ /* 0x040fe200030f0eff */
[----:B------:R-:W-:Y:S01]  /*227f0*/  VIADD R100, R100, UR5 ;  /* 0x0000000564647c36 */ /* 0x000fe20008000000 */
[----:B------:R-:W-:Y:S01]  /*22800*/  ISETP.LT.AND P4, PT, R101, UR6, !P0 ;  /* 0x0000000665007c0c */ /* 0x000fe2000c781270 */
[----:B------:R-:W0:Y:S01]  /*22810*/  LDCU UR6, c[0x0][0x39c] ;  /* 0x00007380ff0677ac */ /* 0x000e220008000800 */
[----:B------:R-:W-:Y:S01]  /*22820*/  VIADD R101, R2, 0xaa ;  /* 0x000000aa02657836 */ /* 0x000fe20000000000 */
[----:B------:R0:W-:Y:S01]  /*22830*/  @P5 STG.E.U16 desc[UR20][R96.64], R69 ;  /* 0x0000004560005986 */ /* 0x0001e2000c101514 */
[C---:B------:R-:W-:Y:S02]  /*22840*/  LEA R98, P5, R100.reuse, R0, 0x1 ;  /* 0x0000000064627211 */ /* 0x040fe400078a08ff */
[----:B------:R-:W-:Y:S01]  /*22850*/  F2FP.BF16.F32.PACK_AB R71, R71, R70 ;  /* 0x000000464747723e */ /* 0x000fe200000010ff */
[----:B------:R-:W-:Y:S01]  /*22860*/  VIADD R70, R100, UR5 ;  /* 0x0000000564467c36 */ /* 0x000fe20008000000 */
[----:B----4-:R-:W-:Y:S01]  /*22870*/  ISETP.LT.AND P3, PT, R102, UR7, !P0 ;  /* 0x0000000766007c0c */ /* 0x010fe2000c761270 */
[----:B------:R-:W4:Y:S01]  /*22880*/  LDCU UR7, c[0x0][0x39c] ;  /* 0x00007380ff0777ac */ /* 0x000f220008000800 */
[----:B-1----:R-:W-:-:S02]  /*22890*/  ISETP.LT.AND P6, PT, R101, UR4, !P0 ;  /* 0x0000000465007c0c */ /* 0x002fc4000c7c1270 */
[-C--:B------:R-:W-:Y:S01]  /*228a0*/  LEA.HI.X.SX32 R99, R100, R3.reuse, 0x1, P5 ;  /* 0x0000000364637211 */ /* 0x080fe200028f0eff */
[----:B------:R-:W1:Y:S01]  /*228b0*/  LDCU UR4, c[0x0][0x39c] ;  /* 0x00007380ff0477ac */ /* 0x000e620008000800 */
[C---:B0-----:R-:W-:Y:S02]  /*228c0*/  PRMT R97, R71.reuse, 0x7610, R97 ;  /* 0x0000761047617816 */ /* 0x041fe40000000061 */
[----:B------:R-:W-:Y:S01]  /*228d0*/  LEA R68, P5, R70, R0, 0x1 ;  /* 0x0000000046447211 */ /* 0x000fe200078a08ff */
[----:B------:R-:W-:Y:S02]  /*228e0*/  VIADD R96, R2, 0xab ;  /* 0x000000ab02607836 */ /* 0x000fe40000000000 */
[----:B------:R0:W-:Y:S01]  /*228f0*/  @P2 STG.E.U16 desc[UR20][R98.64], R97 ;  /* 0x0000006162002986 */ /* 0x0001e2000c101514 */
[----:B------:R-:W-:Y:S02]  /*22900*/  LEA.HI.X.SX32 R69, R70, R3, 0x1, P5 ;  /* 0x0000000346457211 */ /* 0x000fe400028f0eff */
[----:B------:R-:W-:Y:S01]  /*22910*/  ISETP.LT.AND P2, PT, R96, UR6, !P0 ;  /* 0x0000000660007c0c */ /* 0x000fe2000c741270 */
[----:B------:R-:W1:Y:S01]  /*22920*/  LDCU UR6, c[0x0][0x39c] ;  /* 0x00007380ff0677ac */ /* 0x000e620008000800 */
[----:B0-----:R-:W-:Y:S01]  /*22930*/  PRMT R99, R71, 0x7632, R99 ;  /* 0x0000763247637816 */ /* 0x001fe20000000063 */
[----:B------:R-:W-:-:S04]  /*22940*/  VIADD R71, R70, UR5 ;  /* 0x0000000546477c36 */ /* 0x000fc80008000000 */
[----:B------:R0:W-:Y:S01]  /*22950*/  @P3 STG.E.U16 desc[UR20][R68.64], R99 ;  /* 0x0000006344003986 */ /* 0x0001e2000c101514 */
[C---:B------:R-:W-:Y:S01]  /*22960*/  LEA R70, P3, R71.reuse, R0, 0x1 ;  /* 0x0000000047467211 */ /* 0x040fe200078608ff */
[----:B------:R-:W-:-:S03]  /*22970*/  VIADD R96, R71, UR5 ;  /* 0x0000000547607c36 */ /* 0x000fc60008000000 */
[----:B------:R-:W-:Y:S02]  /*22980*/  LEA.HI.X.SX32 R71, R71, R3, 0x1, P3 ;  /* 0x0000000347477211 */ /* 0x000fe400018f0eff */
[----:B0-----:R-:W-:Y:S01]  /*22990*/  F2FP.BF16.F32.PACK_AB R69, R73, R72 ;  /* 0x000000484945723e */ /* 0x001fe200000010ff */
[C---:B------:R-:W-:Y:S02]  /*229a0*/  VIADD R72, R2.reuse, 0xac ;  /* 0x000000ac02487836 */ /* 0x040fe40000000000 */
[----:B------:R-:W-:-:S03]  /*229b0*/  VIADD R73, R2, 0xad ;  /* 0x000000ad02497836 */ /* 0x000fc60000000000 */
[----:B-1----:R-:W-:Y:S01]  /*229c0*/  ISETP.LT.AND P3, PT, R72, UR4, !P0 ;  /* 0x0000000448007c0c */ /* 0x002fe2000c761270 */
[----:B------:R0:W-:Y:S01]  /*229d0*/  @P1 STG.E.U16 desc[UR20][R70.64], R69 ;  /* 0x0000004546001986 */ /* 0x0001e2000c101514 */
[----:B------:R-:W-:Y:S01]  /*229e0*/  LEA R72, P5, R96, R0, 0x1 ;  /* 0x0000000060487211 */ /* 0x000fe200078a08ff */
[----:B------:R-:W-:Y:S01]  /*229f0*/  VIADD R68, R2, 0xae ;  /* 0x000000ae02447836 */ /* 0x000fe20000000000 */
[----:B----4-:R-:W-:Y:S01]  /*22a00*/  ISETP.LT.AND P1, PT, R73, UR7, !P0 ;  /* 0x0000000749007c0c */ /* 0x010fe2000c721270 */
[----:B------:R-:W1:Y:S01]  /*22a10*/  LDCU UR4, c[0x0][0x39c] ;  /* 0x00007380ff0477ac */ /* 0x000e620008000800 */
[C---:B------:R-:W-:Y:S01]  /*22a20*/  LEA.HI.X.SX32 R73, R96.reuse, R3, 0x1, P5 ;  /* 0x0000000360497211 */ /* 0x040fe200028f0eff */
[----:B------:R-:W-:Y:S01]  /*22a30*/  VIADD R96, R96, UR5 ;  /* 0x0000000560607c36 */ /* 0x000fe20008000000 */
[----:B------:R-:W-:Y:S01]  /*22a40*/  ISETP.LT.AND P5, PT, R68, UR6, !P0 ;  /* 0x0000000644007c0c */ /* 0x000fe2000c7a1270 */
[----:B------:R-:W4:Y:S01]  /*22a50*/  LDCU UR6, c[0x0][0x39c] ;  /* 0x00007380ff0677ac */ /* 0x000f220008000800 */
[----:B0-----:R-:W-:Y:S01]  /*22a60*/  PRMT R71, R69, 0x7632, R71 ;  /* 0x0000763245477816 */ /* 0x001fe20000000047 */
[C---:B------:R-:W-:Y:S01]  /*22a70*/  VIADD R97, R96.reuse, UR5 ;  /* 0x0000000560617c36 */ /* 0x040fe20008000000 */
[----:B------:R-:W-:Y:S01]  /*22a80*/  F2FP.BF16.F32.PACK_AB R74, R75, R74 ;  /* 0x0000004a4b4a723e */ /* 0x000fe200000010ff */
[----:B------:R-:W0:Y:S02]  /*22a90*/  LDCU UR7, c[0x0][0x39c] ;  /* 0x00007380ff0777ac */ /* 0x000e240008000800 */
[----:B------:R1:W-:Y:S01]  /*22aa0*/  @P4 STG.E.U16 desc[UR20][R72.64], R71 ;  /* 0x0000004748004986 */ /* 0x0003e2000c101514 */
[----:B------:R-:W-:-:S04]  /*22ab0*/  LEA R68, P4, R96, R0, 0x1 ;  /* 0x0000000060447211 */ /* 0x000fc800078808ff */
[-C--:B------:R-:W-:Y:S02]  /*22ac0*/  LEA.HI.X.SX32 R69, R96, R3.reuse, 0x1, P4 ;  /* 0x0000000360457211 */ /* 0x080fe400020f0eff */
[CC--:B------:R-:W-:Y:S01]  /*22ad0*/  LEA R70, P4, R97.reuse, R0.reuse, 0x1 ;  /* 0x0000000061467211 */ /* 0x0c0fe200078808ff */
[----:B------:R-:W-:Y:S01]  /*22ae0*/  VIADD R75, R2, 0xaf ;  /* 0x000000af024b7836 */ /* 0x000fe20000000000 */
[C---:B------:R-:W-:Y:S02]  /*22af0*/  PRMT R96, R74.reuse, 0x7632, R96 ;  /* 0x000076324a607816 */ /* 0x040fe40000000060 */
[----:B-1----:R-:W-:Y:S02]  /*22b00*/  PRMT R73, R74, 0x7610, R73 ;  /* 0x000076104a497816 */ /* 0x002fe40000000049 */
[CC--:B------:R-:W-:Y:S01]  /*22b10*/  LEA.HI.X.SX32 R71, R97.reuse, R3.reuse, 0x1, P4 ;  /* 0x0000000361477211 */ /* 0x0c0fe200020f0eff */
[----:B------:R-:W-:Y:S01]  /*22b20*/  VIADD R97, R97, UR5 ;  /* 0x0000000561617c36 */ /* 0x000fe20008000000 */
[----:B------:R-:W-:Y:S01]  /*22b30*/  ISETP.LT.AND P4, PT, R75, UR4, !P0 ;  /* 0x000000044b007c0c */ /* 0x000fe2000c781270 */
[----:B------:R1:W-:Y:S01]  /*22b40*/  @P6 STG.E.U16 desc[UR20][R68.64], R73 ;  /* 0x0000004944006986 */ /* 0x0003e2000c101514 */
[----:B------:R-:W0:Y:S03]  /*22b50*/  LDCU UR4, c[0x0][0x39c] ;  /* 0x00007380ff0477ac */ /* 0x000e260008000800 */
[----:B------:R0:W-:Y:S01]  /*22b60*/  @P2 STG.E.U16 desc[UR20][R70.64], R96 ;  /* 0x0000006046002986 */ /* 0x0001e2000c101514 */
[C---:B------:R-:W-:Y:S01]  /*22b70*/  LEA R72, P2, R97.reuse, R0, 0x1 ;  /* 0x0000000061487211 */ /* 0x040fe200078408ff */
[----:B------:R-:W-:Y:S01]  /*22b80*/  VIADD R74, R97, UR5 ;  /* 0x00000005614a7c36 */ /* 0x000fe20008000000 */
[----:B------:R-:W-:Y:S01]  /*22b90*/  F2FP.BF16.F32.PACK_AB R76, R77, R76 ;  /* 0x0000004c4d4c723e */ /* 0x000fe200000010ff */
[C---:B------:R-:W-:Y:S01]  /*22ba0*/  VIADD R75, R2.reuse, 0xb0 ;  /* 0x000000b0024b7836 */ /* 0x040fe20000000000 */
[----:B-1----:R-:W-:Y:S01]  /*22bb0*/  LEA.HI.X.SX32 R73, R97, R3, 0x1, P2 ;  /* 0x0000000361497211 */ /* 0x002fe200010f0eff */
[----:B------:R-:W-:Y:S01]  /*22bc0*/  VIADD R69, R2, 0xb1 ;  /* 0x000000b102457836 */ /* 0x000fe20000000000 */
[----:B------:R-:W-:-:S02]  /*22bd0*/  LEA R68, P6, R74, R0, 0x1 ;  /* 0x000000004a447211 */ /* 0x000fc400078c08ff */
[----:B----4-:R-:W-:Y:S01]  /*22be0*/  ISETP.LT.AND P2, PT, R75, UR6, !P0 ;  /* 0x000000064b007c0c */ /* 0x010fe2000c741270 */
[----:B------:R1:W-:Y:S01]  /*22bf0*/  @P3 STG.E.U16 desc[UR20][R72.64], R76 ;  /* 0x0000004c48003986 */ /* 0x0003e2000c101514 */
[----:B------:R-:W4:Y:S01]  /*22c00*/  LDCU UR6, c[0x0][0x39c] ;  /* 0x00007380ff0677ac */ /* 0x000f220008000800 */
[----:B0-----:R-:W-:Y:S01]  /*22c10*/  ISETP.LT.AND P3, PT, R69, UR7, !P0 ;  /* 0x0000000745007c0c */ /* 0x001fe2000c761270 */
[----:B------:R-:W-:Y:S01]  /*22c20*/  VIADD R71, R2, 0xb2 ;  /* 0x000000b202477836 */ /* 0x000fe20000000000 */
[C---:B------:R-:W-:Y:S01]  /*22c30*/  LEA.HI.X.SX32 R69, R74.reuse, R3, 0x1, P6 ;  /* 0x000000034a457211 */ /* 0x040fe200030f0eff */
[----:B------:R-:W-:Y:S01]  /*22c40*/  VIADD R74, R74, UR5 ;  /* 0x000000054a4a7c36 */ /* 0x000fe20008000000 */
[----:B------:R-:W-:Y:S01]  /*22c50*/  F2FP.BF16.F32.PACK_AB R78, R79, R78 ;  /* 0x0000004e4f4e723e */ /* 0x000fe200000010ff */
[----:B------:R-:W0:Y:S01]  /*22c60*/  LDCU UR7, c[0x0][0x39c] ;  /* 0x00007380ff0777ac */ /* 0x000e220008000800 */
[----:B-1----:R-:W-:Y:S02]  /*22c70*/  PRMT R73, R76, 0x7632, R73 ;  /* 0x000076324c497816 */ /* 0x002fe40000000049 */
[----:B------:R-:W-:-:S03]  /*22c80*/  LEA R70, P6, R74, R0, 0x1 ;  /* 0x000000004a467211 */ /* 0x000fc600078c08ff */
[----:B------:R1:W-:Y:S01]  /*22c90*/  @P1 STG.E.U16 desc[UR20][R68.64], R73 ;  /* 0x0000004944001986 */ /* 0x0003e2000c101514 */
[----:B------:R-:W-:Y:S01]  /*22ca0*/  ISETP.LT.AND P1, PT, R71, UR4, !P0 ;  /* 0x0000000447007c0c */ /* 0x000fe2000c721270 */
[----:B------:R-:W0:Y:S01]  /*22cb0*/  LDCU UR4, c[0x0][0x39c] ;  /* 0x00007380ff0477ac */ /* 0x000e220008000800 */
[C---:B------:R-:W-:Y:S01]  /*22cc0*/  VIADD R75, R74.reuse, UR5 ;  /* 0x000000054a4b7c36 */ /* 0x040fe20008000000 */
[----:B------:R-:W-:Y:S01]  /*22cd0*/  LEA.HI.X.SX32 R71, R74, R3, 0x1, P6 ;  /* 0x000000034a477211 */ /* 0x000fe200030f0eff */
[----:B------:R-:W-:-:S03]  /*22ce0*/  VIADD R74, R2, 0xb3 ;  /* 0x000000b3024a7836 */ /* 0x000fc60000000000 */
[CC--:B------:R-:W-:Y:S01]  /*22cf0*/  LEA R72, P6, R75.reuse, R0.reuse, 0x1 ;  /* 0x000000004b487211 */ /* 0x0c0fe200078c08ff */
[----:B------:R-:W-:Y:S01]  /*22d00*/  @P5 STG.E.U16 desc[UR20][R70.64], R78 ;  /* 0x0000004e46005986 */ /* 0x000fe2000c101514 */
[----:B----4-:R-:W-:Y:S01]  /*22d10*/  ISETP.LT.AND P5, PT, R74, UR6, !P0 ;  /* 0x000000064a007c0c */ /* 0x010fe2000c7a1270 */
[----:B------:R-:W4:Y:S01]  /*22d20*/  LDCU UR6, c[0x0][0x39c] ;  /* 0x00007380ff0677ac */ /* 0x000f220008000800 */
[C---:B-1----:R-:W-:Y:S01]  /*22d30*/  LEA.HI.X.SX32 R73, R75.reuse, R3, 0x1, P6 ;  /* 0x000000034b497211 */ /* 0x042fe200030f0eff */
[----:B------:R-:W-:Y:S01]  /*22d40*/  VIADD R75, R75, UR5 ;  /* 0x000000054b4b7c36 */ /* 0x000fe20008000000 */
[----:B------:R-:W-:Y:S01]  /*22d50*/  PRMT R69, R78, 0x7632, R69 ;  /* 0x000076324e457816 */ /* 0x000fe20000000045 */
[----:B------:R-:W-:Y:S02]  /*22d60*/  VIADD R76, R2, 0xb4 ;  /* 0x000000b4024c7836 */ /* 0x000fe40000000000 */
[C---:B------:R-:W-:Y:S02]  /*22d70*/  VIADD R74, R75.reuse, UR5 ;  /* 0x000000054b4a7c36 */ /* 0x040fe40008000000 */
[----:B------:R1:W-:Y:S01]  /*22d80*/  @P4 STG.E.U16 desc[UR20][R72.64], R69 ;  /* 0x0000004548004986 */ /* 0x0003e2000c101514 */
[----:B------:R-:W-:-:S02]  /*22d90*/  LEA R68, P4, R75, R0, 0x1 ;  /* 0x000000004b447211 */ /* 0x000fc400078808ff */
[----:B0-----:R-:W-:Y:S01]  /*22da0*/  ISETP.LT.AND P6, PT, R76, UR4, !P0 ;  /* 0x000000044c007c0c */ /* 0x001fe2000c7c1270 */
[----:B------:R-:W0:Y:S01]  /*22db0*/  LDCU UR4, c[0x0][0x39c] ;  /* 0x00007380ff0477ac */ /* 0x000e220008000800 */
[----:B------:R-:W-:Y:S02]  /*22dc0*/  F2FP.BF16.F32.PACK_AB R80, R81, R80 ;  /* 0x000000505150723e */ /* 0x000fe400000010ff */
[-C--:B-1----:R-:W-:Y:S02]  /*22dd0*/  LEA.HI.X.SX32 R69, R75, R3.reuse, 0x1, P4 ;  /* 0x000000034b457211 */ /* 0x082fe400020f0eff */
[-C--:B------:R-:W-:Y:S01]  /*22de0*/  LEA R70, P4, R74, R0.reuse, 0x1 ;  /* 0x000000004a467211 */ /* 0x080fe200078808ff */
[----:B------:R-:W-:Y:S01]  /*22df0*/  VIADD R72, R2, 0xb5 ;  /* 0x000000b502487836 */ /* 0x000fe20000000000 */
[----:B------:R-:W-:Y:S02]  /*22e00*/  PRMT R73, R80, 0x7632, R73 ;  /* 0x0000763250497816 */ /* 0x000fe40000000049 */
[C---:B------:R-:W-:Y:S01]  /*22e10*/  LEA.HI.X.SX32 R71, R74.reuse, R3, 0x1, P4 ;  /* 0x000000034a477211 */ /* 0x040fe200020f0eff */
[----:B------:R-:W-:Y:S01]  /*22e20*/  VIADD R74, R74, UR5 ;  /* 0x000000054a4a7c36 */ /* 0x000fe20008000000 */
[----:B------:R1:W-:Y:S01]  /*22e30*/  @P2 STG.E.U16 desc[UR20][R68.64], R80 ;  /* 0x0000005044002986 */ /* 0x0003e2000c101514 */
[----:B----4-:R-:W-:Y:S01]  /*22e40*/  ISETP.LT.AND P2, PT, R72, UR6, !P0 ;  /* 0x0000000648007c0c */ /* 0x010fe2000c741270 */
[----:B------:R-:W4:Y:S02]  /*22e50*/  LDCU UR6, c[0x0][0x39c] ;  /* 0x00007380ff0677ac */ /* 0x000f240008000800 */
[----:B------:R0:W-:Y:S01]  /*22e60*/  @P3 STG.E.U16 desc[UR20][R70.64], R73 ;  /* 0x0000004946003986 */ /* 0x0001e2000c101514 */
[C---:B------:R-:W-:Y:S01]  /*22e70*/  LEA R72, P3, R74.reuse, R0, 0x1 ;  /* 0x000000004a487211 */ /* 0x040fe200078608ff */
[----:B------:R-:W-:Y:S01]  /*22e80*/  VIADD R75, R74, UR5 ;  /* 0x000000054a4b7c36 */ /* 0x000fe20008000000 */
[----:B------:R-:W-:Y:S01]  /*22e90*/  F2FP.BF16.F32.PACK_AB R82, R83, R82 ;  /* 0x000000525352723e */ /* 0x000fe200000010ff */
[----:B-1----:R-:W-:-:S02]  /*22ea0*/  VIADD R68, R2, 0xb6 ;  /* 0x000000b602447836 */ /* 0x002fc40000000000 */
[----:B------:R-:W-:Y:S01]  /*22eb0*/  VIADD R69, R2, 0xb7 ;  /* 0x000000b702457836 */ /* 0x000fe20000000000 */
[-C--:B0-----:R-:W-:Y:S02]  /*22ec0*/  LEA.HI.X.SX32 R73, R74, R3.reuse, 0x1, P3 ;  /* 0x000000034a497211 */ /* 0x081fe400018f0eff */
[----:B------:R-:W-:Y:S01]  /*22ed0*/  ISETP.LT.AND P3, PT, R68, UR4, !P0 ;  /* 0x0000000444007c0c */ /* 0x000fe2000c761270 */
[----:B------:R-:W-:Y:S01]  /*22ee0*/  VIADD R70, R2, 0xb8 ;  /* 0x000000b802467836 */ /* 0x000fe20000000000 */
[----:B------:R-:W-:Y:S01]  /*22ef0*/  LEA R68, P4, R75, R0, 0x1 ;  /* 0x000000004b447211 */ /* 0x000fe200078808ff */
[----:B------:R-:W-:Y:S01]  /*22f00*/  @P1 STG.E.U16 desc[UR20][R72.64], R82 ;  /* 0x0000005248001986 */ /* 0x000fe2000c101514 */
[----:B------:R-:W-:Y:S01]  /*22f10*/  ISETP.LT.AND P1, PT, R69, UR7, !P0 ;  /* 0x0000000745007c0c */ /* 0x000fe2000c721270 */
[----:B------:R-:W0:Y:S01]  /*22f20*/  LDCU UR4, c[0x0][0x39c] ;  /* 0x00007380ff0477ac */ /* 0x000e220008000800 */
[C---:B------:R-:W-:Y:S01]  /*22f30*/  LEA.HI.X.SX32 R69, R75.reuse, R3, 0x1, P4 ;  /* 0x000000034b457211 */ /* 0x040fe200020f0eff */
[----:B------:R-:W-:Y:S01]  /*22f40*/  VIADD R75, R75, UR5 ;  /* 0x000000054b4b7c36 */ /* 0x000fe20008000000 */
[----:B------:R-:W-:Y:S01]  /*22f50*/  PRMT R71, R82, 0x7632, R71 ;  /* 0x0000763252477816 */ /* 0x000fe20000000047 */
[----:B------:R-:W1:Y:S01]  /*22f60*/  LDCU UR7, c[0x0][0x39c] ;  /* 0x00007380ff0777ac */ /* 0x000e620008000800 */
[----:B----4-:R-:W-:Y:S01]  /*22f70*/  ISETP.LT.AND P4, PT, R70, UR6, !P0 ;  /* 0x0000000646007c0c */ /* 0x010fe2000c781270 */
[----:B------:R-:W-:-:S02]  /*22f80*/  VIADD R74, R75, UR5 ;  /* 0x000000054b4a7c36 */ /* 0x000fc40008000000 */
[----:B------:R4:W-:Y:S01]  /*22f90*/  @P5 STG.E.U16 desc[UR20][R68.64], R71 ;  /* 0x0000004744005986 */ /* 0x0009e2000c101514 */
[----:B------:R-:W-:Y:S01]  /*22fa0*/  LEA R70, P5, R75, R0, 0x1 ;  /* 0x000000004b467211 */ /* 0x000fe200078a08ff */
[----:B------:R-:W0:Y:S01]  /*22fb0*/  LDCU UR6, c[0x0][0x39c] ;  /* 0x00007380ff0677ac */ /* 0x000e220008000800 */
[----:B------:R-:W-:Y:S02]  /*22fc0*/  F2FP.BF16.F32.PACK_AB R84, R85, R84 ;  /* 0x000000545554723e */ /* 0x000fe400000010ff */
[-C--:B----4-:R-:W-:Y:S02]  /*22fd0*/  LEA.HI.X.SX32 R71, R75, R3.reuse, 0x1, P5 ;  /* 0x000000034b477211 */ /* 0x090fe400028f0eff */
[-C--:B------:R-:W-:Y:S01]  /*22fe0*/  LEA R72, P5, R74, R0.reuse, 0x1 ;  /* 0x000000004a487211 */ /* 0x080fe200078a08ff */
[----:B------:R-:W-:Y:S01]  /*22ff0*/  VIADD R75, R2, 0xb9 ;  /* 0x000000b9024b7836 */ /* 0x000fe20000000000 */
[----:B------:R-:W-:Y:S02]  /*23000*/  PRMT R69, R84, 0x7632, R69 ;  /* 0x0000763254457816 */ /* 0x000fe40000000045 */
[C---:B------:R-:W-:Y:S01]  /*23010*/  LEA.HI.X.SX32 R73, R74.reuse, R3, 0x1, P5 ;  /* 0x000000034a497211 */ /* 0x040fe200028f0eff */
[----:B------:R-:W-:Y:S01]  /*23020*/  VIADD R74, R74, UR5 ;  /* 0x000000054a4a7c36 */ /* 0x000fe20008000000 */
[----:B------:R4:W-:Y:S01]  /*23030*/  @P6 STG.E.U16 desc[UR20][R70.64], R84 ;  /* 0x0000005446006986 */ /* 0x0009e2000c101514 */
[----:B0-----:R-:W-:Y:S01]  /*23040*/  ISETP.LT.AND P5, PT, R75, UR4, !P0 ;  /* 0x000000044b007c0c */ /* 0x001fe2000c7a1270 */
[----:B------:R-:W0:Y:S02]  /*23050*/  LDCU UR4, c[0x0][0x39c] ;  /* 0x00007380ff0477ac */ /* 0x000e240008000800 */
[----:B------:R1:W-:Y:S01]  /*23060*/  @P2 STG.E.U16 desc[UR20][R72.64], R69 ;  /* 0x0000004548002986 */ /* 0x0003e2000c101514 */
[C---:B------:R-:W-:Y:S01]  /*23070*/  LEA R68, P2, R74.reuse, R0, 0x1 ;  /* 0x000000004a447211 */ /* 0x040fe200078408ff */
[----:B------:R-:W-:Y:S01]  /*23080*/  VIADD R75, R74, UR5 ;  /* 0x000000054a4b7c36 */ /* 0x000fe20008000000 */
[----:B------:R-:W-:Y:S01]  /*23090*/  F2FP.BF16.F32.PACK_AB R86, R87, R86 ;  /* 0x000000565756723e */ /* 0x000fe200000010ff */
[----:B------:R-:W-:-:S02]  /*230a0*/  VIADD R76, R2, 0xba ;  /* 0x000000ba024c7836 */ /* 0x000fc40000000000 */
[----:B----4-:R-:W-:Y:S01]  /*230b0*/  VIADD R71, R2, 0xbb ;  /* 0x000000bb02477836 */ /* 0x010fe20000000000 */
[----:B------:R-:W-:Y:S02]  /*230c0*/  LEA R70, P6, R75, R0, 0x1 ;  /* 0x000000004b467211 */ /* 0x000fe400078c08ff */
[-C--:B-1----:R-:W-:Y:S02]  /*230d0*/  LEA.HI.X.SX32 R69, R74, R3.reuse, 0x1, P2 ;  /* 0x000000034a457211 */ /* 0x082fe400010f0eff */
[----:B------:R-:W-:Y:S01]  /*230e0*/  ISETP.LT.AND P2, PT, R76, UR6, !P0 ;  /* 0x000000064c007c0c */ /* 0x000fe2000c741270 */
[----:B------:R-:W1:Y:S02]  /*230f0*/  LDCU UR6, c[0x0][0x39c] ;  /* 0x00007380ff0677ac */ /* 0x000e640008000800 */
[----:B------:R4:W-:Y:S01]  /*23100*/  @P3 STG.E.U16 desc[UR20][R68.64], R86 ;  /* 0x0000005644003986 */ /* 0x0009e2000c101514 */
[----:B------:R-:W-:Y:S01]  /*23110*/  ISETP.LT.AND P3, PT, R71, UR7, !P0 ;  /* 0x0000000747007c0c */ /* 0x000fe2000c761270 */
[C---:B------:R-:W-:Y:S01]  /*23120*/  VIADD R73, R2.reuse, 0xbc ;  /* 0x000000bc02497836 */ /* 0x040fe20000000000 */
[C---:B------:R-:W-:Y:S01]  /*23130*/  LEA.HI.X.SX32 R71, R75.reuse, R3, 0x1, P6 ;  /* 0x000000034b477211 */ /* 0x040fe200030f0eff */
[----:B------:R-:W-:Y:S01]  /*23140*/  VIADD R75, R75, UR5 ;  /* 0x000000054b4b7c36 */ /* 0x000fe20008000000 */
[----:B---3--:R-:W-:Y:S01]  /*23150*/  F2FP.BF16.F32.PACK_AB R88, R89, R88 ;  /* 0x000000585958723e */ /* 0x008fe200000010ff */
[----:B------:R-:W-:Y:S01]  /*23160*/  VIADD R76, R2, 0xbe ;  /* 0x000000be024c7836 */ /* 0x000fe20000000000 */
[----:B--2---:R-:W-:Y:S01]  /*23170*/  F2FP.BF16.F32.PACK_AB R90, R91, R90 ;  /* 0x0000005a5b5a723e */ /* 0x004fe200000010ff */
[----:B------:R-:W2:Y:S01]  /*23180*/  LDCU UR7, c[0x0][0x39c] ;  /* 0x00007380ff0777ac */ /* 0x000ea20008000800 */
[----:B----4-:R-:W-:-:S02]  /*23190*/  PRMT R69, R86, 0x7632, R69 ;  /* 0x0000763256457816 */ /* 0x010fc40000000045 */
[----:B------:R-:W-:-:S03]  /*231a0*/  LEA R72, P6, R75, R0, 0x1 ;  /* 0x000000004b487211 */ /* 0x000fc600078c08ff */
[----:B------:R3:W-:Y:S01]  /*231b0*/  @P1 STG.E.U16 desc[UR20][R70.64], R69 ;  /* 0x0000004546001986 */ /* 0x0007e2000c101514 */
[----:B0-----:R-:W-:Y:S01]  /*231c0*/  ISETP.LT.AND P1, PT, R73, UR4, !P0 ;  /* 0x0000000449007c0c */ /* 0x001fe2000c721270 */
[----:B------:R-:W0:Y:S01]  /*231d0*/  LDCU UR4, c[0x0][0x39c] ;  /* 0x00007380ff0477ac */ /* 0x000e220008000800 */
[C---:B------:R-:W-:Y:S01]  /*231e0*/  VIADD R74, R75.reuse, UR5 ;  /* 0x000000054b4a7c36 */ /* 0x040fe20008000000 */
[----:B------:R-:W-:Y:S01]  /*231f0*/  LEA.HI.X.SX32 R73, R75, R3, 0x1, P6 ;  /* 0x000000034b497211 */ /* 0x000fe200030f0eff */
[----:B------:R-:W-:-:S03]  /*23200*/  VIADD R75, R2, 0xbd ;  /* 0x000000bd024b7836 */ /* 0x000fc60000000000 */
[C---:B------:R-:W-:Y:S01]  /*23210*/  LEA R68, P6, R74.reuse, R0, 0x1 ;  /* 0x000000004a447211 */ /* 0x040fe200078c08ff */
[----:B------:R-:W-:Y:S01]  /*23220*/  @P4 STG.E.U16 desc[UR20][R72.64], R88 ;  /* 0x0000005848004986 */ /* 0x000fe2000c101514 */
[----:B-1----:R-:W-:Y:S01]  /*23230*/  ISETP.LT.AND P4, PT, R75, UR6, !P0 ;  /* 0x000000064b007c0c */ /* 0x002fe2000c781270 */
[----:B------:R-:W1:Y:S01]  /*23240*/  LDCU UR6, c[0x0][0x39c] ;  /* 0x00007380ff0677ac */ /* 0x000e620008000800 */
[C---:B---3--:R-:W-:Y:S01]  /*23250*/  LEA.HI.X.SX32 R69, R74.reuse, R3, 0x1, P6 ;  /* 0x000000034a457211 */ /* 0x048fe200030f0eff */
[----:B------:R-:W-:Y:S01]  /*23260*/  VIADD R74, R74, UR5 ;  /* 0x000000054a4a7c36 */ /* 0x000fe20008000000 */
[----:B------:R-:W-:-:S03]  /*23270*/  PRMT R71, R88, 0x7632, R71 ;  /* 0x0000763258477816 */ /* 0x000fc60000000047 */
[C---:B------:R-:W-:Y:S02]  /*23280*/  VIADD R75, R74.reuse, UR5 ;  /* 0x000000054a4b7c36 */ /* 0x040fe40008000000 */
[----:B------:R3:W-:Y:S01]  /*23290*/  @P5 STG.E.U16 desc[UR20][R68.64], R71 ;  /* 0x0000004744005986 */ /* 0x0007e2000c101514 */
[-C--:B------:R-:W-:Y:S02]  /*232a0*/  LEA R70, P5, R74, R0.reuse, 0x1 ;  /* 0x000000004a467211 */ /* 0x080fe400078a08ff */
[----:B0-----:R-:W-:Y:S01]  /*232b0*/  ISETP.LT.AND P6, PT, R76, UR4, !P0 ;  /* 0x000000044c007c0c */ /* 0x001fe2000c7c1270 */
[----:B------:R-:W0:Y:S01]  /*232c0*/  LDCU UR4, c[0x0][0x39c] ;  /* 0x00007380ff0477ac */ /* 0x000e220008000800 */
[----:B---3--:R-:W-:Y:S02]  /*232d0*/  LEA.HI.X.SX32 R71, R74, R3, 0x1, P5 ;  /* 0x000000034a477211 */ /* 0x008fe400028f0eff */
[----:B------:R-:W-:Y:S01]  /*232e0*/  LEA R72, P5, R75, R0, 0x1 ;  /* 0x000000004b487211 */ /* 0x000fe200078a08ff */
[----:B------:R-:W-:Y:S01]  /*232f0*/  VIADD R68, R2, 0xbf ;  /* 0x000000bf02447836 */ /* 0x000fe20000000000 */
[----:B------:R-:W-:-:S02]  /*23300*/  PRMT R69, R90, 0x7632, R69 ;  /* 0x000076325a457816 */ /* 0x000fc40000000045 */
[C---:B------:R-:W-:Y:S01]  /*23310*/  LEA.HI.X.SX32 R73, R75.reuse, R3, 0x1, P5 ;  /* 0x000000034b497211 */ /* 0x040fe200028f0eff */
[----:B------:R-:W-:Y:S01]  /*23320*/  VIADD R75, R75, UR5 ;  /* 0x000000054b4b7c36 */ /* 0x000fe20008000000 */
[----:B------:R3:W-:Y:S01]  /*23330*/  @P2 STG.E.U16 desc[UR20][R70.64], R90 ;  /* 0x0000005a46002986 */ /* 0x0007e2000c101514 */
[----:B-1----:R-:W-:Y:S01]  /*23340*/  ISETP.LT.AND P2, PT, R68, UR6, !P0 ;  /* 0x0000000644007c0c */ /* 0x002fe2000c741270 */
[----:B------:R-:W1:Y:S02]  /*23350*/  LDCU UR6, c[0x0][0x39c] ;  /* 0x00007380ff0677ac */ /* 0x000e640008000800 */
[----:B------:R4:W-:Y:S01]  /*23360*/  @P3 STG.E.U16 desc[UR20][R72.64], R69 ;  /* 0x0000004548003986 */ /* 0x0009e2000c101514 */
[C---:B------:R-:W-:Y:S01]  /*23370*/  LEA R68, P3, R75.reuse, R0, 0x1 ;  /* 0x000000004b447211 */ /* 0x040fe200078608ff */
[----:B------:R-:W-:Y:S01]  /*23380*/  VIADD R74, R75, UR5 ;  /* 0x000000054b4a7c36 */ /* 0x000fe20008000000 */
[----:B-----5:R-:W-:Y:S01]  /*23390*/  F2FP.BF16.F32.PACK_AB R92, R93, R92 ;  /* 0x0000005c5d5c723e */ /* 0x020fe200000010ff */
[----:B---3--:R-:W-:-:S02]  /*233a0*/  VIADD R70, R2, 0xc0 ;  /* 0x000000c002467836 */ /* 0x008fc40000000000 */
[----:B------:R-:W-:Y:S01]  /*233b0*/  VIADD R71, R2, 0xc1 ;  /* 0x000000c102477836 */ /* 0x000fe20000000000 */
[-C--:B----4-:R-:W-:Y:S02]  /*233c0*/  LEA.HI.X.SX32 R69, R75, R3.reuse, 0x1, P3 ;  /* 0x000000034b457211 */ /* 0x090fe400018f0eff */
[----:B0-----:R-:W-:Y:S01]  /*233d0*/  ISETP.LT.AND P3, PT, R70, UR4, !P0 ;  /* 0x0000000446007c0c */ /* 0x001fe2000c761270 */
[----:B------:R-:W-:Y:S01]  /*233e0*/  VIADD R72, R2, 0xc2 ;  /* 0x000000c202487836 */ /* 0x000fe20000000000 */
[C---:B------:R-:W-:Y:S01]  /*233f0*/  LEA R70, P5, R74.reuse, R0, 0x1 ;  /* 0x000000004a467211 */ /* 0x040fe200078a08ff */
[----:B------:R0:W-:Y:S01]  /*23400*/  @P1 STG.E.U16 desc[UR20][R68.64], R92 ;  /* 0x0000005c44001986 */ /* 0x0001e2000c101514 */
[----:B--2---:R-:W-:Y:S01]  /*23410*/  ISETP.LT.AND P1, PT, R71, UR7, !P0 ;  /* 0x0000000747007c0c */ /* 0x004fe2000c721270 */
[----:B------:R-:W2:Y:S01]  /*23420*/  LDCU UR4, c[0x0][0x39c] ;  /* 0x00007380ff0477ac */ /* 0x000ea20008000800 */
[C---:B------:R-:W-:Y:S01]  /*23430*/  LEA.HI.X.SX32 R71, R74.reuse, R3, 0x1, P5 ;  /* 0x000000034a477211 */ /* 0x040fe200028f0eff */
[----:B------:R-:W-:Y:S01]  /*23440*/  VIADD R74, R74, UR5 ;  /* 0x000000054a4a7c36 */ /* 0x000fe20008000000 */
[----:B-1----:R-:W-:Y:S01]  /*23450*/  ISETP.LT.AND P5, PT, R72, UR6, !P0 ;  /* 0x0000000648007c0c */ /* 0x002fe2000c7a1270 */
[----:B------:R-:W1:Y:S01]  /*23460*/  LDCU UR6, c[0x0][0x39c] ;  /* 0x00007380ff0677ac */ /* 0x000e620008000800 */
[----:B0-----:R-:W-:Y:S01]  /*23470*/  PRMT R69, R92, 0x7632, R69 ;  /* 0x000076325c457816 */ /* 0x001fe20000000045 */
[C---:B------:R-:W-:Y:S01]  /*23480*/  VIADD R75, R74.reuse, UR5 ;  /* 0x000000054a4b7c36 */ /* 0x040fe20008000000 */
[----:B------:R-:W-:Y:S01]  /*23490*/  F2FP.BF16.F32.PACK_AB R94, R95, R94 ;  /* 0x0000005e5f5e723e */ /* 0x000fe200000010ff */
[----:B------:R-:W0:Y:S02]  /*234a0*/  LDCU UR7, c[0x0][0x39c] ;  /* 0x00007380ff0777ac */ /* 0x000e240008000800 */
[----:B------:R3:W-:Y:S01]  /*234b0*/  @P4 STG.E.U16 desc[UR20][R70.64], R69 ;  /* 0x0000004546004986 */ /* 0x0007e2000c101514 */
[----:B------:R-:W-:-:S04]  /*234c0*/  LEA R72, P4, R74, R0, 0x1 ;  /* 0x000000004a487211 */ /* 0x000fc800078808ff */
[-C--:B------:R-:W-:Y:S02]  /*234d0*/  LEA.HI.X.SX32 R73, R74, R3.reuse, 0x1, P4 ;  /* 0x000000034a497211 */ /* 0x080fe400020f0eff */
[C---:B------:R-:W-:Y:S02]  /*234e0*/  LEA R68, P4, R75.reuse, R0, 0x1 ;  /* 0x000000004b447211 */ /* 0x040fe400078808ff */
[----:B------:R-:W-:Y:S02]  /*234f0*/  PRMT R76, R94, 0x7632, R76 ;  /* 0x000076325e4c7816 */ /* 0x000fe4000000004c */
[C---:B---3--:R-:W-:Y:S01]  /*23500*/  LEA.HI.X.SX32 R69, R75.reuse, R3, 0x1, P4 ;  /* 0x000000034b457211 */ /* 0x048fe200020f0eff */
[----:B------:R-:W-:Y:S01]  /*23510*/  VIADD R75, R75, UR5 ;  /* 0x000000054b4b7c36 */ /* 0x000fe20008000000 */
[----:B------:R-:W-:Y:S01]  /*23520*/  @P6 STG.E.U16 desc[UR20][R72.64], R94 ;  /* 0x0000005e48006986 */ /* 0x000fe2000c101514 */
[----:B------:R-:W-:-:S03]  /*23530*/  VIADD R74, R2, 0xc3 ;  /* 0x000000c3024a7836 */ /* 0x000fc60000000000 */
[----:B------:R3:W-:Y:S01]  /*23540*/  @P2 STG.E.U16 desc[UR20][R68.64], R76 ;  /* 0x0000004c44002986 */ /* 0x0007e2000c101514 */
[----:B------:R-:W-:Y:S01]  /*23550*/  VIADD R70, R2, 0xc4 ;  /* 0x000000c402467836 */ /* 0x000fe20000000000 */
[----:B--2---:R-:W-:Y:S01]  /*23560*/  ISETP.LT.AND P4, PT, R74, UR4, !P0 ;  /* 0x000000044a007c0c */ /* 0x004fe2000c781270 */
[----:B------:R-:W2:Y:S01]  /*23570*/  LDCU UR4, c[0x0][0x39c] ;  /* 0x00007380ff0477ac */ /* 0x000ea20008000800 */
[----:B------:R-:W-:Y:S02]  /*23580*/  VIADD R74, R75, UR5 ;  /* 0x000000054b4a7c36 */ /* 0x000fe40008000000 */
[----:B------:R-:W-:Y:S01]  /*23590*/  VIADD R71, R2, 0xc5 ;  /* 0x000000c502477836 */ /* 0x000fe20000000000 */
[----:B---3--:R-:W-:Y:S02]  /*235a0*/  F2FP.BF16.F32.PACK_AB R69, R5, R4 ;  /* 0x000000040545723e */ /* 0x008fe400000010ff */
[----:B------:R-:W-:Y:S02]  /*235b0*/  LEA R4, P2, R75, R0, 0x1 ;  /* 0x000000004b047211 */ /* 0x000fe400078408ff */
[----:B------:R-:W-:-:S02]  /*235c0*/  PRMT R73, R69, 0x7610, R73 ;  /* 0x0000761045497816 */ /* 0x000fc40000000049 */
[-C--:B------:R-:W-:Y:S02]  /*235d0*/  LEA.HI.X.SX32 R5, R75, R3.reuse, 0x1, P2 ;  /* 0x000000034b057211 */ /* 0x080fe400010f0eff */
[----:B-1----:R-:W-:Y:S01]  /*235e0*/  ISETP.LT.AND P2, PT, R70, UR6, !P0 ;  /* 0x0000000646007c0c */ /* 0x002fe2000c741270 */
[----:B------:R-:W1:Y:S01]  /*235f0*/  LDCU UR6, c[0x0][0x39c] ;  /* 0x00007380ff0677ac */ /* 0x000e620008000800 */
[----:B------:R-:W-:Y:S01]  /*23600*/  LEA R70, P6, R74, R0, 0x1 ;  /* 0x000000004a467211 */ /* 0x000fe200078c08ff */
[----:B------:R3:W-:Y:S01]  /*23610*/  @P3 STG.E.U16 desc[UR20][R4.64], R73 ;  /* 0x0000004904003986 */ /* 0x0007e2000c101514 */
[----:B0-----:R-:W-:Y:S02]  /*23620*/  ISETP.LT.AND P3, PT, R71, UR7, !P0 ;  /* 0x0000000747007c0c */ /* 0x001fe4000c761270 */
[----:B------:R-:W-:Y:S01]  /*23630*/  F2FP.BF16.F32.PACK_AB R7, R7, R6 ;  /* 0x000000060707723e */ /* 0x000fe200000010ff */
[----:B------:R-:W-:Y:S01]  /*23640*/  VIADD R72, R2, 0xc7 ;  /* 0x000000c702487836 */ /* 0x000fe20000000000 */
[C---:B------:R-:W-:Y:S01]  /*23650*/  LEA.HI.X.SX32 R71, R74.reuse, R3, 0x1, P6 ;  /* 0x000000034a477211 */ /* 0x040fe200030f0eff */
[----:B------:R-:W-:Y:S01]  /*23660*/  VIADD R74, R74, UR5 ;  /* 0x000000054a4a7c36 */ /* 0x000fe20008000000 */
[----:B------:R-:W0:Y:S01]  /*23670*/  LDCU UR7, c[0x0][0x39c] ;  /* 0x00007380ff0777ac */ /* 0x000e220008000800 */
[----:B---3--:R-:W-:Y:S01]  /*23680*/  PRMT R5, R69, 0x7632, R5 ;  /* 0x0000763245057816 */ /* 0x008fe20000000005 */
[----:B------:R-:W-:-:S02]  /*23690*/  VIADD R69, R2, 0xc6 ;  /* 0x000000c602457836 */ /* 0x000fc40000000000 */
[CC--:B------:R-:W-:Y:S01]  /*236a0*/  LEA R68, P6, R74.reuse, R0.reuse, 0x1 ;  /* 0x000000004a447211 */ /* 0x0c0fe200078c08ff */
[C---:B------:R-:W-:Y:S01]  /*236b0*/  VIADD R6, R74.reuse, UR5 ;  /* 0x000000054a067c36 */ /* 0x040fe20008000000 */
[----:B------:R3:W-:Y:S01]  /*236c0*/  @P1 STG.E.U16 desc[UR20][R70.64], R5 ;  /* 0x0000000546001986 */ /* 0x0007e2000c101514 */
[----:B--2---:R-:W-:Y:S01]  /*236d0*/  ISETP.LT.AND P1, PT, R69, UR4, !P0 ;  /* 0x0000000445007c0c */ /* 0x004fe2000c721270 */
[----:B------:R-:W2:Y:S01]  /*236e0*/  LDCU UR4, c[0x0][0x39c] ;  /* 0x00007380ff0477ac */ /* 0x000ea20008000800 */
[-C--:B------:R-:W-:Y:S02]  /*236f0*/  LEA.HI.X.SX32 R69, R74, R3.reuse, 0x1, P6 ;  /* 0x000000034a457211 */ /* 0x080fe400030f0eff */
[C---:B------:R-:W-:Y:S02]  /*23700*/  LEA R4, P6, R6.reuse, R0, 0x1 ;  /* 0x0000000006047211 */ /* 0x040fe400078c08ff */
[----:B---3--:R-:W-:Y:S02]  /*23710*/  PRMT R71, R7, 0x7610, R71 ;  /* 0x0000761007477816 */ /* 0x008fe40000000047 */
[----:B------:R-:W-:-:S03]  /*23720*/  LEA.HI.X.SX32 R5, R6, R3, 0x1, P6 ;  /* 0x0000000306057211 */ /* 0x000fc600030f0eff */
[----:B------:R3:W-:Y:S01]  /*23730*/  @P5 STG.E.U16 desc[UR20][R68.64], R71 ;  /* 0x0000004744005986 */ /* 0x0007e2000c101514 */
[----:B-1----:R-:W-:Y:S01]  /*23740*/  ISETP.LT.AND P5, PT, R72, UR6, !P0 ;  /* 0x0000000648007c0c */ /* 0x002fe2000c7a1270 */
[----:B------:R-:W1:Y:S01]  /*23750*/  LDCU UR6, c[0x0][0x39c] ;  /* 0x00007380ff0677ac */ /* 0x000e620008000800 */
[----:B---3--:R-:W-:Y:S01]  /*23760*/  PRMT R69, R7, 0x7632, R69 ;  /* 0x0000763207457816 */ /* 0x008fe20000000045 */
[----:B------:R-:W-:-:S04]  /*23770*/  VIADD R7, R6, UR5 ;  /* 0x0000000506077c36 */ /* 0x000fc80008000000 */
[----:B------:R3:W-:Y:S01]  /*23780*/  @P4 STG.E.U16 desc[UR20][R4.64], R69 ;  /* 0x0000004504004986 */ /* 0x0007e2000c101514 */
[C---:B------:R-:W-:Y:S01]  /*23790*/  LEA R6, P4, R7.reuse, R0, 0x1 ;  /* 0x0000000007067211 */ /* 0x040fe200078808ff */
[----:B------:R-:W-:Y:S01]  /*237a0*/  VIADD R70, R7, UR5 ;  /* 0x0000000507467c36 */ /* 0x000fe20008000000 */
[----:B---3--:R-:W-:Y:S01]  /*237b0*/  F2FP.BF16.F32.PACK_AB R5, R9, R8 ;  /* 0x000000080905723e */ /* 0x008fe200000010ff */
[----:B------:R-:W-:Y:S01]  /*237c0*/  VIADD R8, R2, 0xc8 ;  /* 0x000000c802087836 */ /* 0x000fe20000000000 */
[----:B------:R-:W-:-:S04]  /*237d0*/  LEA.HI.X.SX32 R7, R7, R3, 0x1, P4 ;  /* 0x0000000307077211 */ /* 0x000fc800020f0eff */
[----:B--2---:R-:W-:Y:S01]  /*237e0*/  ISETP.LT.AND P6, PT, R8, UR4, !P0 ;  /* 0x0000000408007c0c */ /* 0x004fe2000c7c1270 */
[----:B------:R-:W2:Y:S01]  /*237f0*/  LDCU UR4, c[0x0][0x39c] ;  /* 0x00007380ff0477ac */ /* 0x000ea20008000800 */
[-C--:B------:R-:W-:Y:S01]  /*23800*/  LEA R8, P4, R70, R0.reuse, 0x1 ;  /* 0x0000000046087211 */ /* 0x080fe200078808ff */
[----:B------:R-:W-:Y:S01]  /*23810*/  VIADD R4, R2, 0xc9 ;  /* 0x000000c902047836 */ /* 0x000fe20000000000 */
[----:B------:R-:W-:Y:S02]  /*23820*/  PRMT R68, R5, 0x7632, R68 ;  /* 0x0000763205447816 */ /* 0x000fe40000000044 */
[C---:B------:R-:W-:Y:S01]  /*23830*/  LEA.HI.X.SX32 R9, R70.reuse, R3, 0x1, P4 ;  /* 0x0000000346097211 */ /* 0x040fe200020f0eff */
[----:B------:R-:W-:Y:S01]  /*23840*/  VIADD R70, R70, UR5 ;  /* 0x0000000546467c36 */ /* 0x000fe20008000000 */
[----:B------:R3:W-:Y:S01]  /*23850*/  @P2 STG.E.U16 desc[UR20][R6.64], R5 ;  /* 0x0000000506002986 */ /* 0x0007e2000c101514 */
[----:B-1----:R-:W-:Y:S01]  /*23860*/  ISETP.LT.AND P2, PT, R4, UR6, !P0 ;  /* 0x0000000604007c0c */ /* 0x002fe2000c741270 */
[----:B------:R-:W1:Y:S02]  /*23870*/  LDCU UR6, c[0x0][0x39c] ;  /* 0x00007380ff0677ac */ /* 0x000e640008000800 */
[----:B------:R4:W-:Y:S01]  /*23880*/  @P3 STG.E.U16 desc[UR20][R8.64], R68 ;  /* 0x0000004408003986 */ /* 0x0009e2000c101514 */
[----:B------:R-:W-:-:S02]  /*23890*/  LEA R4, P3, R70, R0, 0x1 ;  /* 0x0000000046047211 */ /* 0x000fc400078608ff */
[----:B------:R-:W-:Y:S01]  /*238a0*/  F2FP.BF16.F32.PACK_AB R11, R11, R10 ;  /* 0x0000000a0b0b723e */ /* 0x000fe200000010ff */
[----:B------:R-:W-:Y:S02]  /*238b0*/  VIADD R10, R70, UR5 ;  /* 0x00000005460a7c36 */ /* 0x000fe40008000000 */
[----:B---3--:R-:W-:Y:S01]  /*238c0*/  VIADD R6, R2, 0xca ;  /* 0x000000ca02067836 */ /* 0x008fe20000000000 */
[----:B------:R-:W-:Y:S01]  /*238d0*/  LEA.HI.X.SX32 R5, R70, R3, 0x1, P3 ;  /* 0x0000000346057211 */ /* 0x000fe200018f0eff */
[----:B------:R-:W-:-:S03]  /*238e0*/  VIADD R7, R2, 0xcb ;  /* 0x000000cb02077836 */ /* 0x000fc60000000000 */
[----:B--2---:R-:W-:Y:S01]  /*238f0*/  ISETP.LT.AND P3, PT, R6, UR4, !P0 ;  /* 0x0000000406007c0c */ /* 0x004fe2000c761270 */
[----:B------:R2:W-:Y:S01]  /*23900*/  @P1 STG.E.U16 desc[UR20][R4.64], R11 ;  /* 0x0000000b04001986 */ /* 0x0005e2000c101514 */
[----:B------:R-:W-:Y:S01]  /*23910*/  LEA R6, P4, R10, R0, 0x1 ;  /* 0x000000000a067211 */ /* 0x000fe200078808ff */
[----:B----4-:R-:W-:Y:S01]  /*23920*/  VIADD R8, R2, 0xcc ;  /* 0x000000cc02087836 */ /* 0x010fe20000000000 */
[----:B0-----:R-:W-:Y:S01]  /*23930*/  ISETP.LT.AND P1, PT, R7, UR7, !P0 ;  /* 0x0000000707007c0c */ /* 0x001fe2000c721270 */
[----:B------:R-:W0:Y:S01]  /*23940*/  LDCU UR4, c[0x0][0x39c] ;  /* 0x00007380ff0477ac */ /* 0x000e220008000800 */
[C---:B------:R-:W-:Y:S01]  /*23950*/  LEA.HI.X.SX32 R7, R10.reuse, R3, 0x1, P4 ;  /* 0x000000030a077211 */ /* 0x040fe200020f0eff */
[----:B------:R-:W-:Y:S01]  /*23960*/  VIADD R10, R10, UR5 ;  /* 0x000000050a0a7c36 */ /* 0x000fe20008000000 */
[----:B-1----:R-:W-:Y:S01]  /*23970*/  ISETP.LT.AND P4, PT, R8, UR6, !P0 ;  /* 0x0000000608007c0c */ /* 0x002fe2000c781270 */
[----:B------:R-:W1:Y:S01]  /*23980*/  LDCU UR6, c[0x0][0x39c] ;  /* 0x00007380ff0677ac */ /* 0x000e620008000800 */
[----:B--2---:R-:W-:Y:S01]  /*23990*/  PRMT R5, R11, 0x7632, R5 ;  /* 0x000076320b057816 */ /* 0x004fe20000000005 */
[C---:B------:R-:W-:Y:S01]  /*239a0*/  VIADD R11, R10.reuse, UR5 ;  /* 0x000000050a0b7c36 */ /* 0x040fe20008000000 */
[----:B------:R-:W-:Y:S01]  /*239b0*/  F2FP.BF16.F32.PACK_AB R12, R13, R12 ;  /* 0x0000000c0d0c723e */ /* 0x000fe200000010ff */
[----:B------:R-:W2:Y:S02]  /*239c0*/  LDCU UR7, c[0x0][0x39c] ;  /* 0x00007380ff0777ac */ /* 0x000ea40008000800 */
[----:B------:R3:W-:Y:S01]  /*239d0*/  @P5 STG.E.U16 desc[UR20][R6.64], R5 ;  /* 0x0000000506005986 */ /* 0x0007e2000c101514 */
[----:B------:R-:W-:-:S04]  /*239e0*/  LEA R8, P5, R10, R0, 0x1 ;  /* 0x000000000a087211 */ /* 0x000fc800078a08ff */
[-C--:B------:R-:W-:Y:S02]  /*239f0*/  LEA.HI.X.SX32 R9, R10, R3.reuse, 0x1, P5 ;  /* 0x000000030a097211 */ /* 0x080fe400028f0eff */
[CC--:B------:R-:W-:Y:S01]  /*23a00*/  LEA R4, P5, R11.reuse, R0.reuse, 0x1 ;  /* 0x000000000b047211 */ /* 0x0c0fe200078a08ff */
[----:B------:R-:W-:Y:S01]  /*23a10*/  VIADD R10, R2, 0xcd ;  /* 0x000000cd020a7836 */ /* 0x000fe20000000000 */
[C---:B------:R-:W-:Y:S02]  /*23a20*/  PRMT R13, R12.reuse, 0x7632, R13 ;  /* 0x000076320c0d7816 */ /* 0x040fe4000000000d */
[----:B---3--:R-:W-:Y:S02]  /*23a30*/  PRMT R7, R12, 0x7610, R7 ;  /* 0x000076100c077816 */ /* 0x008fe40000000007 */
[CC--:B------:R-:W-:Y:S01]  /*23a40*/  LEA.HI.X.SX32 R5, R11.reuse, R3.reuse, 0x1, P5 ;  /* 0x000000030b057211 */ /* 0x0c0fe200028f0eff */
[----:B------:R-:W-:Y:S01]  /*23a50*/  VIADD R11, R11, UR5 ;  /* 0x000000050b0b7c36 */ /* 0x000fe20008000000 */
[----:B0-----:R-:W-:Y:S01]  /*23a60*/  ISETP.LT.AND P5, PT, R10, UR4, !P0 ;  /* 0x000000040a007c0c */ /* 0x001fe2000c7a1270 */
[----:B------:R0:W-:Y:S01]  /*23a70*/  @P6 STG.E.U16 desc[UR20][R8.64], R7 ;  /* 0x0000000708006986 */ /* 0x0001e2000c101514 */
[----:B------:R-:W3:Y:S03]  /*23a80*/  LDCU UR4, c[0x0][0x39c] ;  /* 0x00007380ff0477ac */ /* 0x000ee60008000800 */
[----:B------:R4:W-:Y:S01]  /*23a90*/  @P2 STG.E.U16 desc[UR20][R4.64], R13 ;  /* 0x0000000d04002986 */ /* 0x0009e2000c101514 */
[C---:B------:R-:W-:Y:S01]  /*23aa0*/  LEA R6, P2, R11.reuse, R0, 0x1 ;  /* 0x000000000b067211 */ /* 0x040fe200078408ff */
[----:B------:R-:W-:Y:S01]  /*23ab0*/  VIADD R10, R11, UR5 ;  /* 0x000000050b0a7c36 */ /* 0x000fe20008000000 */
[----:B------:R-:W-:Y:S01]  /*23ac0*/  F2FP.BF16.F32.PACK_AB R14, R15, R14 ;  /* 0x0000000e0f0e723e */ /* 0x000fe200000010ff */
[C---:B------:R-:W-:Y:S01]  /*23ad0*/  VIADD R12, R2.reuse, 0xce ;  /* 0x000000ce020c7836 */ /* 0x040fe20000000000 */
[----:B0-----:R-:W-:Y:S01]  /*23ae0*/  LEA.HI.X.SX32 R7, R11, R3, 0x1, P2 ;  /* 0x000000030b077211 */ /* 0x001fe200010f0eff */
[----:B------:R-:W-:Y:S01]  /*23af0*/  VIADD R9, R2, 0xcf ;  /* 0x000000cf02097836 */ /* 0x000fe20000000000 */
[----:B------:R-:W-:-:S02]  /*23b00*/  LEA R8, P6, R10, R0, 0x1 ;  /* 0x000000000a087211 */ /* 0x000fc400078c08ff */
[----:B-1----:R-:W-:Y:S01]  /*23b10*/  ISETP.LT.AND P2, PT, R12, UR6, !P0 ;  /* 0x000000060c007c0c */ /* 0x002fe2000c741270 */
[----:B------:R0:W-:Y:S01]  /*23b20*/  @P3 STG.E.U16 desc[UR20][R6.64], R14 ;  /* 0x0000000e06003986 */ /* 0x0001e2000c101514 */
[----:B------:R-:W1:Y:S01]  /*23b30*/  LDCU UR6, c[0x0][0x39c] ;  /* 0x00007380ff0677ac */ /* 0x000e620008000800 */
[----:B--2---:R-:W-:Y:S01]  /*23b40*/  ISETP.LT.AND P3, PT, R9, UR7, !P0 ;  /* 0x0000000709007c0c */ /* 0x004fe2000c761270 */
[----:B----4-:R-:W-:Y:S01]  /*23b50*/  VIADD R5, R2, 0xd0 ;  /* 0x000000d002057836 */ /* 0x010fe20000000000 */
[C---:B------:R-:W-:Y:S01]  /*23b60*/  LEA.HI.X.SX32 R9, R10.reuse, R3, 0x1, P6 ;  /* 0x000000030a097211 */ /* 0x040fe200030f0eff */
[----:B------:R-:W-:Y:S01]  /*23b70*/  VIADD R10, R10, UR5 ;  /* 0x000000050a0a7c36 */ /* 0x000fe20008000000 */
[----:B------:R-:W-:Y:S01]  /*23b80*/  F2FP.BF16.F32.PACK_AB R16, R17, R16 ;  /* 0x000000101110723e */ /* 0x000fe200000010ff */
[----:B------:R-:W-:Y:S01]  /*23b90*/  VIADD R12, R2, 0xd2 ;  /* 0x000000d2020c7836 */ /* 0x000fe20000000000 */
[----:B------:R-:W-:Y:S01]  /*23ba0*/  F2FP.BF16.F32.PACK_AB R18, R19, R18 ;  /* 0x000000121312723e */ /* 0x000fe200000010ff */
[----:B------:R-:W2:Y:S01]  /*23bb0*/  LDCU UR7, c[0x0][0x39c] ;  /* 0x00007380ff0777ac */ /* 0x000ea20008000800 */
[----:B0-----:R-:W-:-:S02]  /*23bc0*/  PRMT R7, R14, 0x7632, R7 ;  /* 0x000076320e077816 */ /* 0x001fc40000000007 */
[----:B------:R-:W-:-:S03]  /*23bd0*/  LEA R4, P6, R10, R0, 0x1 ;  /* 0x000000000a047211 */ /* 0x000fc600078c08ff */
[----:B------:R0:W-:Y:S01]  /*23be0*/  @P1 STG.E.U16 desc[UR20][R8.64], R7 ;  /* 0x0000000708001986 */ /* 0x0001e2000c101514 */
[----:B---3--:R-:W-:Y:S01]  /*23bf0*/  ISETP.LT.AND P1, PT, R5, UR4, !P0 ;  /* 0x0000000405007c0c */ /* 0x008fe2000c721270 */
[----:B------:R-:W3:Y:S01]  /*23c00*/  LDCU UR4, c[0x0][0x39c] ;  /* 0x00007380ff0477ac */ /* 0x000ee20008000800 */
[C---:B------:R-:W-:Y:S01]  /*23c10*/  VIADD R11, R10.reuse, UR5 ;  /* 0x000000050a0b7c36 */ /* 0x040fe20008000000 */
[----:B------:R-:W-:Y:S01]  /*23c20*/  LEA.HI.X.SX32 R5, R10, R3, 0x1, P6 ;  /* 0x000000030a057211 */ /* 0x000fe200030f0eff */
[----:B------:R-:W-:-:S03]  /*23c30*/  VIADD R10, R2, 0xd1 ;  /* 0x000000d1020a7836 */ /* 0x000fc60000000000 */
[C---:B------:R-:W-:Y:S01]  /*23c40*/  LEA R6, P6, R11.reuse, R0, 0x1 ;  /* 0x000000000b067211 */ /* 0x040fe200078c08ff */
[----:B------:R4:W-:Y:S01]  /*23c50*/  @P4 STG.E.U16 desc[UR20][R4.64], R16 ;  /* 0x0000001004004986 */ /* 0x0009e2000c101514 */
[----:B-1----:R-:W-:Y:S01]  /*23c60*/  ISETP.LT.AND P4, PT, R10, UR6, !P0 ;  /* 0x000000060a007c0c */ /* 0x002fe2000c781270 */
[----:B------:R-:W1:Y:S01]  /*23c70*/  LDCU UR6, c[0x0][0x39c] ;  /* 0x00007380ff0677ac */ /* 0x000e620008000800 */
[C---:B0-----:R-:W-:Y:S01]  /*23c80*/  LEA.HI.X.SX32 R7, R11.reuse, R3, 0x1, P6 ;  /* 0x000000030b077211 */ /* 0x041fe200030f0eff */
[----:B------:R-:W-:Y:S01]  /*23c90*/  VIADD R11, R11, UR5 ;  /* 0x000000050b0b7c36 */ /* 0x000fe20008000000 */
[----:B----4-:R-:W-:-:S03]  /*23ca0*/  PRMT R5, R16, 0x7632, R5 ;  /* 0x0000763210057816 */ /* 0x010fc60000000005 */
[C---:B------:R-:W-:Y:S01]  /*23cb0*/  VIADD R10, R11.reuse, UR5 ;  /* 0x000000050b0a7c36 */ /* 0x040fe20008000000 */
[----:B---3--:R-:W-:Y:S01]  /*23cc0*/  ISETP.LT.AND P6, PT, R12, UR4, !P0 ;  /* 0x000000040c007c0c */ /* 0x008fe2000c7c1270 */
[----:B------:R-:W0:Y:S01]  /*23cd0*/  LDCU UR4, c[0x0][0x39c] ;  /* 0x00007380ff0477ac */ /* 0x000e220008000800 */
[----:B------:R3:W-:Y:S01]  /*23ce0*/  @P5 STG.E.U16 desc[UR20][R6.64], R5 ;  /* 0x0000000506005986 */ /* 0x0007e2000c101514 */
[----:B------:R-:W-:-:S04]  /*23cf0*/  LEA R8, P5, R11, R0, 0x1 ;  /* 0x000000000b087211 */ /* 0x000fc800078a08ff */
[----:B------:R-:W-:Y:S02]  /*23d00*/  LEA.HI.X.SX32 R9, R11, R3, 0x1, P5 ;  /* 0x000000030b097211 */ /* 0x000fe400028f0eff */
[----:B------:R-:W-:Y:S01]  /*23d10*/  LEA R4, P5, R10, R0, 0x1 ;  /* 0x000000000a047211 */ /* 0x000fe200078a08ff */
[----:B---3--:R-:W-:-:S03]  /*23d20*/  VIADD R6, R2, 0xd3 ;  /* 0x000000d302067836 */ /* 0x008fc60000000000 */
[C---:B------:R-:W-:Y:S01]  /*23d30*/  LEA.HI.X.SX32 R5, R10.reuse, R3, 0x1, P5 ;  /* 0x000000030a057211 */ /* 0x040fe200028f0eff */
[----:B------:R-:W-:Y:S01]  /*23d40*/  VIADD R10, R10, UR5 ;  /* 0x000000050a0a7c36 */ /* 0x000fe20008000000 */
[----:B------:R-:W-:Y:S01]  /*23d50*/  PRMT R7, R18, 0x7632, R7 ;  /* 0x0000763212077816 */ /* 0x000fe20000000007 */
[----:B------:R3:W-:Y:S01]  /*23d60*/  @P2 STG.E.U16 desc[UR20][R8.64], R18 ;  /* 0x0000001208002986 */ /* 0x0007e2000c101514 */
[----:B-1----:R-:W-:Y:S01]  /*23d70*/  ISETP.LT.AND P2, PT, R6, UR6, !P0 ;  /* 0x0000000606007c0c */ /* 0x002fe2000c741270 */
[----:B------:R-:W1:Y:S02]  /*23d80*/  LDCU UR6, c[0x0][0x39c] ;  /* 0x00007380ff0677ac */ /* 0x000e640008000800 */
[----:B------:R4:W-:Y:S01]  /*23d90*/  @P3 STG.E.U16 desc[UR20][R4.64], R7 ;  /* 0x0000000704003986 */ /* 0x0009e2000c101514 */
[C---:B------:R-:W-:Y:S01]  /*23da0*/  LEA R6, P3, R10.reuse, R0, 0x1 ;  /* 0x000000000a067211 */ /* 0x040fe200078608ff */
[----:B------:R-:W-:Y:S01]  /*23db0*/  VIADD R11, R10, UR5 ;  /* 0x000000050a0b7c36 */ /* 0x000fe20008000000 */
[----:B------:R-:W-:Y:S01]  /*23dc0*/  F2FP.BF16.F32.PACK_AB R20, R21, R20 ;  /* 0x000000141514723e */ /* 0x000fe200000010ff */
[----:B---3--:R-:W-:-:S02]  /*23dd0*/  VIADD R8, R2, 0xd4 ;  /* 0x000000d402087836 */ /* 0x008fc40000000000 */
[----:B------:R-:W-:Y:S01]  /*23de0*/  VIADD R9, R2, 0xd5 ;  /* 0x000000d502097836 */ /* 0x000fe20000000000 */
[-C--:B----4-:R-:W-:Y:S02]  /*23df0*/  LEA.HI.X.SX32 R7, R10, R3.reuse, 0x1, P3 ;  /* 0x000000030a077211 */ /* 0x090fe400018f0eff */
[----:B0-----:R-:W-:Y:S01]  /*23e00*/  ISETP.LT.AND P3, PT, R8, UR4, !P0 ;  /* 0x0000000408007c0c */ /* 0x001fe2000c761270 */
[----:B------:R-:W-:Y:S01]  /*23e10*/  VIADD R4, R2, 0xd6 ;  /* 0x000000d602047836 */ /* 0x000fe20000000000 */
[----:B------:R-:W-:Y:S01]  /*23e20*/  LEA R8, P5, R11, R0, 0x1 ;  /* 0x000000000b087211 */ /* 0x000fe200078a08ff */
[----:B------:R-:W-:Y:S01]  /*23e30*/  @P1 STG.E.U16 desc[UR20][R6.64], R20 ;  /* 0x0000001406001986 */ /* 0x000fe2000c101514 */
[----:B--2---:R-:W-:Y:S01]  /*23e40*/  ISETP.LT.AND P1, PT, R9, UR7, !P0 ;  /* 0x0000000709007c0c */ /* 0x004fe2000c721270 */
[----:B------:R-:W0:Y:S01]  /*23e50*/  LDCU UR4, c[0x0][0x39c] ;  /* 0x00007380ff0477ac */ /* 0x000e220008000800 */
[C---:B------:R-:W-:Y:S01]  /*23e60*/  LEA.HI.X.SX32 R9, R11.reuse, R3, 0x1, P5 ;  /* 0x000000030b097211 */ /* 0x040fe200028f0eff */
[----:B------:R-:W-:Y:S01]  /*23e70*/  VIADD R11, R11, UR5 ;  /* 0x000000050b0b7c36 */ /* 0x000fe20008000000 */
[----:B------:R-:W-:Y:S01]  /*23e80*/  PRMT R5, R20, 0x7632, R5 ;  /* 0x0000763214057816 */ /* 0x000fe20000000005 */
[----:B------:R-:W2:Y:S01]  /*23e90*/  LDCU UR7, c[0x0][0x39c] ;  /* 0x00007380ff0777ac */ /* 0x000ea20008000800 */
[----:B-1----:R-:W-:Y:S01]  /*23ea0*/  ISETP.LT.AND P5, PT, R4, UR6, !P0 ;  /* 0x0000000604007c0c */ /* 0x002fe2000c7a1270 */
[----:B------:R-:W-:-:S02]  /*23eb0*/  VIADD R10, R11, UR5 ;  /* 0x000000050b0a7c36 */ /* 0x000fc40008000000 */
[----:B------:R1:W-:Y:S01]  /*23ec0*/  @P4 STG.E.U16 desc[UR20][R8.64], R5 ;  /* 0x0000000508004986 */ /* 0x0003e2000c101514 */
[----:B------:R-:W-:Y:S01]  /*23ed0*/  LEA R4, P4, R11, R0, 0x1 ;  /* 0x000000000b047211 */ /* 0x000fe200078808ff */
[----:B------:R-:W3:Y:S01]  /*23ee0*/  LDCU UR6, c[0x0][0x39c] ;  /* 0x00007380ff0677ac */ /* 0x000ee20008000800 */
        /* <DEDUP_REMOVED lines=15> */
[----:B-1----:R-:W-:Y:S01]  /*23fe0*/  VIADD R5, R2, 0xd9 ;  /* 0x000000d902057836 */ /* 0x002fe20000000000 */
[----:B------:R-:W-:Y:S02]  /*23ff0*/  LEA R4, P6, R11, R0, 0x1 ;  /* 0x000000000b047211 */ /* 0x000fe400078c08ff */
[-C--:B----4-:R-:W-:Y:S02]  /*24000*/  LEA.HI.X.SX32 R9, R10, R3.reuse, 0x1, P2 ;  /* 0x000000030a097211 */ /* 0x090fe400010f0eff */
[----:B---3--:R-:W-:Y:S01]  /*24010*/  ISETP.LT.AND P2, PT, R12, UR6, !P0 ;  /* 0x000000060c007c0c */ /* 0x008fe2000c741270 */
[----:B------:R-:W1:Y:S02]  /*24020*/  LDCU UR6, c[0x0][0x39c] ;  /* 0x00007380ff0677ac */ /* 0x000e640008000800 */
[----:B------:R3:W-:Y:S01]  /*24030*/  @P3 STG.E.U16 desc[UR20][R8.64], R24 ;  /* 0x0000001808003986 */ /* 0x0007e2000c101514 */
[----:B--2---:R-:W-:Y:S01]  /*24040*/  ISETP.LT.AND P3, PT, R5, UR7, !P0 ;  /* 0x0000000705007c0c */ /* 0x004fe2000c761270 */
[C---:B------:R-:W-:Y:S01]  /*24050*/  VIADD R7, R2.reuse, 0xda ;  /* 0x000000da02077836 */ /* 0x040fe20000000000 */
[C---:B------:R-:W-:Y:S01]  /*24060*/  LEA.HI.X.SX32 R5, R11.reuse, R3, 0x1, P6 ;  /* 0x000000030b057211 */ /* 0x040fe200030f0eff */
[----:B------:R-:W-:Y:S01]  /*24070*/  VIADD R11, R11, UR5 ;  /* 0x000000050b0b7c36 */ /* 0x000fe20008000000 */
[----:B------:R-:W-:Y:S01]  /*24080*/  F2FP.BF16.F32.PACK_AB R26, R27, R26 ;  /* 0x0000001a1b1a723e */ /* 0x000fe200000010ff */
[----:B------:R-:W-:Y:S01]  /*24090*/  VIADD R12, R2, 0xdc ;  /* 0x000000dc020c7836 */ /* 0x000fe20000000000 */
[----:B------:R-:W-:Y:S01]  /*240a0*/  F2FP.BF16.F32.PACK_AB R28, R29, R28 ;  /* 0x0000001c1d1c723e */ /* 0x000fe200000010ff */
[----:B------:R-:W2:Y:S01]  /*240b0*/  LDCU UR7, c[0x0][0x39c] ;  /* 0x00007380ff0777ac */ /* 0x000ea20008000800 */
[----:B---3--:R-:W-:-:S02]  /*240c0*/  PRMT R9, R24, 0x7632, R9 ;  /* 0x0000763218097816 */ /* 0x008fc40000000009 */
        /* <DEDUP_REMOVED lines=37> */
[C---:B------:R-:W-:Y:S01]  /*24320*/  LEA R4, P4, R10.reuse, R0, 0x1 ;  /* 0x000000000a047211 */ /* 0x040fe200078808ff */
        /* <DEDUP_REMOVED lines=10> */
[C---:B------:R-:W-:Y:S01]  /*243d0*/  LEA R6, P5, R10.reuse, R0, 0x1 ;  /* 0x000000000a067211 */ /* 0x040fe200078a08ff */
[----:B------:R-:W3:Y:S01]  /*243e0*/  LDCU UR6, c[0x0][0x39c] ;  /* 0x00007380ff0677ac */ /* 0x000ee20008000800 */
[----:B------:R-:W-:Y:S02]  /*243f0*/  F2FP.BF16.F32.PACK_AB R32, R33, R32 ;  /* 0x000000202120723e */ /* 0x000fe400000010ff */
[-C--:B-1----:R-:W-:Y:S02]  /*24400*/  LEA.HI.X.SX32 R7, R10, R3.reuse, 0x1, P5 ;  /* 0x000000030a077211 */ /* 0x082fe400028f0eff */
[CC--:B------:R-:W-:Y:S01]  /*24410*/  LEA R8, P5, R11.reuse, R0.reuse, 0x1 ;  /* 0x000000000b087211 */ /* 0x0c0fe200078a08ff */
        /* <DEDUP_REMOVED lines=19> */
[----:B------:R-:W-:Y:S01]  /*24550*/  VIADD R9, R2, 0xe4 ;  /* 0x000000e402097836 */ /* 0x000fe20000000000 */
        /* <DEDUP_REMOVED lines=23> */
[CC--:B------:R-:W-:Y:S02]  /*246d0*/  LEA R6, P5, R11.reuse, R0.reuse, 0x1 ;  /* 0x000000000b067211 */ /* 0x0c0fe400078a08ff */
        /* <DEDUP_REMOVED lines=29> */
[----:B------:R-:W-:Y:S01]  /*248b0*/  VIADD R10, R11, UR5 ;  /* 0x000000050b0a7c36 */ /* 0x000fe20008000000 */
[----:B------:R-:W-:Y:S01]  /*248c0*/  F2FP.BF16.F32.PACK_AB R42, R43, R42 ;  /* 0x0000002a2b2a723e */ /* 0x000fe200000010ff */
[----:B------:R-:W0:Y:S02]  /*248d0*/  LDCU UR7, c[0x0][0x39c] ;  /* 0x00007380ff0777ac */ /* 0x000e240008000800 */
[----:B------:R3:W-:Y:S01]  /*248e0*/  @P4 STG.E.U16 desc[UR20][R6.64], R5 ;  /* 0x0000000506004986 */ /* 0x0007e2000c101514 */
[----:B------:R-:W-:-:S04]  /*248f0*/  LEA R8, P4, R11, R0, 0x1 ;  /* 0x000000000b087211 */ /* 0x000fc800078808ff */
[-C--:B------:R-:W-:Y:S02]  /*24900*/  LEA.HI.X.SX32 R9, R11, R3.reuse, 0x1, P4 ;  /* 0x000000030b097211 */ /* 0x080fe400020f0eff */
[-C--:B------:R-:W-:Y:S01]  /*24910*/  LEA R4, P4, R10, R0.reuse, 0x1 ;  /* 0x000000000a047211 */ /* 0x080fe200078808ff */
[----:B------:R-:W-:Y:S01]  /*24920*/  VIADD R11, R2, 0xeb ;  /* 0x000000eb020b7836 */ /* 0x000fe20000000000 */
[----:B---3--:R-:W-:Y:S02]  /*24930*/  PRMT R7, R42, 0x7632, R7 ;  /* 0x000076322a077816 */ /* 0x008fe40000000007 */
[C---:B------:R-:W-:Y:S01]  /*24940*/  LEA.HI.X.SX32 R5, R10.reuse, R3, 0x1, P4 ;  /* 0x000000030a057211 */ /* 0x040fe200020f0eff */
[----:B------:R-:W-:Y:S01]  /*24950*/  VIADD R10, R10, UR5 ;  /* 0x000000050a0a7c36 */ /* 0x000fe20008000000 */
[----:B------:R3:W-:Y:S01]  /*24960*/  @P6 STG.E.U16 desc[UR20][R8.64], R42 ;  /* 0x0000002a08006986 */ /* 0x0007e2000c101514 */
[----:B--2---:R-:W-:Y:S01]  /*24970*/  ISETP.LT.AND P4, PT, R11, UR4, !P0 ;  /* 0x000000040b007c0c */ /* 0x004fe2000c781270 */
[----:B------:R-:W2:Y:S02]  /*24980*/  LDCU UR4, c[0x0][0x39c] ;  /* 0x00007380ff0477ac */ /* 0x000ea40008000800 */
[----:B------:R4:W-:Y:S01]  /*24990*/  @P2 STG.E.U16 desc[UR20][R4.64], R7 ;  /* 0x0000000704002986 */ /* 0x0009e2000c101514 */
[C---:B------:R-:W-:Y:S01]  /*249a0*/  LEA R6, P2, R10.reuse, R0, 0x1 ;  /* 0x000000000a067211 */ /* 0x040fe200078408ff */
[----:B------:R-:W-:Y:S01]  /*249b0*/  VIADD R11, R10, UR5 ;  /* 0x000000050a0b7c36 */ /* 0x000fe20008000000 */
[----:B------:R-:W-:Y:S01]  /*249c0*/  F2FP.BF16.F32.PACK_AB R44, R45, R44 ;  /* 0x0000002c2d2c723e */ /* 0x000fe200000010ff */
[----:B------:R-:W-:-:S02]  /*249d0*/  VIADD R12, R2, 0xec ;  /* 0x000000ec020c7836 */ /* 0x000fc40000000000 */
[----:B---3--:R-:W-:Y:S01]  /*249e0*/  VIADD R9, R2, 0xed ;  /* 0x000000ed02097836 */ /* 0x008fe20000000000 */
[----:B------:R-:W-:Y:S02]  /*249f0*/  LEA R8, P6, R11, R0, 0x1 ;  /* 0x000000000b087211 */ /* 0x000fe400078c08ff */
[-C--:B----4-:R-:W-:Y:S02]  /*24a00*/  LEA.HI.X.SX32 R7, R10, R3.reuse, 0x1, P2 ;  /* 0x000000030a077211 */ /* 0x090fe400010f0eff */
[----:B-1----:R-:W-:Y:S01]  /*24a10*/  ISETP.LT.AND P2, PT, R12, UR6, !P0 ;  /* 0x000000060c007c0c */ /* 0x002fe2000c741270 */
[----:B------:R-:W1:Y:S02]  /*24a20*/  LDCU UR6, c[0x0][0x39c] ;  /* 0x00007380ff0677ac */ /* 0x000e640008000800 */
[----:B------:R3:W-:Y:S01]  /*24a30*/  @P5 STG.E.U16 desc[UR20][R6.64], R44 ;  /* 0x0000002c06005986 */ /* 0x0007e2000c101514 */
[----:B0-----:R-:W-:Y:S01]  /*24a40*/  ISETP.LT.AND P5, PT, R9, UR7, !P0 ;  /* 0x0000000709007c0c */ /* 0x001fe2000c7a1270 */
[C---:B------:R-:W-:Y:S01]  /*24a50*/  VIADD R5, R2.reuse, 0xee ;  /* 0x000000ee02057836 */ /* 0x040fe20000000000 */
[C---:B------:R-:W-:Y:S01]  /*24a60*/  LEA.HI.X.SX32 R9, R11.reuse, R3, 0x1, P6 ;  /* 0x000000030b097211 */ /* 0x040fe200030f0eff */
[----:B------:R-:W-:Y:S01]  /*24a70*/  VIADD R11, R11, UR5 ;  /* 0x000000050b0b7c36 */ /* 0x000fe20008000000 */
[----:B------:R-:W-:Y:S01]  /*24a80*/  F2FP.BF16.F32.PACK_AB R46, R47, R46 ;  /* 0x0000002e2f2e723e */ /* 0x000fe200000010ff */
[----:B------:R-:W-:Y:S01]  /*24a90*/  VIADD R12, R2, 0xf0 ;  /* 0x000000f0020c7836 */ /* 0x000fe20000000000 */
[----:B------:R-:W-:-:S02]  /*24aa0*/  F2FP.BF16.F32.PACK_AB R48, R49, R48 ;  /* 0x000000303130723e */ /* 0x000fc400000010ff */
[----:B---3--:R-:W-:Y:S01]  /*24ab0*/  PRMT R7, R44, 0x7632, R7 ;  /* 0x000076322c077816 */ /* 0x008fe20000000007 */
[C---:B------:R-:W-:Y:S01]  /*24ac0*/  VIADD R10, R11.reuse, UR5 ;  /* 0x000000050b0a7c36 */ /* 0x040fe20008000000 */
[-C--:B------:R-:W-:Y:S01]  /*24ad0*/  LEA R4, P6, R11, R0.reuse, 0x1 ;  /* 0x000000000b047211 */ /* 0x080fe200078c08ff */
[----:B------:R-:W0:Y:S02]  /*24ae0*/  LDCU UR7, c[0x0][0x39c] ;  /* 0x00007380ff0777ac */ /* 0x000e240008000800 */
[----:B------:R3:W-:Y:S01]  /*24af0*/  @P1 STG.E.U16 desc[UR20][R8.64], R7 ;  /* 0x0000000708001986 */ /* 0x0007e2000c101514 */
[----:B--2---:R-:W-:Y:S01]  /*24b00*/  ISETP.LT.AND P1, PT, R5, UR4, !P0 ;  /* 0x0000000405007c0c */ /* 0x004fe2000c721270 */
[----:B------:R-:W2:Y:S01]  /*24b10*/  LDCU UR4, c[0x0][0x39c] ;  /* 0x00007380ff0477ac */ /* 0x000ea20008000800 */
[----:B------:R-:W-:Y:S01]  /*24b20*/  LEA.HI.X.SX32 R5, R11, R3, 0x1, P6 ;  /* 0x000000030b057211 */ /* 0x000fe200030f0eff */
[----:B------:R-:W-:Y:S01]  /*24b30*/  VIADD R11, R2, 0xef ;  /* 0x000000ef020b7836 */ /* 0x000fe20000000000 */
[----:B------:R-:W-:-:S03]  /*24b40*/  LEA R6, P6, R10, R0, 0x1 ;  /* 0x000000000a067211 */ /* 0x000fc600078c08ff */
[----:B------:R4:W-:Y:S01]  /*24b50*/  @P3 STG.E.U16 desc[UR20][R4.64], R46 ;  /* 0x0000002e04003986 */ /* 0x0009e2000c101514 */
[----:B-1----:R-:W-:Y:S01]  /*24b60*/  ISETP.LT.AND P3, PT, R11, UR6, !P0 ;  /* 0x000000060b007c0c */ /* 0x002fe2000c761270 */
[----:B------:R-:W1:Y:S01]  /*24b70*/  LDCU UR6, c[0x0][0x39c] ;  /* 0x00007380ff0677ac */ /* 0x000e620008000800 */
[C---:B---3--:R-:W-:Y:S01]  /*24b80*/  LEA.HI.X.SX32 R7, R10.reuse, R3, 0x1, P6 ;  /* 0x000000030a077211 */ /* 0x048fe200030f0eff */
[----:B------:R-:W-:Y:S01]  /*24b90*/  VIADD R10, R10, UR5 ;  /* 0x000000050a0a7c36 */ /* 0x000fe20008000000 */
[----:B----4-:R-:W-:-:S03]  /*24ba0*/  PRMT R5, R46, 0x7632, R5 ;  /* 0x000076322e057816 */ /* 0x010fc60000000005 */
[C---:B------:R-:W-:Y:S02]  /*24bb0*/  VIADD R11, R10.reuse, UR5 ;  /* 0x000000050a0b7c36 */ /* 0x040fe40008000000 */
[----:B------:R3:W-:Y:S01]  /*24bc0*/  @P4 STG.E.U16 desc[UR20][R6.64], R5 ;  /* 0x0000000506004986 */ /* 0x0007e2000c101514 */
[----:B------:R-:W-:-:S04]  /*24bd0*/  LEA R8, P4, R10, R0, 0x1 ;  /* 0x000000000a087211 */ /* 0x000fc800078808ff */
[----:B------:R-:W-:Y:S02]  /*24be0*/  LEA.HI.X.SX32 R9, R10, R3, 0x1, P4 ;  /* 0x000000030a097211 */ /* 0x000fe400020f0eff */
[----:B--2---:R-:W-:Y:S01]  /*24bf0*/  ISETP.LT.AND P4, PT, R12, UR4, !P0 ;  /* 0x000000040c007c0c */ /* 0x004fe2000c781270 */
[----:B------:R-:W2:Y:S01]  /*24c00*/  LDCU UR4, c[0x0][0x39c] ;  /* 0x00007380ff0477ac */ /* 0x000ea20008000800 */
        /* <DEDUP_REMOVED lines=15> */
[----:B--2---:R-:W-:Y:S01]  /*24d00*/  ISETP.LT.AND P6, PT, R8, UR4, !P0 ;  /* 0x0000000408007c0c */ /* 0x004fe2000c7c1270 */
[----:B------:R-:W-:Y:S01]  /*24d10*/  VIADD R4, R2, 0xf4 ;  /* 0x000000f402047836 */ /* 0x000fe20000000000 */
[C---:B------:R-:W-:Y:S01]  /*24d20*/  LEA R8, P5, R10.reuse, R0, 0x1 ;  /* 0x000000000a087211 */ /* 0x040fe200078a08ff */
[----:B------:R-:W-:Y:S01]  /*24d30*/  @P1 STG.E.U16 desc[UR20][R6.64], R50 ;  /* 0x0000003206001986 */ /* 0x000fe2000c101514 */
[----:B0-----:R-:W-:Y:S01]  /*24d40*/  ISETP.LT.AND P1, PT, R9, UR7, !P0 ;  /* 0x0000000709007c0c */ /* 0x001fe2000c721270 */
        /* <DEDUP_REMOVED lines=15> */
[CC--:B------:R-:W-:Y:S01]  /*24e40*/  LEA.HI.X.SX32 R7, R11.reuse, R3.reuse, 0x1, P3 ;  /* 0x000000030b077211 */ /* 0x0c0fe200018f0eff */
        /* <DEDUP_REMOVED lines=8> */
[----:B-1----:R-:W-:Y:S01]  /*24ed0*/  VIADD R5, R2, 0xf7 ;  /* 0x000000f702057836 */ /* 0x002fe20000000000 */
[----:B----4-:R-:W-:-:S02]  /*24ee0*/  LEA.HI.X.SX32 R9, R11, R3, 0x1, P2 ;  /* 0x000000030b097211 */ /* 0x010fc400010f0eff */
[-C--:B------:R-:W-:Y:S01]  /*24ef0*/  LEA R4, P2, R10, R0.reuse, 0x1 ;  /* 0x000000000a047211 */ /* 0x080fe200078408ff */
[C---:B------:R-:W-:Y:S02]  /*24f00*/  VIADD R6, R2.reuse, 0xf8 ;  /* 0x000000f802067836 */ /* 0x040fe40000000000 */
[----:B------:R-:W-:Y:S01]  /*24f10*/  @P6 STG.E.U16 desc[UR20][R8.64], R54 ;  /* 0x0000003608006986 */ /* 0x000fe2000c101514 */
[----:B--2---:R-:W-:Y:S01]  /*24f20*/  ISETP.LT.AND P6, PT, R5, UR7, !P0 ;  /* 0x0000000705007c0c */ /* 0x004fe2000c7c1270 */
[----:B------:R-:W-:Y:S01]  /*24f30*/  VIADD R12, R2, 0xf6 ;  /* 0x000000f6020c7836 */ /* 0x000fe20000000000 */
[CC--:B------:R-:W-:Y:S01]  /*24f40*/  LEA.HI.X.SX32 R5, R10.reuse, R3.reuse, 0x1, P2 ;  /* 0x000000030a057211 */ /* 0x0c0fe200010f0eff */
[----:B------:R-:W-:Y:S01]  /*24f50*/  VIADD R10, R10, UR5 ;  /* 0x000000050a0a7c36 */ /* 0x000fe20008000000 */
[----:B------:R-:W-:Y:S01]  /*24f60*/  PRMT R7, R54, 0x7632, R7 ;  /* 0x0000763236077816 */ /* 0x000fe20000000007 */
[----:B------:R-:W1:Y:S01]  /*24f70*/  LDCU UR7, c[0x0][0x39c] ;  /* 0x00007380ff0777ac */ /* 0x000e620008000800 */
[----:B0-----:R-:W-:Y:S01]  /*24f80*/  ISETP.LT.AND P2, PT, R6, UR4, !P0 ;  /* 0x0000000406007c0c */ /* 0x001fe2000c741270 */
[----:B------:R-:W-:Y:S01]  /*24f90*/  VIADD R11, R10, UR5 ;  /* 0x000000050a0b7c36 */ /* 0x000fe20008000000 */
[----:B---3--:R-:W-:Y:S01]  /*24fa0*/  ISETP.LT.AND P3, PT, R12, UR6, !P0 ;  /* 0x000000060c007c0c */ /* 0x008fe2000c761270 */
[----:B------:R0:W-:Y:S01]  /*24fb0*/  @P1 STG.E.U16 desc[UR20][R4.64], R7 ;  /* 0x0000000704001986 */ /* 0x0001e2000c101514 */
[C---:B------:R-:W-:Y:S01]  /*24fc0*/  LEA R6, P1, R10.reuse, R0, 0x1 ;  /* 0x000000000a067211 */ /* 0x040fe200078208ff */
[----:B------:R-:W2:Y:S01]  /*24fd0*/  LDCU UR6, c[0x0][0x39c] ;  /* 0x00007380ff0677ac */ /* 0x000ea20008000800 */
[----:B------:R-:W-:Y:S01]  /*24fe0*/  F2FP.BF16.F32.PACK_AB R56, R57, R56 ;  /* 0x000000383938723e */ /* 0x000fe200000010ff */
[----:B------:R-:W3:Y:S01]  /*24ff0*/  LDCU UR4, c[0x0][0x39c] ;  /* 0x00007380ff0477ac */ /* 0x000ee20008000800 */
[----:B0-----:R-:W-:-:S02]  /*25000*/  LEA.HI.X.SX32 R7, R10, R3, 0x1, P1 ;  /* 0x000000030a077211 */ /* 0x001fc400008f0eff */
[----:B------:R-:W-:-:S03]  /*25010*/  LEA R8, P1, R11, R0, 0x1 ;  /* 0x000000000b087211 */ /* 0x000fc600078208ff */
[----:B------:R0:W-:Y:S01]  /*25020*/  @P5 STG.E.U16 desc[UR20][R6.64], R56 ;  /* 0x0000003806005986 */ /* 0x0001e2000c101514 */
[C---:B------:R-:W-:Y:S01]  /*25030*/  LEA.HI.X.SX32 R9, R11.reuse, R3, 0x1, P1 ;  /* 0x000000030b097211 */ /* 0x040fe200008f0eff */
[----:B------:R-:W-:Y:S02]  /*25040*/  VIADD R11, R11, UR5 ;  /* 0x000000050b0b7c36 */ /* 0x000fe40008000000 */
[C---:B------:R-:W-:Y:S02]  /*25050*/  VIADD R10, R2.reuse, 0xf9 ;  /* 0x000000f9020a7836 */ /* 0x040fe40000000000 */
[----:B------:R-:W-:Y:S01]  /*25060*/  VIADD R5, R2, 0xfa ;  /* 0x000000fa02057836 */ /* 0x000fe20000000000 */
[----:B0-----:R-:W-:-:S05]  /*25070*/  PRMT R7, R56, 0x7632, R7 ;  /* 0x0000763238077816 */ /* 0x001fca0000000007 */
[----:B------:R0:W-:Y:S01]  /*25080*/  @P4 STG.E.U16 desc[UR20][R8.64], R7 ;  /* 0x0000000708004986 */ /* 0x0001e2000c101514 */
[----:B------:R-:W-:Y:S02]  /*25090*/  LEA R4, P4, R11, R0, 0x1 ;  /* 0x000000000b047211 */ /* 0x000fe400078808ff */
[----:B--2---:R-:W-:Y:S01]  /*250a0*/  ISETP.LT.AND P1, PT, R10, UR6, !P0 ;  /* 0x000000060a007c0c */ /* 0x004fe2000c721270 */
[----:B------:R-:W-:Y:S01]  /*250b0*/  VIADD R10, R2, 0xfb ;  /* 0x000000fb020a7836 */ /* 0x000fe20000000000 */
[----:B---3--:R-:W-:Y:S01]  /*250c0*/  ISETP.LT.AND P5, PT, R5, UR4, !P0 ;  /* 0x0000000405007c0c */ /* 0x008fe2000c7a1270 */
[----:B------:R-:W2:Y:S01]  /*250d0*/  LDCU UR4, c[0x0][0x39c] ;  /* 0x00007380ff0477ac */ /* 0x000ea20008000800 */
[----:B------:R-:W-:Y:S02]  /*250e0*/  F2FP.BF16.F32.PACK_AB R58, R59, R58 ;  /* 0x0000003a3b3a723e */ /* 0x000fe400000010ff */
[C---:B------:R-:W-:Y:S01]  /*250f0*/  LEA.HI.X.SX32 R5, R11.reuse, R3, 0x1, P4 ;  /* 0x000000030b057211 */ /* 0x040fe200020f0eff */
[----:B------:R-:W-:Y:S01]  /*25100*/  VIADD R11, R11, UR5 ;  /* 0x000000050b0b7c36 */ /* 0x000fe20008000000 */
[----:B-1----:R-:W-:Y:S01]  /*25110*/  ISETP.LT.AND P4, PT, R10, UR7, !P0 ;  /* 0x000000070a007c0c */ /* 0x002fe2000c781270 */
[----:B------:R-:W1:Y:S02]  /*25120*/  LDCU UR6, c[0x0][0x39c] ;  /* 0x00007380ff0677ac */ /* 0x000e640008000800 */
[----:B------:R3:W-:Y:S01]  /*25130*/  @P3 STG.E.U16 desc[UR20][R4.64], R58 ;  /* 0x0000003a04003986 */ /* 0x0007e2000c101514 */
[C---:B------:R-:W-:Y:S01]  /*25140*/  LEA R6, P3, R11.reuse, R0, 0x1 ;  /* 0x000000000b067211 */ /* 0x040fe200078608ff */
[----:B------:R-:W-:-:S03]  /*25150*/  VIADD R10, R11, UR5 ;  /* 0x000000050b0a7c36 */ /* 0x000fc60008000000 */
[-C--:B0-----:R-:W-:Y:S02]  /*25160*/  LEA.HI.X.SX32 R7, R11, R3.reuse, 0x1, P3 ;  /* 0x000000030b077211 */ /* 0x081fe400018f0eff */
[----:B------:R-:W-:Y:S01]  /*25170*/  LEA R8, P3, R10, R0, 0x1 ;  /* 0x000000000a087211 */ /* 0x000fe200078608ff */
[----:B------:R-:W-:Y:S01]  /*25180*/  VIADD R11, R2, 0xfc ;  /* 0x000000fc020b7836 */ /* 0x000fe20000000000 */
[----:B------:R-:W-:Y:S02]  /*25190*/  F2FP.BF16.F32.PACK_AB R60, R61, R60 ;  /* 0x0000003c3d3c723e */ /* 0x000fe400000010ff */
[----:B------:R-:W-:Y:S02]  /*251a0*/  LEA.HI.X.SX32 R9, R10, R3, 0x1, P3 ;  /* 0x000000030a097211 */ /* 0x000fe400018f0eff */
[----:B---3--:R-:W-:Y:S01]  /*251b0*/  PRMT R5, R58, 0x7632, R5 ;  /* 0x000076323a057816 */ /* 0x008fe20000000005 */
[----:B------:R-:W-:Y:S01]  /*251c0*/  VIADD R10, R10, UR5 ;  /* 0x000000050a0a7c36 */ /* 0x000fe20008000000 */
[----:B--2---:R-:W-:Y:S01]  /*251d0*/  ISETP.LT.AND P3, PT, R11, UR4, !P0 ;  /* 0x000000040b007c0c */ /* 0x004fe2000c761270 */
[----:B------:R-:W-:Y:S01]  /*251e0*/  VIADD R12, R2, 0xfd ;  /* 0x000000fd020c7836 */ /* 0x000fe20000000000 */
[----:B------:R-:W0:Y:S01]  /*251f0*/  LDCU UR4, c[0x0][0x39c] ;  /* 0x00007380ff0477ac */ /* 0x000e220008000800 */
[----:B------:R2:W-:Y:S01]  /*25200*/  @P6 STG.E.U16 desc[UR20][R6.64], R5 ;  /* 0x0000000506006986 */ /* 0x0005e2000c101514 */
[----:B------:R-:W-:-:S03]  /*25210*/  VIADD R11, R10, UR5 ;  /* 0x000000050a0b7c36 */ /* 0x000fc60008000000 */
[----:B------:R3:W-:Y:S01]  /*25220*/  @P2 STG.E.U16 desc[UR20][R8.64], R60 ;  /* 0x0000003c08002986 */ /* 0x0007e2000c101514 */
[----:B------:R-:W-:-:S04]  /*25230*/  LEA R4, P2, R10, R0, 0x1 ;  /* 0x000000000a047211 */ /* 0x000fc800078408ff */
[----:B--2---:R-:W-:Y:S01]  /*25240*/  LEA.HI.X.SX32 R5, R10, R3, 0x1, P2 ;  /* 0x000000030a057211 */ /* 0x004fe200010f0eff */
[----:B------:R-:W-:Y:S01]  /*25250*/  VIADD R10, R11, UR5 ;  /* 0x000000050b0a7c36 */ /* 0x000fe20008000000 */
[----:B------:R-:W-:-:S03]  /*25260*/  PRMT R7, R60, 0x7632, R7 ;  /* 0x000076323c077816 */ /* 0x000fc60000000007 */
[----:B------:R-:W-:Y:S01]  /*25270*/  VIADD R13, R10, UR5 ;  /* 0x000000050a0d7c36 */ /* 0x000fe20008000000 */
[----:B-1----:R-:W-:Y:S01]  /*25280*/  ISETP.LT.AND P2, PT, R12, UR6, !P0 ;  /* 0x000000060c007c0c */ /* 0x002fe2000c741270 */
[----:B------:R-:W1:Y:S01]  /*25290*/  LDCU UR6, c[0x0][0x39c] ;  /* 0x00007380ff0677ac */ /* 0x000e620008000800 */
[----:B------:R2:W-:Y:S01]  /*252a0*/  @P1 STG.E.U16 desc[UR20][R4.64], R7 ;  /* 0x0000000704001986 */ /* 0x0005e2000c101514 */
[----:B------:R-:W-:Y:S01]  /*252b0*/  VIADD R14, R13, UR5 ;  /* 0x000000050d0e7c36 */ /* 0x000fe20008000000 */
[-C--:B------:R-:W-:Y:S02]  /*252c0*/  LEA R6, P1, R11, R0.reuse, 0x1 ;  /* 0x000000000b067211 */ /* 0x080fe400078208ff */
[----:B---3--:R-:W-:Y:S01]  /*252d0*/  LEA R8, P6, R10, R0, 0x1 ;  /* 0x000000000a087211 */ /* 0x008fe200078c08ff */
[----:B------:R-:W-:-:S03]  /*252e0*/  VIADD R15, R14, UR5 ;  /* 0x000000050e0f7c36 */ /* 0x000fc60008000000 */
[-C--:B------:R-:W-:Y:S01]  /*252f0*/  LEA.HI.X.SX32 R9, R10, R3.reuse, 0x1, P6 ;  /* 0x000000030a097211 */ /* 0x080fe200030f0eff */
[----:B------:R-:W-:Y:S01]  /*25300*/  VIADD R16, R15, UR5 ;  /* 0x000000050f107c36 */ /* 0x000fe20008000000 */
[-C--:B------:R-:W-:Y:S02]  /*25310*/  LEA R12, P6, R14, R0.reuse, 0x1 ;  /* 0x000000000e0c7211 */ /* 0x080fe400078c08ff */
[-C--:B--2---:R-:W-:Y:S02]  /*25320*/  LEA.HI.X.SX32 R7, R11, R3.reuse, 0x1, P1 ;  /* 0x000000030b077211 */ /* 0x084fe400008f0eff */
[C---:B------:R-:W-:Y:S01]  /*25330*/  LEA R10, P1, R13.reuse, R0, 0x1 ;  /* 0x000000000d0a7211 */ /* 0x040fe200078208ff */
[C---:B------:R-:W-:Y:S02]  /*25340*/  VIADD R17, R2.reuse, 0xfe ;  /* 0x000000fe02117836 */ /* 0x040fe40000000000 */
[----:B------:R-:W-:Y:S01]  /*25350*/  VIADD R2, R2, 0xff ;  /* 0x000000ff02027836 */ /* 0x000fe20000000000 */
[----:B------:R-:W-:-:S02]  /*25360*/  LEA.HI.X.SX32 R11, R13, R3, 0x1, P1 ;  /* 0x000000030d0b7211 */ /* 0x000fc400008f0eff */
[-C--:B------:R-:W-:Y:S02]  /*25370*/  LEA.HI.X.SX32 R13, R14, R3.reuse, 0x1, P6 ;  /* 0x000000030e0d7211 */ /* 0x080fe400030f0eff */
[----:B------:R-:W-:Y:S02]  /*25380*/  LEA R4, P6, R16, R0, 0x1 ;  /* 0x0000000010047211 */ /* 0x000fe400078c08ff */
[----:B------:R-:W-:Y:S02]  /*25390*/  F2FP.BF16.F32.PACK_AB R62, R63, R62 ;  /* 0x0000003e3f3e723e */ /* 0x000fe400000010ff */
[----:B0-----:R-:W-:Y:S02]  /*253a0*/  ISETP.LT.AND P1, PT, R17, UR4, !P0 ;  /* 0x0000000411007c0c */ /* 0x001fe4000c721270 */
[----:B-1----:R-:W-:Y:S02]  /*253b0*/  ISETP.LT.AND P0, PT, R2, UR6, !P0 ;  /* 0x0000000602007c0c */ /* 0x002fe4000c701270 */
[----:B------:R-:W-:-:S02]  /*253c0*/  LEA.HI.X.SX32 R5, R16, R3, 0x1, P6 ;  /* 0x0000000310057211 */ /* 0x000fc400030f0eff */
[----:B------:R-:W-:Y:S02]  /*253d0*/  LEA R2, P6, R15, R0, 0x1 ;  /* 0x000000000f027211 */ /* 0x000fe400078c08ff */
[----:B------:R-:W-:Y:S02]  /*253e0*/  F2FP.BF16.F32.PACK_AB R64, R65, R64 ;  /* 0x000000404140723e */ /* 0x000fe400000010ff */
[----:B------:R-:W-:Y:S01]  /*253f0*/  PRMT R0, R62, 0x7632, R0 ;  /* 0x000076323e007816 */ /* 0x000fe20000000000 */
[----:B------:R0:W-:Y:S01]  /*25400*/  @P5 STG.E.U16 desc[UR20][R6.64], R62 ;  /* 0x0000003e06005986 */ /* 0x0001e2000c101514 */
[----:B------:R-:W-:Y:S02]  /*25410*/  F2FP.BF16.F32.PACK_AB R66, R67, R66 ;  /* 0x000000424342723e */ /* 0x000fe400000010ff */
[----:B------:R-:W-:Y:S01]  /*25420*/  LEA.HI.X.SX32 R3, R15, R3, 0x1, P6 ;  /* 0x000000030f037211 */ /* 0x000fe200030f0eff */
[----:B------:R1:W-:Y:S04]  /*25430*/  @P4 STG.E.U16 desc[UR20][R8.64], R0 ;  /* 0x0000000008004986 */ /* 0x0003e8000c101514 */
[----:B------:R2:W-:Y:S01]  /*25440*/  @P3 STG.E.U16 desc[UR20][R10.64], R64 ;  /* 0x000000400a003986 */ /* 0x0005e2000c101514 */
[----:B0-----:R-:W-:-:S02]  /*25450*/  PRMT R7, R64, 0x7632, R7 ;  /* 0x0000763240077816 */ /* 0x001fc40000000007 */
[----:B-1----:R-:W-:-:S03]  /*25460*/  PRMT R9, R66, 0x7632, R9 ;  /* 0x0000763242097816 */ /* 0x002fc60000000009 */
[----:B------:R2:W-:Y:S04]  /*25470*/  @P2 STG.E.U16 desc[UR20][R12.64], R7 ;  /* 0x000000070c002986 */ /* 0x0005e8000c101514 */
[----:B------:R2:W-:Y:S04]  /*25480*/  @P1 STG.E.U16 desc[UR20][R2.64], R66 ;  /* 0x0000004202001986 */ /* 0x0005e8000c101514 */
[----:B------:R2:W-:Y:S01]  /*25490*/  @P0 STG.E.U16 desc[UR20][R4.64], R9 ;  /* 0x0000000904000986 */ /* 0x0005e2000c101514 */
[----:B------:R-:W-:Y:S06]  /*254a0*/  BAR.SYNC.DEFER_BLOCKING 0x0 ;  /* 0x0000000000007b1d */ /* 0x000fec0000010000 */
[----:B------:R-:W-:Y:S05]  /*254b0*/  BRA.U UP0, `(.L_x_14) ;  /* 0x0000000100a07547 */ /* 0x000fea000b800000 */
[----:B------:R-:W0:Y:S01]  /*254c0*/  S2UR UR5, SR_CgaCtaId ;  /* 0x00000000000579c3 */ /* 0x000e220000008800 */
[----:B------:R-:W-:Y:S01]  /*254d0*/  NOP ;  /* 0x0000000000007918 */ /* 0x000fe20000000000 */
[----:B------:R-:W-:Y:S01]  /*254e0*/  UMOV UR4, 0x50 ;  /* 0x0000005000047882 */ /* 0x000fe20000000000 */
[----:B------:R-:W-:Y:S02]  /*254f0*/  IMAD.U32 R0, RZ, RZ, UR8 ;  /* 0x00000008ff007e24 */ /* 0x000fe4000f8e00ff */
[----:B--2---:R-:W-:Y:S02]  /*25500*/  IMAD.MOV.U32 R3, RZ, RZ, 0xffff ;  /* 0x0000ffffff037424 */ /* 0x004fe400078e00ff */
[----:B------:R-:W-:Y:S01]  /*25510*/  IMAD.MOV.U32 R7, RZ, RZ, 0x1 ;  /* 0x00000001ff077424 */ /* 0x000fe200078e00ff */
[----:B------:R-:W-:-:S04]  /*25520*/  LOP3.LUT R0, R0, 0xffff, RZ, 0xc0, !PT ;  /* 0x0000ffff00007812 */ /* 0x000fc800078ec0ff */
[----:B------:R-:W-:-:S05]  /*25530*/  SHF.R.U32.HI R0, RZ, 0x5, R0 ;  /* 0x00000005ff007819 */ /* 0x000fca0000011600 */
[----:B------:R-:W-:Y:S01]  /*25540*/  VIADD R2, R0, 0x10 ;  /* 0x0000001000027836 */ /* 0x000fe20000000000 */
[----:B------:R-:W-:Y:S01]  /*25550*/  SHF.L.U32 R0, R3, R0, RZ ;  /* 0x0000000003007219 */ /* 0x000fe200000006ff */
[----:B0-----:R-:W-:-:S03]  /*25560*/  ULEA UR6, UR5, UR4, 0x18 ;  /* 0x0000000405067291 */ /* 0x001fc6000f8ec0ff */
[----:B------:R-:W-:-:S04]  /*25570*/  SHF.L.U32 R3, R7, R2, RZ ;  /* 0x0000000207037219 */ /* 0x000fc800000006ff */
[----:B------:R-:W-:Y:S02]  /*25580*/  LOP3.LUT R0, R3, R0, RZ, 0xfc, !PT ;  /* 0x0000000003007212 */ /* 0x000fe400078efcff */
[----:B------:R-:W0:Y:S02]  /*25590*/  LDS R5, [UR6] ;  /* 0x00000006ff057984 */ /* 0x000e240008000800 */
[C---:B------:R-:W-:Y:S02]  /*255a0*/  LOP3.LUT R2, R0.reuse, 0xffff, RZ, 0xc0, !PT ;  /* 0x0000ffff00027812 */ /* 0x040fe400078ec0ff */
[----:B0-----:R-:W-:-:S04]  /*255b0*/  LOP3.LUT R3, R0, 0xffff, R5, 0x80, !PT ;  /* 0x0000ffff00037812 */ /* 0x001fc800078e8005 */
[----:B------:R-:W-:-:S13]  /*255c0*/  ISETP.NE.AND P0, PT, R3, R2, PT ;  /* 0x000000020300720c */ /* 0x000fda0003f05270 */
[----:B------:R-:W-:Y:S05]  /*255d0*/  @P0 BRA `(.L_x_15) ;  /* 0x0000000000500947 */ /* 0x000fea0003800000 */
[----:B------:R-:W-:Y:S02]  /*255e0*/  SHF.R.U32.HI R5, RZ, 0x10, R5 ;  /* 0x00000010ff057819 */ /* 0x000fe40000011605 */
[----:B------:R-:W-:-:S04]  /*255f0*/  SHF.R.U32.HI R2, RZ, 0x10, R0 ;  /* 0x00000010ff027819 */ /* 0x000fc80000011600 */
[----:B------:R-:W-:-:S04]  /*25600*/  LOP3.LUT R5, R5, R2, RZ, 0xc0, !PT ;  /* 0x0000000205057212 */ /* 0x000fc800078ec0ff */
[----:B------:R-:W-:-:S13]  /*25610*/  ISETP.NE.AND P0, PT, R5, R2, PT ;  /* 0x000000020500720c */ /* 0x000fda0003f05270 */
[----:B------:R-:W-:Y:S05]  /*25620*/  @P0 BRA `(.L_x_16) ;  /* 0x0000000000300947 */ /* 0x000fea0003800000 */
[----:B------:R-:W-:Y:S01]  /*25630*/  R2UR UR4, R0 ;  /* 0x00000000000472ca */ /* 0x000fe200000e0000 */
[----:B------:R-:W-:Y:S01]  /*25640*/  VOTEU.ANY UR5, UPT, PT ;  /* 0x0000000000057886 */ /* 0x000fe200038e0100 */
[----:B------:R-:W0:Y:S01]  /*25650*/  S2R R0, SR_LANEID ;  /* 0x0000000000007919 */ /* 0x000e220000000000 */
[----:B------:R-:W-:-:S10]  /*25660*/  UFLO.U32 UR5, UR5 ;  /* 0x00000005000572bd */ /* 0x000fd400080e0000 */
[----:B------:R-:W-:-:S06]  /*25670*/  ULOP3.LUT UR4, URZ, UR4, URZ, 0x33, !UPT ;  /* 0x00000004ff047292 */ /* 0x000fcc000f8e33ff */
[----:B------:R-:W-:-:S04]  /*25680*/  IMAD.U32 R2, RZ, RZ, UR4 ;  /* 0x00000004ff027e24 */ /* 0x000fc8000f8e00ff */
[----:B------:R-:W1:Y:S02]  /*25690*/  REDUX UR7, R2 ;  /* 0x00000000020773c4 */ /* 0x000e640000000000 */
[----:B------:R3:W-:Y:S01]  /*256a0*/  UTCATOMSWS.AND URZ, UR4 ;  /* 0x0000000400ff79e3 */ /* 0x0007e20008000000 */
[----:B0-----:R-:W-:Y:S01]  /*256b0*/  ISETP.EQ.U32.AND P0, PT, R0, UR5, PT ;  /* 0x0000000500007c0c */ /* 0x001fe2000bf02070 */
[----:B-1----:R-:W-:-:S12]  /*256c0*/  IMAD.U32 R0, RZ, RZ, UR7 ;  /* 0x00000007ff007e24 */ /* 0x002fd8000f8e00ff */
[----:B------:R3:W-:Y:S01]  /*256d0*/  @P0 ATOMS.AND RZ, [UR6], R0 ;  /* 0x00000000ffff098c */ /* 0x0007e2000a800006 */
[----:B------:R-:W-:Y:S05]  /*256e0*/  BRA `(.L_x_14) ;  /* 0x0000000000147947 */ /* 0x000fea0003800000 */
.L_x_16:
[----:B------:R-:W-:-:S07]  /*256f0*/  MOV R2, 0x25710 ;  /* 0x0002571000027802 */ /* 0x000fce0000000f00 */
[----:B------:R-:W-:Y:S05]  /*25700*/  CALL.REL.NOINC `($__internal_0_$__cuda_sm10x_tcgen05_guardrail_trap_col_being_dealloced_not_returned_by_alloc) ;  /* 0x00000000002c7944 */ /* 0x000fea0003c00000 */
[----:B------:R-:W-:Y:S05]  /*25710*/  BRA `(.L_x_14) ;  /* 0x0000000000087947 */ /* 0x000fea0003800000 */
.L_x_15:
[----:B------:R-:W-:-:S07]  /*25720*/  MOV R2, 0x25740 ;  /* 0x0002574000027802 */ /* 0x000fce0000000f00 */
[----:B------:R-:W-:Y:S05]  /*25730*/  CALL.REL.NOINC `($__internal_2_$__cuda_sm10x_tcgen05_guardrail_trap_unallocated_columns_being_dealloced) ;  /* 0x0000000000387944 */ /* 0x000fea0003c00000 */
.L_x_14:
[----:B------:R-:W-:Y:S01]  /*25740*/  NOP ;  /* 0x0000000000007918 */ /* 0x000fe20000000000 */
[----:B---3--:R-:W-:Y:S05]  /*25750*/  EXIT ;  /* 0x000000000000794d */ /* 0x008fea0003800000 */
.L_x_9:
[----:B------:R-:W0:Y:S02]  /*25760*/  SYNCS.PHASECHK.TRANS64.TRYWAIT P1, [UR6], R5 ;  /* 0x00000005ff0075a7 */ /* 0x000e240008021106 */
[----:B0-----:R-:W-:Y:S05]  /*25770*/  @!P1 BRA `(.L_x_9) ;  /* 0xfffffffc00f89947 */ /* 0x001fea000383ffff */
[----:B------:R-:W-:Y:S05]  /*25780*/  BRA `(.L_x_17) ;  /* 0xfffffef000f47947 */ /* 0x000fea000383ffff */
.L_x_13:
[----:B------:R-:W0:Y:S02]  /*25790*/  SYNCS.PHASECHK.TRANS64.TRYWAIT P1, [UR6], R4 ;  /* 0x00000004ff0075a7 */ /* 0x000e240008021106 */
[----:B0-----:R-:W-:Y:S05]  /*257a0*/  @!P1 BRA `(.L_x_13) ;  /* 0xfffffffc00f89947 */ /* 0x001fea000383ffff */
[----:B------:R-:W-:Y:S05]  /*257b0*/  BRA `(.L_x_12) ;  /* 0xffffff54007c7947 */ /* 0x000fea000383ffff */
        .weak           $__internal_0_$__cuda_sm10x_tcgen05_guardrail_trap_col_being_dealloced_not_returned_by_alloc
        .type           $__internal_0_$__cuda_sm10x_tcgen05_guardrail_trap_col_being_dealloced_not_returned_by_alloc,@function
        .size           $__internal_0_$__cuda_sm10x_tcgen05_guardrail_trap_col_being_dealloced_not_returned_by_alloc,($__internal_1_$__cuda_sm10x_tcgen05_guardrail_trap_phase_invalid_during_alloc - $__internal_0_$__cuda_sm10x_tcgen05_guardrail_trap_col_being_dealloced_not_returned_by_alloc)
$__internal_0_$__cuda_sm10x_tcgen05_guardrail_trap_col_being_dealloced_not_returned_by_alloc:
[----:B------:R-:W-:Y:S05]  /*257c0*/  BPT.TRAP 0x1 ;  /* 0x000000040000795c */ /* 0x000fea0000300000 */
[----:B------:R-:W-:-:S04]  /*257d0*/  IMAD.MOV.U32 R3, RZ, RZ, 0x0 ;  /* 0x00000000ff037424 */ /* 0x000fc800078e00ff */
[----:B------:R-:W-:Y:S05]  /*257e0*/  RET.REL.NODEC R2 `(matmul_kernel) ;  /* 0xfffffda802047950 */ /* 0x000fea0003c3ffff */
        .weak           $__internal_1_$__cuda_sm10x_tcgen05_guardrail_trap_phase_invalid_during_alloc
        .type           $__internal_1_$__cuda_sm10x_tcgen05_guardrail_trap_phase_invalid_during_alloc,@function
        .size           $__internal_1_$__cuda_sm10x_tcgen05_guardrail_trap_phase_invalid_during_alloc,($__internal_2_$__cuda_sm10x_tcgen05_guardrail_trap_unallocated_columns_being_dealloced - $__internal_1_$__cuda_sm10x_tcgen05_guardrail_trap_phase_invalid_during_alloc)
$__internal_1_$__cuda_sm10x_tcgen05_guardrail_trap_phase_invalid_during_alloc:
[----:B------:R-:W-:Y:S05]  /*257f0*/  BPT.TRAP 0x1 ;  /* 0x000000040000795c */ /* 0x000fea0000300000 */
[----:B------:R-:W-:-:S04]  /*25800*/  IMAD.MOV.U32 R3, RZ, RZ, 0x0 ;  /* 0x00000000ff037424 */ /* 0x000fc800078e00ff */
[----:B------:R-:W-:Y:S05]  /*25810*/  RET.REL.NODEC R2 `(matmul_kernel) ;  /* 0xfffffda402f87950 */ /* 0x000fea0003c3ffff */
        .weak           $__internal_2_$__cuda_sm10x_tcgen05_guardrail_trap_unallocated_columns_being_dealloced
        .type           $__internal_2_$__cuda_sm10x_tcgen05_guardrail_trap_unallocated_columns_being_dealloced,@function
        .size           $__internal_2_$__cuda_sm10x_tcgen05_guardrail_trap_unallocated_columns_being_dealloced,(.L_x_21 - $__internal_2_$__cuda_sm10x_tcgen05_guardrail_trap_unallocated_columns_being_dealloced)
$__internal_2_$__cuda_sm10x_tcgen05_guardrail_trap_unallocated_columns_being_dealloced:
[----:B------:R-:W-:Y:S05]  /*25820*/  BPT.TRAP 0x1 ;  /* 0x000000040000795c */ /* 0x000fea0000300000 */
[----:B------:R-:W-:-:S04]  /*25830*/  IMAD.MOV.U32 R3, RZ, RZ, 0x0 ;  /* 0x00000000ff037424 */ /* 0x000fc800078e00ff */
[----:B------:R-:W-:Y:S05]  /*25840*/  RET.REL.NODEC R2 `(matmul_kernel) ;  /* 0xfffffda402ec7950 */ /* 0x000fea0003c3ffff */
.L_x_18:
[----:B------:R-:W-:-:S00]  /*25850*/  BRA `(.L_x_18) ;  /* 0xfffffffc00fc7947 */ /* 0x000fc0000383ffff */
[----:B------:R-:W-:-:S00]  /*25860*/  NOP ;  /* 0x0000000000007918 */ /* 0x000fc00000000000 */
        /* <DEDUP_REMOVED lines=9> */
.L_x_21:


//--------------------- .nv.shared.matmul_kernel  --------------------------
	.section	.nv.shared.matmul_kernel,"aw",@nobits
	.sectionflags	@""
	.align	16
	.zero		1024


//--------------------- .nv.shared.reserved.0     --------------------------
	.section	.nv.shared.reserved.0,"aw",@nobits
	.align	8
	.weak		__nv_reservedSMEM_offset_0_alias
	.size		__nv_reservedSMEM_offset_0_alias, 0, 64
	.other		__nv_reservedSMEM_offset_0_alias,@"STO_CUDA_RESERVED_SHARED STV_DEFAULT"
__nv_reservedSMEM_offset_0_alias:
	.zero		0
.nv.shared.reserved.0:
	.zero		64
	.weak		__nv_reservedSMEM_allocation_phase
	.type		__nv_reservedSMEM_allocation_phase,@object
	.size		__nv_reservedSMEM_allocation_phase,(.L_0 - __nv_reservedSMEM_allocation_phase)
__nv_reservedSMEM_allocation_phase:
	.zero		1
.L_0:
	.zero		7
	.weak		__nv_reservedSMEM_devtool_atexit_pc
	.type		__nv_reservedSMEM_devtool_atexit_pc,@object
	.size		__nv_reservedSMEM_devtool_atexit_pc,(__nv_reservedSMEM_allocation_mask - __nv_reservedSMEM_devtool_atexit_pc)
__nv_reservedSMEM_devtool_atexit_pc:
	.zero		8
	.weak		__nv_reservedSMEM_allocation_mask
	.type		__nv_reservedSMEM_allocation_mask,@object
	.size		__nv_reservedSMEM_allocation_mask,(.L_2 - __nv_reservedSMEM_allocation_mask)
__nv_reservedSMEM_allocation_mask:
	.zero		4
.L_2:


//--------------------- .nv.constant0.matmul_kernel --------------------------
	.section	.nv.constant0.matmul_kernel,"a",@progbits
	.sectionflags	@""
	.align	4
.nv.constant0.matmul_kernel:
	.zero		976


//--------------------- SYMBOLS --------------------------

	.type		.nv.reservedSmem.offset0,@object
	.size		.nv.reservedSmem.offset0,0x4
	.type		.nv.reservedSmem.cap,@object
	.size		.nv.reservedSmem.cap,0x4
